	.headerflags	@"EF_CUDA_TEXMODE_UNIFIED EF_CUDA_64BIT_ADDRESS EF_CUDA_SM89 EF_CUDA_VIRTUAL_SM(EF_CUDA_SM89)"
	.elftype	@"ET_EXEC"


//--------------------- .nv.info                  --------------------------
	.section	.nv.info,"",@"SHT_CUDA_INFO"
	.align	4


	//----- nvinfo : EIATTR_REGCOUNT
	.align		4
        /*0000*/ 	.byte	0x04, 0x2f
        /*0002*/ 	.short	(.L_1 - .L_0)
	.align		4
.L_0:
        /*0004*/ 	.word	index@(_fwd_kernel)
        /*0008*/ 	.word	0x000000ff


	//----- nvinfo : EIATTR_MIN_STACK_SIZE
	.align		4
.L_1:
        /*000c*/ 	.byte	0x04, 0x12
        /*000e*/ 	.short	(.L_3 - .L_2)
	.align		4
.L_2:
        /*0010*/ 	.word	index@(_fwd_kernel)
        /*0014*/ 	.word	0x00000040


	//----- nvinfo : EIATTR_FRAME_SIZE
	.align		4
.L_3:
        /*0018*/ 	.byte	0x04, 0x11
        /*001a*/ 	.short	(.L_5 - .L_4)
	.align		4
.L_4:
        /*001c*/ 	.word	index@(_fwd_kernel)
        /*0020*/ 	.word	0x00000040


	//----- nvinfo : EIATTR_MIN_STACK_SIZE
	.align		4
.L_5:
        /*0024*/ 	.byte	0x04, 0x12
        /*0026*/ 	.short	(.L_7 - .L_6)
	.align		4
.L_6:
        /*0028*/ 	.word	index@(_fwd_kernel)
        /*002c*/ 	.word	0x00000040
.L_7:


//--------------------- .nv.info._fwd_kernel      --------------------------
	.section	.nv.info._fwd_kernel,"",@"SHT_CUDA_INFO"
	.sectionflags	@""
	.align	4


	//----- nvinfo : EIATTR_CUDA_API_VERSION
	.align		4
        /*0000*/ 	.byte	0x04, 0x37
        /*0002*/ 	.short	(.L_9 - .L_8)
.L_8:
        /*0004*/ 	.word	0x0000007c


	//----- nvinfo : EIATTR_PARAM_CBANK
	.align		4
.L_9:
        /*0008*/ 	.byte	0x04, 0x0a
        /*000a*/ 	.short	(.L_11 - .L_10)
	.align		4
.L_10:
        /*000c*/ 	.word	index@(.nv.constant0._fwd_kernel)
        /*0010*/ 	.short	0x0160
        /*0012*/ 	.short	0x00ac


	//----- nvinfo : EIATTR_CBANK_PARAM_SIZE
	.align		4
.L_11:
        /*0014*/ 	.byte	0x03, 0x19
        /*0016*/ 	.short	0x00ac


	//----- nvinfo : EIATTR_KPARAM_INFO
	.align		4
        /*0018*/ 	.byte	0x04, 0x17
        /*001a*/ 	.short	(.L_13 - .L_12)
.L_12:
        /*001c*/ 	.word	0x00000000
        /*0020*/ 	.short	0x001e
        /*0022*/ 	.short	0x00a8
        /*0024*/ 	.byte	0x00, 0xf0, 0x11, 0x00


	//----- nvinfo : EIATTR_KPARAM_INFO
	.align		4
.L_13:
        /*0028*/ 	.byte	0x04, 0x17
        /*002a*/ 	.short	(.L_15 - .L_14)
.L_14:
        /*002c*/ 	.word	0x00000000
        /*0030*/ 	.short	0x001d
        /*0032*/ 	.short	0x00a4
        /*0034*/ 	.byte	0x00, 0xf0, 0x11, 0x00


	//----- nvinfo : EIATTR_KPARAM_INFO
	.align		4
.L_15:
        /*0038*/ 	.byte	0x04, 0x17
        /*003a*/ 	.short	(.L_17 - .L_16)
.L_16:
        /*003c*/ 	.word	0x00000000
        /*0040*/ 	.short	0x001c
        /*0042*/ 	.short	0x00a0
        /*0044*/ 	.byte	0x00, 0xf0, 0x11, 0x00


	//----- nvinfo : EIATTR_KPARAM_INFO
	.align		4
.L_17:
        /*0048*/ 	.byte	0x04, 0x17
        /*004a*/ 	.short	(.L_19 - .L_18)
.L_18:
        /*004c*/ 	.word	0x00000000
        /*0050*/ 	.short	0x001b
        /*0052*/ 	.short	0x009c
        /*0054*/ 	.byte	0x00, 0xf0, 0x11, 0x00


	//----- nvinfo : EIATTR_KPARAM_INFO
	.align		4
.L_19:
        /*0058*/ 	.byte	0x04, 0x17
        /*005a*/ 	.short	(.L_21 - .L_20)
.L_20:
        /*005c*/ 	.word	0x00000000
        /*0060*/ 	.short	0x001a
        /*0062*/ 	.short	0x0098
        /*0064*/ 	.byte	0x00, 0xf0, 0x11, 0x00


	//----- nvinfo : EIATTR_KPARAM_INFO
	.align		4
.L_21:
        /*0068*/ 	.byte	0x04, 0x17
        /*006a*/ 	.short	(.L_23 - .L_22)
.L_22:
        /*006c*/ 	.word	0x00000000
        /*0070*/ 	.short	0x0019
        /*0072*/ 	.short	0x0094
        /*0074*/ 	.byte	0x00, 0xf0, 0x11, 0x00


	//----- nvinfo : EIATTR_KPARAM_INFO
	.align		4
.L_23:
        /*0078*/ 	.byte	0x04, 0x17
        /*007a*/ 	.short	(.L_25 - .L_24)
.L_24:
        /*007c*/ 	.word	0x00000000
        /*0080*/ 	.short	0x0018
        /*0082*/ 	.short	0x0090
        /*0084*/ 	.byte	0x00, 0xf0, 0x11, 0x00


	//----- nvinfo : EIATTR_KPARAM_INFO
	.align		4
.L_25:
        /*0088*/ 	.byte	0x04, 0x17
        /*008a*/ 	.short	(.L_27 - .L_26)
.L_26:
        /*008c*/ 	.word	0x00000000
        /*0090*/ 	.short	0x0017
        /*0092*/ 	.short	0x008c
        /*0094*/ 	.byte	0x00, 0xf0, 0x11, 0x00


	//----- nvinfo : EIATTR_KPARAM_INFO
	.align		4
.L_27:
        /*0098*/ 	.byte	0x04, 0x17
        /*009a*/ 	.short	(.L_29 - .L_28)
.L_28:
        /*009c*/ 	.word	0x00000000
        /*00a0*/ 	.short	0x0016
        /*00a2*/ 	.short	0x0088
        /*00a4*/ 	.byte	0x00, 0xf0, 0x11, 0x00


	//----- nvinfo : EIATTR_KPARAM_INFO
	.align		4
.L_29:
        /*00a8*/ 	.byte	0x04, 0x17
        /*00aa*/ 	.short	(.L_31 - .L_30)
.L_30:
        /*00ac*/ 	.word	0x00000000
        /*00b0*/ 	.short	0x0015
        /*00b2*/ 	.short	0x0084
        /*00b4*/ 	.byte	0x00, 0xf0, 0x11, 0x00


	//----- nvinfo : EIATTR_KPARAM_INFO
	.align		4
.L_31:
        /*00b8*/ 	.byte	0x04, 0x17
        /*00ba*/ 	.short	(.L_33 - .L_32)
.L_32:
        /*00bc*/ 	.word	0x00000000
        /*00c0*/ 	.short	0x0014
        /*00c2*/ 	.short	0x0080
        /*00c4*/ 	.byte	0x00, 0xf0, 0x11, 0x00


	//----- nvinfo : EIATTR_KPARAM_INFO
	.align		4
.L_33:
        /*00c8*/ 	.byte	0x04, 0x17
        /*00ca*/ 	.short	(.L_35 - .L_34)
.L_34:
        /*00cc*/ 	.word	0x00000000
        /*00d0*/ 	.short	0x0013
        /*00d2*/ 	.short	0x007c
        /*00d4*/ 	.byte	0x00, 0xf0, 0x11, 0x00


	//----- nvinfo : EIATTR_KPARAM_INFO
	.align		4
.L_35:
        /*00d8*/ 	.byte	0x04, 0x17
        /*00da*/ 	.short	(.L_37 - .L_36)
.L_36:
        /*00dc*/ 	.word	0x00000000
        /*00e0*/ 	.short	0x0012
        /*00e2*/ 	.short	0x0078
        /*00e4*/ 	.byte	0x00, 0xf0, 0x11, 0x00


	//----- nvinfo : EIATTR_KPARAM_INFO
	.align		4
.L_37:
        /*00e8*/ 	.byte	0x04, 0x17
        /*00ea*/ 	.short	(.L_39 - .L_38)
.L_38:
        /*00ec*/ 	.word	0x00000000
        /*00f0*/ 	.short	0x0011
        /*00f2*/ 	.short	0x0074
        /*00f4*/ 	.byte	0x00, 0xf0, 0x11, 0x00


	//----- nvinfo : EIATTR_KPARAM_INFO
	.align		4
.L_39:
        /*00f8*/ 	.byte	0x04, 0x17
        /*00fa*/ 	.short	(.L_41 - .L_40)
.L_40:
        /*00fc*/ 	.word	0x00000000
        /*0100*/ 	.short	0x0010
        /*0102*/ 	.short	0x0070
        /*0104*/ 	.byte	0x00, 0xf0, 0x11, 0x00


	//----- nvinfo : EIATTR_KPARAM_INFO
	.align		4
.L_41:
        /*0108*/ 	.byte	0x04, 0x17
        /*010a*/ 	.short	(.L_43 - .L_42)
.L_42:
        /*010c*/ 	.word	0x00000000
        /*0110*/ 	.short	0x000f
        /*0112*/ 	.short	0x006c
        /*0114*/ 	.byte	0x00, 0xf0, 0x11, 0x00


	//----- nvinfo : EIATTR_KPARAM_INFO
	.align		4
.L_43:
        /*0118*/ 	.byte	0x04, 0x17
        /*011a*/ 	.short	(.L_45 - .L_44)
.L_44:
        /*011c*/ 	.word	0x00000000
        /*0120*/ 	.short	0x000e
        /*0122*/ 	.short	0x0068
        /*0124*/ 	.byte	0x00, 0xf0, 0x11, 0x00


	//----- nvinfo : EIATTR_KPARAM_INFO
	.align		4
.L_45:
        /*0128*/ 	.byte	0x04, 0x17
        /*012a*/ 	.short	(.L_47 - .L_46)
.L_46:
        /*012c*/ 	.word	0x00000000
        /*0130*/ 	.short	0x000d
        /*0132*/ 	.short	0x0060
        /*0134*/ 	.byte	0x00, 0xf4, 0x21, 0x00


	//----- nvinfo : EIATTR_KPARAM_INFO
	.align		4
.L_47:
        /*0138*/ 	.byte	0x04, 0x17
        /*013a*/ 	.short	(.L_49 - .L_48)
.L_48:
        /*013c*/ 	.word	0x00000000
        /*0140*/ 	.short	0x000c
        /*0142*/ 	.short	0x005c
        /*0144*/ 	.byte	0x00, 0xf0, 0x11, 0x00


	//----- nvinfo : EIATTR_KPARAM_INFO
	.align		4
.L_49:
        /*0148*/ 	.byte	0x04, 0x17
        /*014a*/ 	.short	(.L_51 - .L_50)
.L_50:
        /*014c*/ 	.word	0x00000000
        /*0150*/ 	.short	0x000b
        /*0152*/ 	.short	0x0058
        /*0154*/ 	.byte	0x00, 0xf0, 0x11, 0x00


	//----- nvinfo : EIATTR_KPARAM_INFO
	.align		4
.L_51:
        /*0158*/ 	.byte	0x04, 0x17
        /*015a*/ 	.short	(.L_53 - .L_52)
.L_52:
        /*015c*/ 	.word	0x00000000
        /*0160*/ 	.short	0x000a
        /*0162*/ 	.short	0x0050
        /*0164*/ 	.byte	0x00, 0xf4, 0x21, 0x00


	//----- nvinfo : EIATTR_KPARAM_INFO
	.align		4
.L_53:
        /*0168*/ 	.byte	0x04, 0x17
        /*016a*/ 	.short	(.L_55 - .L_54)
.L_54:
        /*016c*/ 	.word	0x00000000
        /*0170*/ 	.short	0x0009
        /*0172*/ 	.short	0x0048
        /*0174*/ 	.byte	0x00, 0xf4, 0x21, 0x00


	//----- nvinfo : EIATTR_KPARAM_INFO
	.align		4
.L_55:
        /*0178*/ 	.byte	0x04, 0x17
        /*017a*/ 	.short	(.L_57 - .L_56)
.L_56:
        /*017c*/ 	.word	0x00000000
        /*0180*/ 	.short	0x0008
        /*0182*/ 	.short	0x0040
        /*0184*/ 	.byte	0x00, 0xf4, 0x21, 0x00


	//----- nvinfo : EIATTR_KPARAM_INFO
	.align		4
.L_57:
        /*0188*/ 	.byte	0x04, 0x17
        /*018a*/ 	.short	(.L_59 - .L_58)
.L_58:
        /*018c*/ 	.word	0x00000000
        /*0190*/ 	.short	0x0007
        /*0192*/ 	.short	0x0038
        /*0194*/ 	.byte	0x00, 0xf4, 0x21, 0x00


	//----- nvinfo : EIATTR_KPARAM_INFO
	.align		4
.L_59:
        /*0198*/ 	.byte	0x04, 0x17
        /*019a*/ 	.short	(.L_61 - .L_60)
.L_60:
        /*019c*/ 	.word	0x00000000
        /*01a0*/ 	.short	0x0006
        /*01a2*/ 	.short	0x0030
        /*01a4*/ 	.byte	0x00, 0xf0, 0x11, 0x00


	//----- nvinfo : EIATTR_KPARAM_INFO
	.align		4
.L_61:
        /*01a8*/ 	.byte	0x04, 0x17
        /*01aa*/ 	.short	(.L_63 - .L_62)
.L_62:
        /*01ac*/ 	.word	0x00000000
        /*01b0*/ 	.short	0x0005
        /*01b2*/ 	.short	0x0028
        /*01b4*/ 	.byte	0x00, 0xf4, 0x21, 0x00


	//----- nvinfo : EIATTR_KPARAM_INFO
	.align		4
.L_63:
        /*01b8*/ 	.byte	0x04, 0x17
        /*01ba*/ 	.short	(.L_65 - .L_64)
.L_64:
        /*01bc*/ 	.word	0x00000000
        /*01c0*/ 	.short	0x0004
        /*01c2*/ 	.short	0x0020
        /*01c4*/ 	.byte	0x00, 0xf4, 0x21, 0x00


	//----- nvinfo : EIATTR_KPARAM_INFO
	.align		4
.L_65:
        /*01c8*/ 	.byte	0x04, 0x17
        /*01ca*/ 	.short	(.L_67 - .L_66)
.L_66:
        /*01cc*/ 	.word	0x00000000
        /*01d0*/ 	.short	0x0003
        /*01d2*/ 	.short	0x0018
        /*01d4*/ 	.byte	0x00, 0xf4, 0x21, 0x00


	//----- nvinfo : EIATTR_KPARAM_INFO
	.align		4
.L_67:
        /*01d8*/ 	.byte	0x04, 0x17
        /*01da*/ 	.short	(.L_69 - .L_68)
.L_68:
        /*01dc*/ 	.word	0x00000000
        /*01e0*/ 	.short	0x0002
        /*01e2*/ 	.short	0x0010
        /*01e4*/ 	.byte	0x00, 0xf4, 0x21, 0x00


	//----- nvinfo : EIATTR_KPARAM_INFO
	.align		4
.L_69:
        /*01e8*/ 	.byte	0x04, 0x17
        /*01ea*/ 	.short	(.L_71 - .L_70)
.L_70:
        /*01ec*/ 	.word	0x00000000
        /*01f0*/ 	.short	0x0001
        /*01f2*/ 	.short	0x0008
        /*01f4*/ 	.byte	0x00, 0xf4, 0x21, 0x00


	//----- nvinfo : EIATTR_KPARAM_INFO
	.align		4
.L_71:
        /*01f8*/ 	.byte	0x04, 0x17
        /*01fa*/ 	.short	(.L_73 - .L_72)
.L_72:
        /*01fc*/ 	.word	0x00000000
        /*0200*/ 	.short	0x0000
        /*0202*/ 	.short	0x0000
        /*0204*/ 	.byte	0x00, 0xf4, 0x21, 0x00


	//----- nvinfo : EIATTR_MAXREG_COUNT
	.align		4
.L_73:
        /*0208*/ 	.byte	0x03, 0x1b
        /*020a*/ 	.short	0x00ff


	//----- nvinfo : EIATTR_COOP_GROUP_MASK_REGIDS
	.align		4
        /*020c*/ 	.byte	0x04, 0x29
        /*020e*/ 	.short	(.L_75 - .L_74)


	//   ....[0]....
.L_74:
        /*0210*/ 	.word	0xffffffff


	//   ....[1]....
        /*0214*/ 	.word	0xffffffff


	//   ....[2]....
        /*0218*/ 	.word	0xffffffff


	//   ....[3]....
        /*021c*/ 	.word	0xffffffff


	//   ....[4]....
        /*0220*/ 	.word	0xffffffff


	//   ....[5]....
        /*0224*/ 	.word	0xffffffff


	//   ....[6]....
        /*0228*/ 	.word	0xffffffff


	//   ....[7]....
        /*022c*/ 	.word	0xffffffff


	//   ....[8]....
        /*0230*/ 	.word	0xffffffff


	//   ....[9]....
        /*0234*/ 	.word	0xffffffff


	//   ....[10]....
        /*0238*/ 	.word	0xffffffff


	//   ....[11]....
        /*023c*/ 	.word	0xffffffff


	//   ....[12]....
        /*0240*/ 	.word	0xffffffff


	//   ....[13]....
        /*0244*/ 	.word	0xffffffff


	//   ....[14]....
        /*0248*/ 	.word	0xffffffff


	//   ....[15]....
        /*024c*/ 	.word	0xffffffff


	//----- nvinfo : EIATTR_COOP_GROUP_INSTR_OFFSETS
	.align		4
.L_75:
        /*0250*/ 	.byte	0x04, 0x28
        /*0252*/ 	.short	(.L_77 - .L_76)


	//   ....[0]....
.L_76:
        /*0254*/ 	.word	0x000082c0


	//   ....[1]....
        /*0258*/ 	.word	0x000082e0


	//   ....[2]....
        /*025c*/ 	.word	0x00009410


	//   ....[3]....
        /*0260*/ 	.word	0x00009450


	//   ....[4]....
        /*0264*/ 	.word	0x0000a430


	//   ....[5]....
        /*0268*/ 	.word	0x0000a4a0


	//   ....[6]....
        /*026c*/ 	.word	0x0000a6b0


	//   ....[7]....
        /*0270*/ 	.word	0x0000a730


	//   ....[8]....
        /*0274*/ 	.word	0x00011a90


	//   ....[9]....
        /*0278*/ 	.word	0x00011ab0


	//   ....[10]....
        /*027c*/ 	.word	0x00012910


	//   ....[11]....
        /*0280*/ 	.word	0x00012970


	//   ....[12]....
        /*0284*/ 	.word	0x00013900


	//   ....[13]....
        /*0288*/ 	.word	0x00013b10


	//   ....[14]....
        /*028c*/ 	.word	0x00013b20


	//   ....[15]....
        /*0290*/ 	.word	0x00013ba0


	//----- nvinfo : EIATTR_EXIT_INSTR_OFFSETS
	.align		4
.L_77:
        /*0294*/ 	.byte	0x04, 0x1c
        /*0296*/ 	.short	(.L_79 - .L_78)


	//   ....[0]....
.L_78:
        /*0298*/ 	.word	0x000165f0


	//   ....[1]....
        /*029c*/ 	.word	0x00016660


	//----- nvinfo : EIATTR_CTAIDZ_USED
	.align		4
.L_79:
        /*02a0*/ 	.byte	0x01, 0x04
	.zero		2


	//----- nvinfo : EIATTR_REQNTID
	.align		4
        /*02a4*/ 	.byte	0x04, 0x10
        /*02a6*/ 	.short	(.L_81 - .L_80)
.L_80:
        /*02a8*/ 	.word	0x00000100
        /*02ac*/ 	.word	0x00000001
        /*02b0*/ 	.word	0x00000001
.L_81:


//--------------------- .nv.callgraph             --------------------------
	.section	.nv.callgraph,"",@"SHT_CUDA_CALLGRAPH"
	.align	4
	.sectionentsize	8
	.align		4
        /*0000*/ 	.word	0x00000000
	.align		4
        /*0004*/ 	.word	0xffffffff
	.align		4
        /*0008*/ 	.word	0x00000000
	.align		4
        /*000c*/ 	.word	0xfffffffe
	.align		4
        /*0010*/ 	.word	0x00000000
	.align		4
        /*0014*/ 	.word	0xfffffffd
	.align		4
        /*0018*/ 	.word	0x00000000
	.align		4
        /*001c*/ 	.word	0xfffffffc


//--------------------- .nv.rel.action            --------------------------
	.section	.nv.rel.action,"",@"SHT_CUDA_RELOCINFO"
	.align	8
	.sectionentsize	8
        /*0000*/ 	.byte	0x73, 0x00, 0x00, 0x00, 0x00, 0x00, 0x00, 0x00, 0x00, 0x00, 0x00, 0x11, 0x25, 0x00, 0x05, 0x36


//--------------------- .nv.constant0._fwd_kernel --------------------------
	.section	.nv.constant0._fwd_kernel,"a",@progbits
	.sectionflags	@""
	.align	4
.nv.constant0._fwd_kernel:
	.zero		524


//--------------------- .text._fwd_kernel         --------------------------
	.section	.text._fwd_kernel,"ax",@progbits
	.sectionflags	@"SHF_BARRIERS=1"
	.sectioninfo	@"SHI_REGISTERS=255"
	.align	128
        .global         _fwd_kernel
        .type           _fwd_kernel,@function
        .size           _fwd_kernel,(.L_x_5 - _fwd_kernel)
        .other          _fwd_kernel,@"STO_CUDA_ENTRY STV_DEFAULT"
_fwd_kernel:
.text._fwd_kernel:
[----:B------:R-:W-:Y:S02]  /*0000*/  IMAD.MOV.U32 R1, RZ, RZ, c[0x0][0x28] ;  /* 0x00000a00ff017624 */ /* 0x000fe400078e00ff */
[----:B------:R-:W0:Y:S01]  /*0010*/  S2R R17, SR_CTAID.X ;  /* 0x0000000000117919 */ /* 0x000e220000002500 */
[----:B------:R-:W-:Y:S01]  /*0020*/  IMAD.MOV.U32 R18, RZ, RZ, 0x4 ;  /* 0x00000004ff127424 */ /* 0x000fe200078e00ff */
[----:B------:R-:W-:Y:S01]  /*0030*/  ULDC.64 UR10, c[0x0][0x118] ;  /* 0x00004600000a7ab9 */ /* 0x000fe20000000a00 */
[----:B------:R-:W-:Y:S02]  /*0040*/  IADD3 R1, R1, -0x40, RZ ;  /* 0xffffffc001017810 */ /* 0x000fe40007ffe0ff */
[----:B0-----:R-:W-:-:S05]  /*0050*/  IMAD.WIDE R8, R17, R18, c[0x0][0x1a8] ;  /* 0x00006a0011087625 */ /* 0x001fca00078e0212 */
[----:B------:R0:W2:Y:S04]  /*0060*/  LDG.E R3, [R8.64] ;  /* 0x0000000a08037981 */ /* 0x0000a8000c1e1900 */
[----:B------:R0:W3:Y:S01]  /*0070*/  LDG.E R11, [R8.64+0x4] ;  /* 0x0000040a080b7981 */ /* 0x0000e2000c1e1900 */
[----:B------:R-:W1:Y:S01]  /*0080*/  S2UR UR9, SR_CTAID.Z ;  /* 0x00000000000979c3 */ /* 0x000e620000002700 */
[----:B------:R-:W-:Y:S01]  /*0090*/  IMAD.MOV.U32 R43, RZ, RZ, 0x2 ;  /* 0x00000002ff2b7424 */ /* 0x000fe200078e00ff */
[----:B------:R-:W-:Y:S01]  /*00a0*/  CS2R R4, SRZ ;  /* 0x0000000000047805 */ /* 0x000fe2000001ff00 */
[----:B------:R-:W4:Y:S01]  /*00b0*/  S2R R64, SR_TID.X ;  /* 0x0000000000407919 */ /* 0x000f220000002100 */
[----:B------:R-:W-:Y:S01]  /*00c0*/  CS2R R6, SRZ ;  /* 0x0000000000067805 */ /* 0x000fe2000001ff00 */
[----:B------:R-:W-:Y:S01]  /*00d0*/  LOP3.LUT R0, R0, 0xfffffffb, RZ, 0xc0, !PT ;  /* 0xfffffffb00007812 */ /* 0x000fe200078ec0ff */
[----:B------:R-:W-:Y:S01]  /*00e0*/  CS2R R12, SRZ ;  /* 0x00000000000c7805 */ /* 0x000fe2000001ff00 */
[----:B------:R-:W5:Y:S01]  /*00f0*/  S2R R52, SR_CTAID.Y ;  /* 0x0000000000347919 */ /* 0x000f620000002600 */
[----:B0-----:R-:W-:Y:S01]  /*0100*/  CS2R R8, SRZ ;  /* 0x0000000000087805 */ /* 0x001fe2000001ff00 */
[----:B-1----:R-:W-:Y:S01]  /*0110*/  USHF.L.U32 UR9, UR9, 0x7, URZ ;  /* 0x0000000709097899 */ /* 0x002fe2000800063f */
[----:B----4-:R-:W-:Y:S01]  /*0120*/  SHF.R.U32.HI R44, RZ, 0x4, R64 ;  /* 0x00000004ff2c7819 */ /* 0x010fe20000011640 */
[----:B------:R-:W-:-:S04]  /*0130*/  IMAD.SHL.U32 R16, R64, 0x8, RZ ;  /* 0x0000000840107824 */ /* 0x000fc800078e00ff */
[----:B------:R-:W-:Y:S01]  /*0140*/  IMAD.U32 R15, RZ, RZ, UR9 ;  /* 0x00000009ff0f7e24 */ /* 0x000fe2000f8e00ff */
[----:B------:R-:W-:Y:S02]  /*0150*/  SGXT.U32 R44, R44, 0x4 ;  /* 0x000000042c2c781a */ /* 0x000fe40000000000 */
[----:B------:R-:W-:Y:S02]  /*0160*/  LOP3.LUT R16, R16, 0x78, RZ, 0xc0, !PT ;  /* 0x0000007810107812 */ /* 0x000fe400078ec0ff */
[----:B------:R-:W-:Y:S02]  /*0170*/  LOP3.LUT R47, R44, UR9, RZ, 0xfc, !PT ;  /* 0x000000092c2f7c12 */ /* 0x000fe4000f8efcff */
[----:B------:R-:W-:Y:S01]  /*0180*/  LOP3.LUT R14, R15, 0x20, R44, 0xfe, !PT ;  /* 0x000000200f0e7812 */ /* 0x000fe200078efe2c */
[----:B-----5:R-:W-:Y:S02]  /*0190*/  IMAD R42, R52, c[0x0][0x1d0], R16 ;  /* 0x00007400342a7a24 */ /* 0x020fe400078e0210 */
[----:B------:R-:W-:Y:S01]  /*01a0*/  IMAD.U32 R37, RZ, RZ, UR9 ;  /* 0x00000009ff257e24 */ /* 0x000fe2000f8e00ff */
[----:B------:R-:W-:Y:S01]  /*01b0*/  CS2R R28, SRZ ;  /* 0x00000000001c7805 */ /* 0x000fe2000001ff00 */
[----:B------:R-:W-:Y:S01]  /*01c0*/  CS2R R30, SRZ ;  /* 0x00000000001e7805 */ /* 0x000fe2000001ff00 */
[----:B------:R-:W-:Y:S01]  /*01d0*/  CS2R R24, SRZ ;  /* 0x0000000000187805 */ /* 0x000fe2000001ff00 */
[----:B------:R-:W-:Y:S01]  /*01e0*/  CS2R R48, SRZ ;  /* 0x0000000000307805 */ /* 0x000fe2000001ff00 */
[----:B------:R-:W-:Y:S01]  /*01f0*/  CS2R R50, SRZ ;  /* 0x0000000000327805 */ /* 0x000fe2000001ff00 */
[----:B------:R-:W-:Y:S01]  /*0200*/  CS2R R32, SRZ ;  /* 0x0000000000207805 */ /* 0x000fe2000001ff00 */
[----:B------:R-:W-:Y:S01]  /*0210*/  CS2R R34, SRZ ;  /* 0x0000000000227805 */ /* 0x000fe2000001ff00 */
[----:B--2---:R0:W1:Y:S08]  /*0220*/  R2UR UR7, R3 ;  /* 0x00000000030773c2 */ /* 0x00407000000e0000 */
[----:B---3--:R2:W3:Y:S01]  /*0230*/  R2UR UR4, R11 ;  /* 0x000000000b0473c2 */ /* 0x0084e200000e0000 */
[----:B0-----:R-:W-:-:S05]  /*0240*/  IMAD.U32 R3, RZ, RZ, UR9 ;  /* 0x00000009ff037e24 */ /* 0x001fca000f8e00ff */
[----:B------:R-:W-:Y:S01]  /*0250*/  LOP3.LUT R3, R3, 0x10, R44, 0xfe, !PT ;  /* 0x0000001003037812 */ /* 0x000fe200078efe2c */
[----:B--2---:R-:W-:Y:S01]  /*0260*/  CS2R R10, SRZ ;  /* 0x00000000000a7805 */ /* 0x004fe2000001ff00 */
[----:B-1----:R-:W-:Y:S02]  /*0270*/  IADD3 R20, R47, UR7, RZ ;  /* 0x000000072f147c10 */ /* 0x002fe4000fffe0ff */
[----:B------:R-:W-:Y:S02]  /*0280*/  IADD3 R21, R3, UR7, RZ ;  /* 0x0000000703157c10 */ /* 0x000fe4000fffe0ff */
[----:B------:R-:W-:Y:S01]  /*0290*/  IADD3 R19, R14, UR7, RZ ;  /* 0x000000070e137c10 */ /* 0x000fe2000fffe0ff */
[----:B------:R0:W-:Y:S02]  /*02a0*/  STL [R1+0x3c], R20 ;  /* 0x00003c1401007387 */ /* 0x0001e40000100800 */
[--C-:B------:R-:W-:Y:S01]  /*02b0*/  IMAD R22, R21, c[0x0][0x1cc], R42.reuse ;  /* 0x0000730015167a24 */ /* 0x100fe200078e022a */
[----:B---3--:R-:W-:Y:S01]  /*02c0*/  UIADD3 UR8, -UR7, UR4, URZ ;  /* 0x0000000407087290 */ /* 0x008fe2000fffe13f */
[----:B------:R-:W-:Y:S01]  /*02d0*/  STL [R1+0x38], R21 ;  /* 0x0000381501007387 */ /* 0x000fe20000100800 */
[----:B------:R-:W-:-:S02]  /*02e0*/  IMAD R26, R19, c[0x0][0x1cc], R42 ;  /* 0x00007300131a7a24 */ /* 0x000fc400078e022a */
[-C--:B------:R-:W-:Y:S01]  /*02f0*/  IMAD.WIDE R22, R22, R43.reuse, c[0x0][0x160] ;  /* 0x0000580016167625 */ /* 0x080fe200078e022b */
[----:B------:R1:W-:Y:S01]  /*0300*/  STL [R1+0x34], R19 ;  /* 0x0000341301007387 */ /* 0x0003e20000100800 */
[----:B------:R-:W-:Y:S02]  /*0310*/  ISETP.GE.AND P6, PT, R3, UR8, PT ;  /* 0x0000000803007c0c */ /* 0x000fe4000bfc6270 */
[----:B------:R-:W-:Y:S01]  /*0320*/  IMAD.U32 R3, RZ, RZ, UR9 ;  /* 0x00000009ff037e24 */ /* 0x000fe2000f8e00ff */
[----:B------:R-:W-:Y:S01]  /*0330*/  ISETP.GE.AND P0, PT, R47, UR8, PT ;  /* 0x000000082f007c0c */ /* 0x000fe2000bf06270 */
[----:B0-----:R-:W-:Y:S01]  /*0340*/  IMAD R20, R20, c[0x0][0x1cc], R42 ;  /* 0x0000730014147a24 */ /* 0x001fe200078e022a */
[----:B------:R-:W-:Y:S01]  /*0350*/  ISETP.GE.AND P5, PT, R14, UR8, PT ;  /* 0x000000080e007c0c */ /* 0x000fe2000bfa6270 */
[----:B------:R-:W-:Y:S01]  /*0360*/  IMAD.WIDE R26, R26, R43, c[0x0][0x160] ;  /* 0x000058001a1a7625 */ /* 0x000fe200078e022b */
[----:B------:R-:W-:Y:S01]  /*0370*/  LOP3.LUT R3, R3, 0x30, R44, 0xfe, !PT ;  /* 0x0000003003037812 */ /* 0x000fe200078efe2c */
[----:B------:R-:W-:-:S02]  /*0380*/  CS2R R14, SRZ ;  /* 0x00000000000e7805 */ /* 0x000fc4000001ff00 */
[----:B-1----:R-:W-:Y:S01]  /*0390*/  IMAD.WIDE R18, R17, R18, c[0x0][0x1b0] ;  /* 0x00006c0011127625 */ /* 0x002fe200078e0212 */
[C---:B------:R-:W-:Y:S02]  /*03a0*/  ISETP.GE.AND P4, PT, R3.reuse, UR8, PT ;  /* 0x0000000803007c0c */ /* 0x040fe4000bf86270 */
[----:B------:R0:W2:Y:S01]  /*03b0*/  @!P6 LDG.E.128 R8, [R22.64] ;  /* 0x0000000a1608e981 */ /* 0x0000a2000c1e1d00 */
[----:B------:R-:W-:Y:S01]  /*03c0*/  IMAD.U32 R17, RZ, RZ, UR9 ;  /* 0x00000009ff117e24 */ /* 0x000fe2000f8e00ff */
[----:B------:R-:W-:Y:S01]  /*03d0*/  IADD3 R40, R3, UR7, RZ ;  /* 0x0000000703287c10 */ /* 0x000fe2000fffe0ff */
[----:B------:R-:W-:Y:S01]  /*03e0*/  IMAD.WIDE R20, R20, R43, c[0x0][0x160] ;  /* 0x0000580014147625 */ /* 0x000fe200078e022b */
[----:B------:R1:W3:Y:S01]  /*03f0*/  LDG.E R45, [R18.64] ;  /* 0x0000000a122d7981 */ /* 0x0002e2000c1e1900 */
[----:B------:R-:W-:Y:S02]  /*0400*/  @P0 LOP3.LUT R0, R0, 0x4, RZ, 0xfc, !PT ;  /* 0x0000000400000812 */ /* 0x000fe400078efcff */
[----:B------:R-:W-:Y:S01]  /*0410*/  IMAD.U32 R3, RZ, RZ, UR9 ;  /* 0x00000009ff037e24 */ /* 0x000fe2000f8e00ff */
[----:B------:R-:W-:Y:S01]  /*0420*/  LOP3.LUT R17, R17, 0x40, R44, 0xfe, !PT ;  /* 0x0000004011117812 */ /* 0x000fe200078efe2c */
[----:B------:R4:W5:Y:S01]  /*0430*/  @!P0 LDG.E.128 R4, [R20.64] ;  /* 0x0000000a14048981 */ /* 0x000962000c1e1d00 */
[----:B0-----:R-:W-:Y:S01]  /*0440*/  CS2R R22, SRZ ;  /* 0x0000000000167805 */ /* 0x001fe2000001ff00 */
[----:B------:R-:W-:-:S02]  /*0450*/  UMOV UR4, URZ ;  /* 0x0000003f00047c82 */ /* 0x000fc40008000000 */
[----:B------:R0:W2:Y:S01]  /*0460*/  @!P5 LDG.E.128 R12, [R26.64] ;  /* 0x0000000a1a0cd981 */ /* 0x0000a2000c1e1d00 */
[----:B-1----:R-:W-:Y:S01]  /*0470*/  IMAD.U32 R19, RZ, RZ, UR9 ;  /* 0x00000009ff137e24 */ /* 0x002fe2000f8e00ff */
[--C-:B------:R-:W-:Y:S02]  /*0480*/  LOP3.LUT R3, R3, 0x70, R44.reuse, 0xfe, !PT ;  /* 0x0000007003037812 */ /* 0x100fe400078efe2c */
[----:B------:R1:W-:Y:S01]  /*0490*/  STL [R1+0x30], R40 ;  /* 0x0000302801007387 */ /* 0x0003e20000100800 */
[----:B------:R-:W-:Y:S02]  /*04a0*/  LOP3.LUT R2, R2, 0x7fffffff, RZ, 0xc0, !PT ;  /* 0x7fffffff02027812 */ /* 0x000fe400078ec0ff */
[--C-:B------:R-:W-:Y:S02]  /*04b0*/  LOP3.LUT R18, R19, 0x50, R44.reuse, 0xfe, !PT ;  /* 0x0000005013127812 */ /* 0x100fe400078efe2c */
[----:B------:R-:W-:Y:S02]  /*04c0*/  LOP3.LUT R19, R37, 0x60, R44, 0xfe, !PT ;  /* 0x0000006025137812 */ /* 0x000fe400078efe2c */
[----:B------:R-:W-:-:S02]  /*04d0*/  IADD3 R36, R17, UR7, RZ ;  /* 0x0000000711247c10 */ /* 0x000fc4000fffe0ff */
[C---:B------:R-:W-:Y:S02]  /*04e0*/  IADD3 R38, R18.reuse, UR7, RZ ;  /* 0x0000000712267c10 */ /* 0x040fe4000fffe0ff */
[----:B------:R-:W-:Y:S02]  /*04f0*/  ISETP.GE.AND P3, PT, R17, UR8, PT ;  /* 0x0000000811007c0c */ /* 0x000fe4000bf66270 */
[----:B------:R-:W-:Y:S02]  /*0500*/  IADD3 R39, R19, UR7, RZ ;  /* 0x0000000713277c10 */ /* 0x000fe4000fffe0ff */
[----:B------:R-:W-:Y:S01]  /*0510*/  IADD3 R17, R3, UR7, RZ ;  /* 0x0000000703117c10 */ /* 0x000fe2000fffe0ff */
[----:B------:R0:W-:Y:S01]  /*0520*/  STL [R1+0x2c], R36 ;  /* 0x00002c2401007387 */ /* 0x0001e20000100800 */
[----:B------:R-:W-:Y:S02]  /*0530*/  ISETP.GE.AND P2, PT, R18, UR8, PT ;  /* 0x0000000812007c0c */ /* 0x000fe4000bf46270 */
[----:B------:R-:W-:-:S02]  /*0540*/  ISETP.GE.AND P1, PT, R19, UR8, PT ;  /* 0x0000000813007c0c */ /* 0x000fc4000bf26270 */
[----:B------:R-:W-:Y:S01]  /*0550*/  ISETP.GE.AND P0, PT, R3, UR8, PT ;  /* 0x0000000803007c0c */ /* 0x000fe2000bf06270 */
[----:B------:R4:W-:Y:S01]  /*0560*/  STL [R1+0x28], R38 ;  /* 0x0000282601007387 */ /* 0x0009e20000100800 */
[--C-:B------:R-:W-:Y:S01]  /*0570*/  IMAD R18, R40, c[0x0][0x1cc], R42.reuse ;  /* 0x0000730028127a24 */ /* 0x100fe200078e022a */
[----:B------:R-:W4:Y:S01]  /*0580*/  S2UR UR12, SR_CTAID.Y ;  /* 0x00000000000c79c3 */ /* 0x000f220000002600 */
[--C-:B-1----:R-:W-:Y:S01]  /*0590*/  IMAD R40, R39, c[0x0][0x1cc], R42.reuse ;  /* 0x0000730027287a24 */ /* 0x102fe200078e022a */
[----:B------:R-:W-:Y:S01]  /*05a0*/  LOP3.LUT R0, R0, 0xfffffffd, RZ, 0xc0, !PT ;  /* 0xfffffffd00007812 */ /* 0x000fe200078ec0ff */
[--C-:B0-----:R-:W-:Y:S01]  /*05b0*/  IMAD R36, R36, c[0x0][0x1cc], R42.reuse ;  /* 0x0000730024247a24 */ /* 0x101fe200078e022a */
[----:B------:R0:W-:Y:S01]  /*05c0*/  STL [R1+0x24], R39 ;  /* 0x0000242701007387 */ /* 0x0001e20000100800 */
[--C-:B----4-:R-:W-:Y:S01]  /*05d0*/  IMAD R38, R38, c[0x0][0x1cc], R42.reuse ;  /* 0x0000730026267a24 */ /* 0x110fe200078e022a */
[----:B------:R-:W-:Y:S01]  /*05e0*/  CS2R R26, SRZ ;  /* 0x00000000001a7805 */ /* 0x000fe2000001ff00 */
[----:B------:R-:W-:Y:S01]  /*05f0*/  IMAD R42, R17, c[0x0][0x1cc], R42 ;  /* 0x00007300112a7a24 */ /* 0x000fe200078e022a */
[----:B------:R-:W-:Y:S01]  /*0600*/  CS2R R20, SRZ ;  /* 0x0000000000147805 */ /* 0x000fe2000001ff00 */
[-C--:B------:R-:W-:Y:S01]  /*0610*/  IMAD.WIDE R18, R18, R43.reuse, c[0x0][0x160] ;  /* 0x0000580012127625 */ /* 0x080fe200078e022b */
[----:B------:R-:W-:Y:S01]  /*0620*/  @P4 LOP3.LUT R2, R2, 0x80000000, RZ, 0xfc, !PT ;  /* 0x8000000002024812 */ /* 0x000fe200078efcff */
[----:B------:R-:W-:Y:S01]  /*0630*/  ULDC UR13, c[0x0][0x208] ;  /* 0x00008200000d7ab9 */ /* 0x000fe20000000800 */
[----:B------:R-:W-:Y:S01]  /*0640*/  @P6 LOP3.LUT R0, R0, 0x2, RZ, 0xfc, !PT ;  /* 0x0000000200006812 */ /* 0x000fe200078efcff */
[-C--:B------:R-:W-:Y:S01]  /*0650*/  IMAD.WIDE R36, R36, R43.reuse, c[0x0][0x160] ;  /* 0x0000580024247625 */ /* 0x080fe200078e022b */
[----:B------:R1:W4:Y:S03]  /*0660*/  @!P4 LDG.E.128 R32, [R18.64] ;  /* 0x0000000a1220c981 */ /* 0x000326000c1e1d00 */
[-C--:B0-----:R-:W-:Y:S01]  /*0670*/  IMAD.WIDE R38, R38, R43.reuse, c[0x0][0x160] ;  /* 0x0000580026267625 */ /* 0x081fe200078e022b */
[----:B------:R0:W4:Y:S03]  /*0680*/  @!P3 LDG.E.128 R28, [R36.64] ;  /* 0x0000000a241cb981 */ /* 0x000126000c1e1d00 */
[-C--:B------:R-:W-:Y:S01]  /*0690*/  IMAD.WIDE R40, R40, R43.reuse, c[0x0][0x160] ;  /* 0x0000580028287625 */ /* 0x080fe200078e022b */
[----:B------:R-:W4:Y:S04]  /*06a0*/  @!P2 LDG.E.128 R24, [R38.64] ;  /* 0x0000000a2618a981 */ /* 0x000f28000c1e1d00 */
[----:B------:R1:W-:Y:S01]  /*06b0*/  STL [R1+0x20], R17 ;  /* 0x0000201101007387 */ /* 0x0003e20000100800 */
[----:B------:R-:W-:Y:S01]  /*06c0*/  IMAD.WIDE R42, R42, R43, c[0x0][0x160] ;  /* 0x000058002a2a7625 */ /* 0x000fe200078e022b */
[----:B------:R-:W-:-:S02]  /*06d0*/  LOP3.LUT R2, R2, 0xbfffffff, RZ, 0xc0, !PT ;  /* 0xbfffffff02027812 */ /* 0x000fc400078ec0ff */
[----:B------:R-:W4:Y:S01]  /*06e0*/  @!P1 LDG.E.128 R20, [R40.64] ;  /* 0x0000000a28149981 */ /* 0x000f22000c1e1d00 */
[----:B------:R-:W-:Y:S01]  /*06f0*/  P2R R46, PR, RZ, 0x40 ;  /* 0x00000040ff2e7803 */ /* 0x000fe20000000000 */
[----:B------:R-:W-:Y:S01]  /*0700*/  ULDC UR15, c[0x0][0x208] ;  /* 0x00008200000f7ab9 */ /* 0x000fe20000000800 */
[----:B------:R-:W-:Y:S01]  /*0710*/  LOP3.LUT R0, R0, 0xfffffffe, RZ, 0xc0, !PT ;  /* 0xfffffffe00007812 */ /* 0x000fe200078ec0ff */
[----:B------:R-:W4:Y:S01]  /*0720*/  @!P0 LDG.E.128 R48, [R42.64] ;  /* 0x0000000a2a308981 */ /* 0x000f22000c1e1d00 */
[----:B0-----:R-:W-:Y:S02]  /*0730*/  IABS R36, c[0x0][0x208] ;  /* 0x0000820000247a13 */ /* 0x001fe40000000000 */
[C---:B-1----:R-:W-:Y:S02]  /*0740*/  LOP3.LUT R17, R64.reuse, 0x20, RZ, 0xc0, !PT ;  /* 0x0000002040117812 */ /* 0x042fe400078ec0ff */
[----:B------:R-:W0:Y:S01]  /*0750*/  R2UR UR14, R36 ;  /* 0x00000000240e73c2 */ /* 0x000e2200000e0000 */
[----:B------:R-:W-:-:S02]  /*0760*/  LOP3.LUT R18, R64, 0x40, RZ, 0xc0, !PT ;  /* 0x0000004040127812 */ /* 0x000fc400078ec0ff */
[----:B------:R-:W-:Y:S02]  /*0770*/  SHF.R.U32.HI R19, RZ, 0x1, R64 ;  /* 0x00000001ff137819 */ /* 0x000fe40000011640 */
[----:B------:R-:W-:Y:S02]  /*0780*/  IABS R37, R52 ;  /* 0x0000003400257213 */ /* 0x000fe40000000000 */
[----:B------:R-:W-:Y:S02]  /*0790*/  @P3 LOP3.LUT R2, R2, 0x40000000, RZ, 0xfc, !PT ;  /* 0x4000000002023812 */ /* 0x000fe400078efcff */
[----:B------:R-:W-:Y:S01]  /*07a0*/  ISETP.GE.AND P6, PT, R47, UR8, PT ;  /* 0x000000082f007c0c */ /* 0x000fe2000bfc6270 */
[----:B------:R-:W-:Y:S01]  /*07b0*/  CS2R R104, SRZ ;  /* 0x0000000000687805 */ /* 0x000fe2000001ff00 */
[----:B------:R-:W-:Y:S01]  /*07c0*/  @P5 LOP3.LUT R0, R0, 0x1, RZ, 0xfc, !PT ;  /* 0x0000000100005812 */ /* 0x000fe200078efcff */
[----:B0-----:R-:W0:Y:S01]  /*07d0*/  I2F.RP R3, UR14 ;  /* 0x0000000e00037d06 */ /* 0x001e220008209400 */
[----:B------:R-:W-:-:S02]  /*07e0*/  SHF.R.U32.HI R17, RZ, 0x1, R17 ;  /* 0x00000001ff117819 */ /* 0x000fc40000011611 */
[----:B------:R-:W-:Y:S02]  /*07f0*/  SHF.R.U32.HI R18, RZ, 0x1, R18 ;  /* 0x00000001ff127819 */ /* 0x000fe40000011612 */
[----:B------:R-:W-:-:S03]  /*0800*/  LOP3.LUT R19, R16, 0x8, R19, 0x78, !PT ;  /* 0x0000000810137812 */ /* 0x000fc600078e7813 */
[----:B0-----:R-:W0:Y:S01]  /*0810*/  MUFU.RCP R3, R3 ;  /* 0x0000000300037308 */ /* 0x001e220000001000 */
[----:B------:R-:W-:Y:S02]  /*0820*/  LOP3.LUT R19, R18, R19, R17, 0x96, !PT ;  /* 0x0000001312137212 */ /* 0x000fe400078e9611 */
[----:B0-----:R-:W-:-:S06]  /*0830*/  IADD3 R17, R3, 0xffffffe, RZ ;  /* 0x0ffffffe03117810 */ /* 0x001fcc0007ffe0ff */
[----:B------:R-:W0:Y:S01]  /*0840*/  F2I.FTZ.U32.TRUNC.NTZ R17, R17 ;  /* 0x0000001100117305 */ /* 0x000e22000021f000 */
[----:B------:R-:W-:Y:S01]  /*0850*/  IMAD.MOV.U32 R18, RZ, RZ, R37 ;  /* 0x000000ffff127224 */ /* 0x000fe200078e0025 */
[----:B0-----:R-:W0:Y:S08]  /*0860*/  R2UR UR5, R17 ;  /* 0x00000000110573c2 */ /* 0x001e3000000e0000 */
[----:B------:R-:W1:Y:S01]  /*0870*/  R2UR UR11, R18 ;  /* 0x00000000120b73c2 */ /* 0x000e6200000e0000 */
[----:B0-----:R-:W-:-:S04]  /*0880*/  UIADD3 UR10, URZ, -UR5, URZ ;  /* 0x800000053f0a7290 */ /* 0x001fc8000fffe03f */
[----:B------:R-:W-:-:S04]  /*0890*/  UIMAD UR10, UR10, UR14, URZ ;  /* 0x0000000e0a0a72a4 */ /* 0x000fc8000f8e023f */
[----:B------:R-:W-:-:S04]  /*08a0*/  UIMAD.WIDE.U32 UR4, UR5, UR10, UR4 ;  /* 0x0000000a050472a5 */ /* 0x000fc8000f8e0004 */
[----:B-1----:R-:W-:-:S04]  /*08b0*/  UIMAD.WIDE.U32 UR4, UR5, UR11, URZ ;  /* 0x0000000b050472a5 */ /* 0x002fc8000f8e003f */
[----:B------:R-:W-:-:S04]  /*08c0*/  UIADD3 UR4, -UR5, URZ, URZ ;  /* 0x0000003f05047290 */ /* 0x000fc8000fffe13f */
[----:B------:R-:W-:-:S04]  /*08d0*/  UIMAD UR4, UR14, UR4, UR11 ;  /* 0x000000040e0472a4 */ /* 0x000fc8000f8e020b */
[----:B------:R-:W-:Y:S01]  /*08e0*/  UISETP.GT.U32.AND UP2, UPT, UR14, UR4, UPT ;  /* 0x000000040e00728c */ /* 0x000fe2000bf44070 */
[----:B------:R-:W-:Y:S01]  /*08f0*/  LOP3.LUT R2, R2, 0xdfffffff, RZ, 0xc0, !PT ;  /* 0xdfffffff02027812 */ /* 0x000fe200078ec0ff */
[----:B------:R-:W-:-:S03]  /*0900*/  IMAD R3, R44, 0x80, R19 ;  /* 0x000000802c037824 */ /* 0x000fc600078e0213 */
[----:B------:R-:W-:Y:S01]  /*0910*/  @P2 LOP3.LUT R2, R2, 0x20000000, RZ, 0xfc, !PT ;  /* 0x2000000002022812 */ /* 0x000fe200078efcff */
[----:B------:R-:W-:-:S03]  /*0920*/  IMAD.SHL.U32 R3, R3, 0x2, RZ ;  /* 0x0000000203037824 */ /* 0x000fc600078e00ff */
[----:B------:R-:W-:Y:S02]  /*0930*/  LOP3.LUT R2, R2, 0xefffffff, RZ, 0xc0, !PT ;  /* 0xefffffff02027812 */ /* 0x000fe400078ec0ff */
[----:B------:R-:W-:Y:S02]  /*0940*/  @!UP2 UIADD3 UR4, UR4, -UR14, URZ ;  /* 0x8000000e0404a290 */ /* 0x000fe4000fffe03f */
[----:B------:R-:W-:Y:S02]  /*0950*/  @P1 LOP3.LUT R2, R2, 0x10000000, RZ, 0xfc, !PT ;  /* 0x1000000002021812 */ /* 0x000fe400078efcff */
[----:B------:R-:W-:Y:S02]  /*0960*/  UISETP.GE.U32.AND UP1, UPT, UR4, UR14, UPT ;  /* 0x0000000e0400728c */ /* 0x000fe4000bf26070 */
[----:B------:R-:W-:Y:S01]  /*0970*/  @!UP2 UIADD3 UR5, UR5, 0x1, URZ ;  /* 0x000000010505a890 */ /* 0x000fe2000fffe03f */
[----:B------:R-:W-:Y:S01]  /*0980*/  LOP3.LUT R2, R2, 0xf7ffffff, RZ, 0xc0, !PT ;  /* 0xf7ffffff02027812 */ /* 0x000fe200078ec0ff */
[----:B------:R-:W-:-:S03]  /*0990*/  ULOP3.LUT UR4, UR12, UR13, URZ, 0x3c, !UPT ;  /* 0x0000000d0c047292 */ /* 0x000fc6000f8e3c3f */
[----:B------:R-:W-:Y:S01]  /*09a0*/  @P0 LOP3.LUT R2, R2, 0x8000000, RZ, 0xfc, !PT ;  /* 0x0800000002020812 */ /* 0x000fe200078efcff */
[----:B------:R-:W-:-:S03]  /*09b0*/  UISETP.GE.AND UP0, UPT, UR4, URZ, UPT ;  /* 0x0000003f0400728c */ /* 0x000fc6000bf06270 */
[----:B------:R-:W-:Y:S02]  /*09c0*/  @UP1 UIADD3 UR5, UR5, 0x1, URZ ;  /* 0x0000000105051890 */ /* 0x000fe4000fffe03f */
[----:B------:R-:W-:Y:S01]  /*09d0*/  UISETP.NE.AND UP1, UPT, URZ, UR15, UPT ;  /* 0x0000000f3f00728c */ /* 0x000fe2000bf25270 */
[----:B------:R-:W-:Y:S01]  /*09e0*/  IMAD.MOV.U32 R37, RZ, RZ, -0x800000 ;  /* 0xff800000ff257424 */ /* 0x000fe200078e00ff */
[----:B------:R-:W-:-:S04]  /*09f0*/  CS2R R106, SRZ ;  /* 0x00000000006a7805 */ /* 0x000fc8000001ff00 */
[----:B------:R-:W-:Y:S01]  /*0a00*/  @!UP0 UIADD3 UR5, -UR5, URZ, URZ ;  /* 0x0000003f05058290 */ /* 0x000fe2000fffe13f */
[----:B------:R-:W-:Y:S01]  /*0a10*/  IMAD.MOV.U32 R36, RZ, RZ, -0x800000 ;  /* 0xff800000ff247424 */ /* 0x000fe200078e00ff */
[----:B------:R-:W-:-:S03]  /*0a20*/  CS2R R52, SRZ ;  /* 0x0000000000347805 */ /* 0x000fc6000001ff00 */
[----:B------:R-:W-:Y:S01]  /*0a30*/  @!UP1 ULOP3.LUT UR5, URZ, UR15, URZ, 0x33, !UPT ;  /* 0x0000000f3f059292 */ /* 0x000fe2000f8e333f */
[----:B------:R-:W-:Y:S01]  /*0a40*/  CS2R R54, SRZ ;  /* 0x0000000000367805 */ /* 0x000fe2000001ff00 */
[----:B------:R-:W-:Y:S01]  /*0a50*/  CS2R R56, SRZ ;  /* 0x0000000000387805 */ /* 0x000fe2000001ff00 */
[----:B------:R-:W-:Y:S01]  /*0a60*/  CS2R R58, SRZ ;  /* 0x00000000003a7805 */ /* 0x000fe2000001ff00 */
[----:B------:R-:W-:Y:S01]  /*0a70*/  CS2R R60, SRZ ;  /* 0x00000000003c7805 */ /* 0x000fe2000001ff00 */
[----:B------:R-:W-:Y:S01]  /*0a80*/  CS2R R62, SRZ ;  /* 0x00000000003e7805 */ /* 0x000fe2000001ff00 */
[----:B------:R-:W-:Y:S01]  /*0a90*/  CS2R R80, SRZ ;  /* 0x0000000000507805 */ /* 0x000fe2000001ff00 */
[----:B------:R-:W-:Y:S01]  /*0aa0*/  CS2R R82, SRZ ;  /* 0x0000000000527805 */ /* 0x000fe2000001ff00 */
[----:B---3--:R-:W0:Y:S01]  /*0ab0*/  R2UR UR6, R45 ;  /* 0x000000002d0673c2 */ /* 0x008e2200000e0000 */
[----:B--2---:R-:W-:Y:S02]  /*0ac0*/  SEL R12, R12, RZ, !P5 ;  /* 0x000000ff0c0c7207 */ /* 0x004fe40006800000 */
[----:B------:R-:W-:-:S02]  /*0ad0*/  SEL R13, R13, RZ, !P5 ;  /* 0x000000ff0d0d7207 */ /* 0x000fc40006800000 */
[----:B------:R-:W-:Y:S02]  /*0ae0*/  SEL R14, R14, RZ, !P5 ;  /* 0x000000ff0e0e7207 */ /* 0x000fe40006800000 */
[----:B------:R-:W-:Y:S01]  /*0af0*/  SEL R15, R15, RZ, !P5 ;  /* 0x000000ff0f0f7207 */ /* 0x000fe20006800000 */
[----:B0-----:R-:W-:-:S04]  /*0b00*/  UIADD3 UR6, UR6, -UR8, URZ ;  /* 0x8000000806067290 */ /* 0x001fc8000fffe03f */
[----:B------:R-:W-:Y:S01]  /*0b10*/  STS.128 [R3+0x2000], R12 ;  /* 0x0020000c03007388 */ /* 0x000fe20000000c00 */
[----:B------:R-:W-:Y:S01]  /*0b20*/  UISETP.GE.AND UP2, UPT, UR6, 0x1, UPT ;  /* 0x000000010600788c */ /* 0x000fe2000bf46270 */
[----:B-----5:R-:W-:Y:S02]  /*0b30*/  SEL R4, R4, RZ, !P6 ;  /* 0x000000ff04047207 */ /* 0x020fe40007000000 */
[----:B------:R-:W-:Y:S02]  /*0b40*/  SEL R5, R5, RZ, !P6 ;  /* 0x000000ff05057207 */ /* 0x000fe40007000000 */
[----:B------:R-:W-:Y:S02]  /*0b50*/  SEL R6, R6, RZ, !P6 ;  /* 0x000000ff06067207 */ /* 0x000fe40007000000 */
[----:B------:R-:W-:Y:S02]  /*0b60*/  SEL R7, R7, RZ, !P6 ;  /* 0x000000ff07077207 */ /* 0x000fe40007000000 */
[----:B------:R-:W-:-:S04]  /*0b70*/  ISETP.NE.AND P6, PT, R46, RZ, PT ;  /* 0x000000ff2e00720c */ /* 0x000fc80003fc5270 */
[----:B------:R-:W-:Y:S02]  /*0b80*/  SEL R8, R8, RZ, !P6 ;  /* 0x000000ff08087207 */ /* 0x000fe40007000000 */
[----:B------:R-:W-:Y:S02]  /*0b90*/  SEL R9, R9, RZ, !P6 ;  /* 0x000000ff09097207 */ /* 0x000fe40007000000 */
[----:B----4-:R-:W-:Y:S02]  /*0ba0*/  SEL R28, R28, RZ, !P3 ;  /* 0x000000ff1c1c7207 */ /* 0x010fe40005800000 */
[----:B------:R-:W-:Y:S02]  /*0bb0*/  SEL R29, R29, RZ, !P3 ;  /* 0x000000ff1d1d7207 */ /* 0x000fe40005800000 */
[----:B------:R-:W-:Y:S02]  /*0bc0*/  SEL R30, R30, RZ, !P3 ;  /* 0x000000ff1e1e7207 */ /* 0x000fe40005800000 */
[----:B------:R-:W-:-:S02]  /*0bd0*/  SEL R31, R31, RZ, !P3 ;  /* 0x000000ff1f1f7207 */ /* 0x000fc40005800000 */
[----:B------:R-:W-:Y:S02]  /*0be0*/  SEL R24, R24, RZ, !P2 ;  /* 0x000000ff18187207 */ /* 0x000fe40005000000 */
[----:B------:R-:W-:Y:S02]  /*0bf0*/  SEL R25, R25, RZ, !P2 ;  /* 0x000000ff19197207 */ /* 0x000fe40005000000 */
[----:B------:R-:W-:Y:S02]  /*0c00*/  SEL R26, R26, RZ, !P2 ;  /* 0x000000ff1a1a7207 */ /* 0x000fe40005000000 */
        /* <DEDUP_REMOVED lines=8> */
[----:B------:R-:W-:Y:S01]  /*0c90*/  SEL R51, R51, RZ, !P0 ;  /* 0x000000ff33337207 */ /* 0x000fe20004000000 */
[----:B------:R-:W-:Y:S04]  /*0ca0*/  STS.128 [R3+0x4000], R28 ;  /* 0x0040001c03007388 */ /* 0x000fe80000000c00 */
[----:B------:R-:W-:Y:S04]  /*0cb0*/  STS.128 [R3+0x5000], R24 ;  /* 0x0050001803007388 */ /* 0x000fe80000000c00 */
[----:B------:R-:W-:Y:S04]  /*0cc0*/  STS.128 [R3+0x6000], R20 ;  /* 0x0060001403007388 */ /* 0x000fe80000000c00 */
[----:B------:R-:W-:Y:S01]  /*0cd0*/  STS.128 [R3+0x7000], R48 ;  /* 0x0070003003007388 */ /* 0x000fe20000000c00 */
[----:B------:R-:W-:-:S02]  /*0ce0*/  PLOP3.LUT P0, PT, PT, PT, UP2, 0x40, 0x0 ;  /* 0x000000000000781c */ /* 0x000fc40003f0e828 */
[----:B------:R-:W-:Y:S02]  /*0cf0*/  SEL R10, R10, RZ, !P6 ;  /* 0x000000ff0a0a7207 */ /* 0x000fe40007000000 */
[----:B------:R-:W-:Y:S01]  /*0d00*/  SEL R11, R11, RZ, !P6 ;  /* 0x000000ff0b0b7207 */ /* 0x000fe20007000000 */
[----:B------:R0:W-:Y:S01]  /*0d10*/  STS.128 [R3], R4 ;  /* 0x0000000403007388 */ /* 0x0001e20000000c00 */
[----:B------:R-:W-:Y:S02]  /*0d20*/  SEL R32, R32, RZ, !P4 ;  /* 0x000000ff20207207 */ /* 0x000fe40006000000 */
[----:B------:R-:W-:Y:S01]  /*0d30*/  SEL R33, R33, RZ, !P4 ;  /* 0x000000ff21217207 */ /* 0x000fe20006000000 */
[----:B------:R1:W-:Y:S01]  /*0d40*/  STS.128 [R3+0x1000], R8 ;  /* 0x0010000803007388 */ /* 0x0003e20000000c00 */
[----:B------:R-:W-:Y:S02]  /*0d50*/  SEL R34, R34, RZ, !P4 ;  /* 0x000000ff22227207 */ /* 0x000fe40006000000 */
[----:B------:R-:W-:Y:S01]  /*0d60*/  SEL R35, R35, RZ, !P4 ;  /* 0x000000ff23237207 */ /* 0x000fe20006000000 */
[----:B------:R-:W-:Y:S01]  /*0d70*/  CS2R R44, SRZ ;  /* 0x00000000002c7805 */ /* 0x000fe2000001ff00 */
[----:B------:R-:W-:Y:S01]  /*0d80*/  CS2R R46, SRZ ;  /* 0x00000000002e7805 */ /* 0x000fe2000001ff00 */
[----:B------:R-:W-:Y:S01]  /*0d90*/  CS2R R68, SRZ ;  /* 0x0000000000447805 */ /* 0x000fe2000001ff00 */
[----:B------:R-:W-:Y:S01]  /*0da0*/  CS2R R70, SRZ ;  /* 0x0000000000467805 */ /* 0x000fe2000001ff00 */
[----:B------:R2:W-:Y:S01]  /*0db0*/  STS.128 [R3+0x3000], R32 ;  /* 0x0030002003007388 */ /* 0x0005e20000000c00 */
[----:B0-----:R-:W-:-:S02]  /*0dc0*/  LOP3.LUT R6, R64, 0x1f, RZ, 0xc0, !PT ;  /* 0x0000001f40067812 */ /* 0x001fc400078ec0ff */
[----:B-1----:R-:W-:Y:S01]  /*0dd0*/  SHF.R.U32.HI R9, RZ, 0x3, R64 ;  /* 0x00000003ff097819 */ /* 0x002fe20000011640 */
[----:B------:R-:W-:Y:S01]  /*0de0*/  CS2R R4, SRZ ;  /* 0x0000000000047805 */ /* 0x000fe2000001ff00 */
        /* <DEDUP_REMOVED lines=18> */
[----:B------:R-:W-:-:S02]  /*0f10*/  LOP3.LUT R8, R64, 0x7, RZ, 0xc0, !PT ;  /* 0x0000000740087812 */ /* 0x000fc400078ec0ff */
[----:B--2---:R-:W-:Y:S02]  /*0f20*/  SGXT.U32 R33, R9, 0x1 ;  /* 0x000000010921781a */ /* 0x004fe40000000000 */
[----:B------:R-:W-:Y:S01]  /*0f30*/  SHF.R.U32.HI R32, RZ, 0x4, R6 ;  /* 0x00000004ff207819 */ /* 0x000fe20000011606 */
[----:B------:R-:W-:Y:S05]  /*0f40*/  @P0 BRA `(.L_x_0) ;  /* 0x0000b6f000000947 */ /* 0x000fea0003800000 */
[----:B------:R-:W-:Y:S01]  /*0f50*/  IABS R30, c[0x0][0x1bc] ;  /* 0x00006f00001e7a13 */ /* 0x000fe20000000000 */
[----:B------:R-:W-:Y:S01]  /*0f60*/  IMAD.SHL.U32 R8, R8, 0x100, RZ ;  /* 0x0000010008087824 */ /* 0x000fe200078e00ff */
[----:B------:R-:W-:Y:S01]  /*0f70*/  IABS R9, R16 ;  /* 0x0000001000097213 */ /* 0x000fe20000000000 */
[----:B------:R-:W-:Y:S01]  /*0f80*/  CS2R R44, SRZ ;  /* 0x00000000002c7805 */ /* 0x000fe2000001ff00 */
[----:B------:R-:W0:Y:S01]  /*0f90*/  I2F.RP R6, R30 ;  /* 0x0000001e00067306 */ /* 0x000e220000209400 */
[----:B------:R-:W-:Y:S01]  /*0fa0*/  LOP3.LUT R10, R16, 0x6, RZ, 0xfc, !PT ;  /* 0x00000006100a7812 */ /* 0x000fe200078efcff */
[----:B------:R-:W-:Y:S01]  /*0fb0*/  IMAD R8, R32, 0x800, R8 ;  /* 0x0000080020087824 */ /* 0x000fe200078e0208 */
[----:B------:R-:W-:Y:S01]  /*0fc0*/  CS2R R46, SRZ ;  /* 0x00000000002e7805 */ /* 0x000fe2000001ff00 */
[----:B------:R-:W-:Y:S01]  /*0fd0*/  CS2R R104, SRZ ;  /* 0x0000000000687805 */ /* 0x000fe2000001ff00 */
[----:B------:R-:W-:Y:S01]  /*0fe0*/  IABS R27, R10 ;  /* 0x0000000a001b7213 */ /* 0x000fe20000000000 */
        /* <DEDUP_REMOVED lines=10> */
[----:B0-----:R-:W0:Y:S01]  /*1090*/  MUFU.RCP R6, R6 ;  /* 0x0000000600067308 */ /* 0x001e220000001000 */
        /* <DEDUP_REMOVED lines=15> */
[----:B0-----:R-:W-:Y:S01]  /*1190*/  IADD3 R4, R6, 0xffffffe, RZ ;  /* 0x0ffffffe06047810 */ /* 0x001fe20007ffe0ff */
[----:B------:R-:W-:Y:S01]  /*11a0*/  CS2R R120, SRZ ;  /* 0x0000000000787805 */ /* 0x000fe2000001ff00 */
[----:B------:R-:W-:Y:S01]  /*11b0*/  LOP3.LUT R6, R16, 0x3, RZ, 0xfc, !PT ;  /* 0x0000000310067812 */ /* 0x000fe200078efcff */
[----:B------:R-:W-:Y:S01]  /*11c0*/  CS2R R122, SRZ ;  /* 0x00000000007a7805 */ /* 0x000fe2000001ff00 */
[----:B------:R0:W1:Y:S01]  /*11d0*/  F2I.FTZ.U32.TRUNC.NTZ R5, R4 ;  /* 0x0000000400057305 */ /* 0x000062000021f000 */
[----:B------:R-:W-:Y:S01]  /*11e0*/  CS2R R116, SRZ ;  /* 0x0000000000747805 */ /* 0x000fe2000001ff00 */
[----:B------:R-:W-:Y:S01]  /*11f0*/  IABS R21, R6 ;  /* 0x0000000600157213 */ /* 0x000fe20000000000 */
[----:B------:R-:W-:Y:S01]  /*1200*/  CS2R R118, SRZ ;  /* 0x0000000000767805 */ /* 0x000fe2000001ff00 */
[----:B------:R-:W-:Y:S01]  /*1210*/  UMOV UR4, URZ ;  /* 0x0000003f00047c82 */ /* 0x000fe20008000000 */
[----:B0-----:R-:W-:-:S02]  /*1220*/  IMAD.MOV.U32 R4, RZ, RZ, RZ ;  /* 0x000000ffff047224 */ /* 0x001fc400078e00ff */
[----:B-1----:R-:W-:-:S04]  /*1230*/  IMAD.MOV R7, RZ, RZ, -R5 ;  /* 0x000000ffff077224 */ /* 0x002fc800078e0a05 */
[----:B------:R-:W-:-:S04]  /*1240*/  IMAD R7, R7, R30, RZ ;  /* 0x0000001e07077224 */ /* 0x000fc800078e02ff */
[----:B------:R-:W-:Y:S01]  /*1250*/  IMAD.HI.U32 R12, R5, R7, R4 ;  /* 0x00000007050c7227 */ /* 0x000fe200078e0004 */
[----:B------:R-:W-:-:S03]  /*1260*/  LOP3.LUT R7, R16, 0x4, RZ, 0xfc, !PT ;  /* 0x0000000410077812 */ /* 0x000fc600078efcff */
[----:B------:R-:W-:Y:S01]  /*1270*/  IMAD.MOV.U32 R5, RZ, RZ, R9 ;  /* 0x000000ffff057224 */ /* 0x000fe200078e0009 */
[----:B------:R-:W-:Y:S01]  /*1280*/  IABS R23, R7 ;  /* 0x0000000700177213 */ /* 0x000fe20000000000 */
[----:B------:R-:W-:Y:S01]  /*1290*/  IMAD.HI.U32 R20, R12, R21, RZ ;  /* 0x000000150c147227 */ /* 0x000fe200078e00ff */
[----:B------:R-:W-:-:S03]  /*12a0*/  LOP3.LUT R9, R16, 0x5, RZ, 0xfc, !PT ;  /* 0x0000000510097812 */ /* 0x000fc600078efcff */
[----:B------:R-:W-:Y:S01]  /*12b0*/  IMAD.HI.U32 R13, R12, R5, RZ ;  /* 0x000000050c0d7227 */ /* 0x000fe200078e00ff */
[----:B------:R-:W-:-:S03]  /*12c0*/  IABS R25, R9 ;  /* 0x0000000900197213 */ /* 0x000fc60000000000 */
[----:B------:R-:W-:Y:S02]  /*12d0*/  IMAD.MOV R14, RZ, RZ, -R13 ;  /* 0x000000ffff0e7224 */ /* 0x000fe400078e0a0d */
[----:B------:R-:W-:-:S04]  /*12e0*/  IMAD.HI.U32 R22, R12, R23, RZ ;  /* 0x000000170c167227 */ /* 0x000fc800078e00ff */
[----:B------:R-:W-:Y:S01]  /*12f0*/  IMAD R14, R30, R14, R5 ;  /* 0x0000000e1e0e7224 */ /* 0x000fe200078e0205 */
[----:B------:R-:W-:Y:S01]  /*1300*/  LOP3.LUT R5, R16, 0x2, RZ, 0xfc, !PT ;  /* 0x0000000210057812 */ /* 0x000fe200078efcff */
[----:B------:R-:W-:-:S03]  /*1310*/  IMAD.HI.U32 R24, R12, R25, RZ ;  /* 0x000000190c187227 */ /* 0x000fc600078e00ff */
[----:B------:R-:W-:Y:S01]  /*1320*/  IABS R19, R5 ;  /* 0x0000000500137213 */ /* 0x000fe20000000000 */
[----:B------:R-:W-:Y:S01]  /*1330*/  IMAD.HI.U32 R26, R12, R27, RZ ;  /* 0x0000001b0c1a7227 */ /* 0x000fe200078e00ff */
[----:B------:R-:W-:-:S03]  /*1340*/  ISETP.GT.U32.AND P0, PT, R30, R14, PT ;  /* 0x0000000e1e00720c */ /* 0x000fc60003f04070 */
[----:B------:R-:W-:-:S04]  /*1350*/  IMAD.HI.U32 R18, R12, R19, RZ ;  /* 0x000000130c127227 */ /* 0x000fc800078e00ff */
[----:B------:R-:W-:-:S04]  /*1360*/  IMAD.MOV R4, RZ, RZ, -R18 ;  /* 0x000000ffff047224 */ /* 0x000fc800078e0a12 */
[----:B------:R-:W-:Y:S02]  /*1370*/  IMAD R19, R30, R4, R19 ;  /* 0x000000041e137224 */ /* 0x000fe400078e0213 */
[----:B------:R-:W-:Y:S01]  /*1380*/  @!P0 IADD3 R13, R13, 0x1, RZ ;  /* 0x000000010d0d8810 */ /* 0x000fe20007ffe0ff */
[----:B------:R-:W-:Y:S02]  /*1390*/  @!P0 IMAD.IADD R14, R14, 0x1, -R30 ;  /* 0x000000010e0e8824 */ /* 0x000fe400078e0a1e */
[----:B------:R-:W-:Y:S01]  /*13a0*/  ISETP.GT.U32.AND P0, PT, R30, R19, PT ;  /* 0x000000131e00720c */ /* 0x000fe20003f04070 */
[----:B------:R-:W-:-:S04]  /*13b0*/  IMAD.MOV R4, RZ, RZ, -R20 ;  /* 0x000000ffff047224 */ /* 0x000fc800078e0a14 */
[----:B------:R-:W-:Y:S02]  /*13c0*/  IMAD R21, R30, R4, R21 ;  /* 0x000000041e157224 */ /* 0x000fe400078e0215 */
[----:B------:R-:W-:-:S04]  /*13d0*/  IMAD.MOV R4, RZ, RZ, -R22 ;  /* 0x000000ffff047224 */ /* 0x000fc800078e0a16 */
[----:B------:R-:W-:Y:S02]  /*13e0*/  IMAD R23, R30, R4, R23 ;  /* 0x000000041e177224 */ /* 0x000fe400078e0217 */
[----:B------:R-:W-:Y:S01]  /*13f0*/  @!P0 IADD3 R18, R18, 0x1, RZ ;  /* 0x0000000112128810 */ /* 0x000fe20007ffe0ff */
[----:B------:R-:W-:Y:S01]  /*1400*/  @!P0 IMAD.IADD R19, R19, 0x1, -R30 ;  /* 0x0000000113138824 */ /* 0x000fe200078e0a1e */
[----:B------:R-:W-:Y:S01]  /*1410*/  ISETP.GT.U32.AND P0, PT, R30, R21, PT ;  /* 0x000000151e00720c */ /* 0x000fe20003f04070 */
[----:B------:R-:W-:-:S04]  /*1420*/  IMAD.MOV R4, RZ, RZ, -R24 ;  /* 0x000000ffff047224 */ /* 0x000fc800078e0a18 */
[----:B------:R-:W-:Y:S02]  /*1430*/  IMAD R25, R30, R4, R25 ;  /* 0x000000041e197224 */ /* 0x000fe400078e0219 */
[----:B------:R-:W-:-:S04]  /*1440*/  IMAD.MOV R4, RZ, RZ, -R26 ;  /* 0x000000ffff047224 */ /* 0x000fc800078e0a1a */
[----:B------:R-:W-:Y:S01]  /*1450*/  IMAD R27, R30, R4, R27 ;  /* 0x000000041e1b7224 */ /* 0x000fe200078e021b */
[----:B------:R-:W-:Y:S01]  /*1460*/  LOP3.LUT R4, R16, 0x1, RZ, 0xfc, !PT ;  /* 0x0000000110047812 */ /* 0x000fe200078efcff */
[----:B------:R-:W-:Y:S01]  /*1470*/  @!P0 IMAD.IADD R21, R21, 0x1, -R30 ;  /* 0x0000000115158824 */ /* 0x000fe200078e0a1e */
[----:B------:R-:W-:Y:S02]  /*1480*/  @!P0 IADD3 R20, R20, 0x1, RZ ;  /* 0x0000000114148810 */ /* 0x000fe40007ffe0ff */
[----:B------:R-:W-:Y:S02]  /*1490*/  ISETP.GT.U32.AND P0, PT, R30, R23, PT ;  /* 0x000000171e00720c */ /* 0x000fe40003f04070 */
[----:B------:R-:W-:-:S05]  /*14a0*/  IABS R17, R4 ;  /* 0x0000000400117213 */ /* 0x000fca0000000000 */
[----:B------:R-:W-:-:S04]  /*14b0*/  IMAD.HI.U32 R15, R12, R17, RZ ;  /* 0x000000110c0f7227 */ /* 0x000fc800078e00ff */
[----:B------:R-:W-:Y:S02]  /*14c0*/  IMAD.MOV R11, RZ, RZ, -R15 ;  /* 0x000000ffff0b7224 */ /* 0x000fe400078e0a0f */
[----:B------:R-:W-:Y:S01]  /*14d0*/  @!P0 IADD3 R22, R22, 0x1, RZ ;  /* 0x0000000116168810 */ /* 0x000fe20007ffe0ff */
[----:B------:R-:W-:Y:S01]  /*14e0*/  @!P0 IMAD.IADD R23, R23, 0x1, -R30 ;  /* 0x0000000117178824 */ /* 0x000fe200078e0a1e */
[C---:B------:R-:W-:Y:S01]  /*14f0*/  ISETP.GT.U32.AND P0, PT, R30.reuse, R25, PT ;  /* 0x000000191e00720c */ /* 0x040fe20003f04070 */
[----:B------:R-:W-:Y:S01]  /*1500*/  IMAD R17, R30, R11, R17 ;  /* 0x0000000b1e117224 */ /* 0x000fe200078e0211 */
[----:B------:R-:W-:-:S04]  /*1510*/  LOP3.LUT R11, R16, 0x7, RZ, 0xfc, !PT ;  /* 0x00000007100b7812 */ /* 0x000fc800078efcff */
[----:B------:R-:W-:-:S05]  /*1520*/  IABS R29, R11 ;  /* 0x0000000b001d7213 */ /* 0x000fca0000000000 */
[----:B------:R-:W-:Y:S02]  /*1530*/  IMAD.HI.U32 R12, R12, R29, RZ ;  /* 0x0000001d0c0c7227 */ /* 0x000fe400078e00ff */
[----:B------:R-:W-:Y:S02]  /*1540*/  @!P0 IADD3 R24, R24, 0x1, RZ ;  /* 0x0000000118188810 */ /* 0x000fe40007ffe0ff */
[----:B------:R-:W-:Y:S01]  /*1550*/  @!P0 IMAD.IADD R25, R25, 0x1, -R30 ;  /* 0x0000000119198824 */ /* 0x000fe200078e0a1e */
[----:B------:R-:W-:Y:S01]  /*1560*/  ISETP.GT.U32.AND P0, PT, R30, R27, PT ;  /* 0x0000001b1e00720c */ /* 0x000fe20003f04070 */
[----:B------:R-:W-:-:S04]  /*1570*/  IMAD.MOV R28, RZ, RZ, -R12 ;  /* 0x000000ffff1c7224 */ /* 0x000fc800078e0a0c */
[----:B------:R-:W-:-:S08]  /*1580*/  IMAD R28, R30, R28, R29 ;  /* 0x0000001c1e1c7224 */ /* 0x000fd000078e021d */
[----:B------:R-:W-:Y:S01]  /*1590*/  @!P0 IADD3 R26, R26, 0x1, RZ ;  /* 0x000000011a1a8810 */ /* 0x000fe20007ffe0ff */
[----:B------:R-:W-:Y:S01]  /*15a0*/  @!P0 IMAD.IADD R27, R27, 0x1, -R30 ;  /* 0x000000011b1b8824 */ /* 0x000fe200078e0a1e */
[----:B------:R-:W-:-:S13]  /*15b0*/  ISETP.GT.U32.AND P0, PT, R30, R17, PT ;  /* 0x000000111e00720c */ /* 0x000fda0003f04070 */
[----:B------:R-:W-:Y:S01]  /*15c0*/  @!P0 IADD3 R15, R15, 0x1, RZ ;  /* 0x000000010f0f8810 */ /* 0x000fe20007ffe0ff */
[----:B------:R-:W-:Y:S01]  /*15d0*/  @!P0 IMAD.IADD R17, R17, 0x1, -R30 ;  /* 0x0000000111118824 */ /* 0x000fe200078e0a1e */
[----:B------:R-:W-:-:S13]  /*15e0*/  ISETP.GT.U32.AND P0, PT, R30, R28, PT ;  /* 0x0000001c1e00720c */ /* 0x000fda0003f04070 */
[----:B------:R-:W-:Y:S01]  /*15f0*/  @!P0 IADD3 R12, R12, 0x1, RZ ;  /* 0x000000010c0c8810 */ /* 0x000fe20007ffe0ff */
[----:B------:R-:W-:Y:S01]  /*1600*/  @!P0 IMAD.IADD R28, R28, 0x1, -R30 ;  /* 0x000000011c1c8824 */ /* 0x000fe200078e0a1e */
[----:B------:R-:W-:Y:S02]  /*1610*/  ISETP.GE.U32.AND P0, PT, R14, R30, PT ;  /* 0x0000001e0e00720c */ /* 0x000fe40003f06070 */
[----:B------:R-:W-:-:S11]  /*1620*/  LOP3.LUT R14, R16, c[0x0][0x1bc], RZ, 0x3c, !PT ;  /* 0x00006f00100e7a12 */ /* 0x000fd600078e3cff */
[----:B------:R-:W-:Y:S02]  /*1630*/  @P0 IADD3 R13, R13, 0x1, RZ ;  /* 0x000000010d0d0810 */ /* 0x000fe40007ffe0ff */
[----:B------:R-:W-:Y:S02]  /*1640*/  ISETP.GE.U32.AND P0, PT, R19, R30, PT ;  /* 0x0000001e1300720c */ /* 0x000fe40003f06070 */
[----:B------:R-:W-:-:S11]  /*1650*/  LOP3.LUT R19, R33, 0xe, RZ, 0xfc, !PT ;  /* 0x0000000e21137812 */ /* 0x000fd600078efcff */
[----:B------:R-:W-:Y:S02]  /*1660*/  @P0 IADD3 R18, R18, 0x1, RZ ;  /* 0x0000000112120810 */ /* 0x000fe40007ffe0ff */
[----:B------:R-:W-:-:S13]  /*1670*/  ISETP.GE.U32.AND P0, PT, R21, R30, PT ;  /* 0x0000001e1500720c */ /* 0x000fda0003f06070 */
        /* <DEDUP_REMOVED lines=11> */
[----:B------:R-:W-:Y:S02]  /*1730*/  ISETP.GE.AND P0, PT, R14, RZ, PT ;  /* 0x000000ff0e00720c */ /* 0x000fe40003f06270 */
[----:B------:R-:W-:Y:S01]  /*1740*/  LOP3.LUT R14, R5, c[0x0][0x1bc], RZ, 0x3c, !PT ;  /* 0x00006f00050e7a12 */ /* 0x000fe200078e3cff */
[----:B------:R-:W-:Y:S01]  /*1750*/  IMAD.MOV.U32 R17, RZ, RZ, R12 ;  /* 0x000000ffff117224 */ /* 0x000fe200078e000c */
[----:B------:R-:W-:-:S09]  /*1760*/  LOP3.LUT R12, R4, c[0x0][0x1bc], RZ, 0x3c, !PT ;  /* 0x00006f00040c7a12 */ /* 0x000fd200078e3cff */
[----:B------:R-:W-:Y:S01]  /*1770*/  @!P0 IMAD.MOV R13, RZ, RZ, -R13 ;  /* 0x000000ffff0d8224 */ /* 0x000fe200078e0a0d */
[----:B------:R-:W-:Y:S02]  /*1780*/  ISETP.GE.AND P0, PT, R14, RZ, PT ;  /* 0x000000ff0e00720c */ /* 0x000fe40003f06270 */
[----:B------:R-:W-:-:S11]  /*1790*/  LOP3.LUT R14, R6, c[0x0][0x1bc], RZ, 0x3c, !PT ;  /* 0x00006f00060e7a12 */ /* 0x000fd600078e3cff */
        /* <DEDUP_REMOVED lines=14> */
[----:B------:R-:W-:-:S04]  /*1880*/  LOP3.LUT R14, R33, 0x8, RZ, 0xfc, !PT ;  /* 0x00000008210e7812 */ /* 0x000fc800078efcff */
[----:B------:R-:W-:-:S07]  /*1890*/  LOP3.LUT R14, R14, 0x7, R64, 0x78, !PT ;  /* 0x000000070e0e7812 */ /* 0x000fce00078e7840 */
[----:B------:R-:W-:Y:S01]  /*18a0*/  @!P0 IMAD.MOV R17, RZ, RZ, -R17 ;  /* 0x000000ffff118224 */ /* 0x000fe200078e0a11 */
[----:B------:R-:W-:Y:S02]  /*18b0*/  ISETP.GE.AND P0, PT, R12, RZ, PT ;  /* 0x000000ff0c00720c */ /* 0x000fe40003f06270 */
[----:B------:R-:W-:-:S11]  /*18c0*/  LOP3.LUT R12, RZ, c[0x0][0x1bc], RZ, 0x33, !PT ;  /* 0x00006f00ff0c7a12 */ /* 0x000fd600078e33ff */
[----:B------:R-:W-:Y:S01]  /*18d0*/  @!P0 IMAD.MOV R15, RZ, RZ, -R15 ;  /* 0x000000ffff0f8224 */ /* 0x000fe200078e0a0f */
[----:B------:R-:W-:-:S04]  /*18e0*/  ISETP.NE.AND P0, PT, RZ, c[0x0][0x1bc], PT ;  /* 0x00006f00ff007a0c */ /* 0x000fc80003f05270 */
[C---:B------:R-:W-:Y:S02]  /*18f0*/  SEL R25, R12.reuse, R13, !P0 ;  /* 0x0000000d0c197207 */ /* 0x040fe40004000000 */
[C---:B------:R-:W-:Y:S02]  /*1900*/  LOP3.LUT R13, R33.reuse, 0x6, RZ, 0xfc, !PT ;  /* 0x00000006210d7812 */ /* 0x040fe400078efcff */
[C---:B------:R-:W-:Y:S02]  /*1910*/  SEL R31, R12.reuse, R26, !P0 ;  /* 0x0000001a0c1f7207 */ /* 0x040fe40004000000 */
[----:B------:R-:W-:Y:S02]  /*1920*/  SEL R26, R12, R15, !P0 ;  /* 0x0000000f0c1a7207 */ /* 0x000fe40004000000 */
[----:B------:R-:W-:Y:S02]  /*1930*/  LOP3.LUT R15, R33, 0xa, RZ, 0xfc, !PT ;  /* 0x0000000a210f7812 */ /* 0x000fe400078efcff */
[----:B------:R-:W-:-:S02]  /*1940*/  LOP3.LUT R13, R13, 0x7, R64, 0x78, !PT ;  /* 0x000000070d0d7812 */ /* 0x000fc400078e7840 */
[C---:B------:R-:W-:Y:S02]  /*1950*/  SEL R27, R12.reuse, R18, !P0 ;  /* 0x000000120c1b7207 */ /* 0x040fe40004000000 */
[C---:B------:R-:W-:Y:S01]  /*1960*/  SEL R28, R12.reuse, R20, !P0 ;  /* 0x000000140c1c7207 */ /* 0x040fe20004000000 */
[----:B------:R-:W-:Y:S01]  /*1970*/  IMAD.SHL.U32 R13, R13, 0x10, RZ ;  /* 0x000000100d0d7824 */ /* 0x000fe200078e00ff */
[C---:B------:R-:W-:Y:S02]  /*1980*/  SEL R29, R12.reuse, R22, !P0 ;  /* 0x000000160c1d7207 */ /* 0x040fe40004000000 */
[C---:B------:R-:W-:Y:S02]  /*1990*/  SEL R30, R12.reuse, R24, !P0 ;  /* 0x000000180c1e7207 */ /* 0x040fe40004000000 */
[----:B------:R-:W-:Y:S02]  /*19a0*/  SEL R12, R12, R17, !P0 ;  /* 0x000000110c0c7207 */ /* 0x000fe40004000000 */
[--C-:B------:R-:W-:Y:S01]  /*19b0*/  LOP3.LUT R17, R15, 0x7, R64.reuse, 0x78, !PT ;  /* 0x000000070f117812 */ /* 0x100fe200078e7840 */
[----:B------:R-:W-:Y:S01]  /*19c0*/  IMAD.SHL.U32 R15, R14, 0x10, RZ ;  /* 0x000000100e0f7824 */ /* 0x000fe200078e00ff */
[--C-:B------:R-:W-:Y:S01]  /*19d0*/  LOP3.LUT R20, R19, 0x7, R64.reuse, 0x78, !PT ;  /* 0x0000000713147812 */ /* 0x100fe200078e7840 */
[----:B------:R-:W-:Y:S01]  /*19e0*/  IMAD.MOV R14, RZ, RZ, -R27 ;  /* 0x000000ffff0e7224 */ /* 0x000fe200078e0a1b */
[----:B------:R-:W-:Y:S01]  /*19f0*/  LOP3.LUT R18, R33, 0xc, RZ, 0xfc, !PT ;  /* 0x0000000c21127812 */ /* 0x000fe200078efcff */
[----:B------:R-:W-:Y:S01]  /*1a00*/  IMAD.SHL.U32 R19, R17, 0x10, RZ ;  /* 0x0000001011137824 */ /* 0x000fe200078e00ff */
[-C--:B------:R-:W-:Y:S01]  /*1a10*/  LOP3.LUT R17, R13, R8.reuse, RZ, 0xfc, !PT ;  /* 0x000000080d117212 */ /* 0x080fe200078efcff */
[----:B------:R-:W-:Y:S01]  /*1a20*/  IMAD.MOV R13, RZ, RZ, -R25 ;  /* 0x000000ffff0d7224 */ /* 0x000fe200078e0a19 */
[----:B------:R-:W-:Y:S01]  /*1a30*/  LOP3.LUT R18, R18, 0x7, R64, 0x78, !PT ;  /* 0x0000000712127812 */ /* 0x000fe200078e7840 */
[----:B------:R-:W-:Y:S01]  /*1a40*/  IMAD.SHL.U32 R23, R20, 0x10, RZ ;  /* 0x0000001014177824 */ /* 0x000fe200078e00ff */
[----:B------:R-:W-:Y:S01]  /*1a50*/  LOP3.LUT R19, R19, R8, RZ, 0xfc, !PT ;  /* 0x0000000813137212 */ /* 0x000fe200078efcff */
[----:B------:R-:W-:-:S02]  /*1a60*/  IMAD R22, R13, c[0x0][0x1bc], R16 ;  /* 0x00006f000d167a24 */ /* 0x000fc400078e0210 */
[----:B------:R-:W-:Y:S02]  /*1a70*/  IMAD R16, R14, c[0x0][0x1bc], R5 ;  /* 0x00006f000e107a24 */ /* 0x000fe400078e0205 */
[----:B------:R-:W-:Y:S02]  /*1a80*/  IMAD.MOV R5, RZ, RZ, -R26 ;  /* 0x000000ffff057224 */ /* 0x000fe400078e0a1a */
[----:B------:R-:W-:Y:S02]  /*1a90*/  IMAD.MOV R14, RZ, RZ, -R12 ;  /* 0x000000ffff0e7224 */ /* 0x000fe400078e0a0c */
[----:B------:R-:W-:Y:S02]  /*1aa0*/  IMAD R5, R5, c[0x0][0x1bc], R4 ;  /* 0x00006f0005057a24 */ /* 0x000fe400078e0204 */
[----:B------:R-:W-:Y:S02]  /*1ab0*/  IMAD R11, R14, c[0x0][0x1bc], R11 ;  /* 0x00006f000e0b7a24 */ /* 0x000fe400078e020b */
[----:B------:R-:W-:-:S02]  /*1ac0*/  IMAD R14, R26, c[0x0][0x1f4], R5 ;  /* 0x00007d001a0e7a24 */ /* 0x000fc400078e0205 */
[----:B------:R-:W-:Y:S02]  /*1ad0*/  IMAD.MOV.U32 R5, RZ, RZ, -0x800000 ;  /* 0xff800000ff057424 */ /* 0x000fe400078e00ff */
[----:B------:R-:W-:Y:S02]  /*1ae0*/  IMAD.MOV.U32 R4, RZ, RZ, -0x800000 ;  /* 0xff800000ff047424 */ /* 0x000fe400078e00ff */
[----:B------:R-:W-:Y:S01]  /*1af0*/  IMAD.SHL.U32 R21, R18, 0x10, RZ ;  /* 0x0000001012157824 */ /* 0x000fe200078e00ff */
[----:B------:R0:W-:Y:S01]  /*1b00*/  STL [R1+0x10], R5 ;  /* 0x0000100501007387 */ /* 0x0001e20000100800 */
[-C--:B------:R-:W-:Y:S01]  /*1b10*/  LOP3.LUT R18, R15, R8.reuse, RZ, 0xfc, !PT ;  /* 0x000000080f127212 */ /* 0x080fe200078efcff */
[----:B------:R-:W-:Y:S02]  /*1b20*/  IMAD.MOV R15, RZ, RZ, -R28 ;  /* 0x000000ffff0f7224 */ /* 0x000fe400078e0a1c */
[----:B------:R0:W-:Y:S01]  /*1b30*/  STL [R1+0x18], RZ ;  /* 0x000018ff01007387 */ /* 0x0001e20000100800 */
[-C--:B------:R-:W-:Y:S01]  /*1b40*/  LOP3.LUT R20, R21, R8.reuse, RZ, 0xfc, !PT ;  /* 0x0000000815147212 */ /* 0x080fe200078efcff */
[----:B------:R-:W-:Y:S01]  /*1b50*/  IMAD R15, R15, c[0x0][0x1bc], R6 ;  /* 0x00006f000f0f7a24 */ /* 0x000fe200078e0206 */
[----:B------:R-:W-:Y:S01]  /*1b60*/  LOP3.LUT R21, R23, R8, RZ, 0xfc, !PT ;  /* 0x0000000817157212 */ /* 0x000fe200078efcff */
[----:B------:R0:W-:Y:S01]  /*1b70*/  STL [R1+0x14], R4 ;  /* 0x0000140401007387 */ /* 0x0001e20000100800 */
[----:B------:R-:W-:-:S02]  /*1b80*/  IMAD.MOV R6, RZ, RZ, -R29 ;  /* 0x000000ffff067224 */ /* 0x000fc400078e0a1d */
[----:B------:R-:W-:Y:S01]  /*1b90*/  IMAD.MOV R8, RZ, RZ, -R30 ;  /* 0x000000ffff087224 */ /* 0x000fe200078e0a1e */
[----:B------:R0:W-:Y:S01]  /*1ba0*/  STL [R1+0x1c], RZ ;  /* 0x00001cff01007387 */ /* 0x0001e20000100800 */
[----:B------:R-:W-:Y:S02]  /*1bb0*/  IMAD.MOV R13, RZ, RZ, -R31 ;  /* 0x000000ffff0d7224 */ /* 0x000fe400078e0a1f */
[----:B------:R-:W-:Y:S02]  /*1bc0*/  IMAD R6, R6, c[0x0][0x1bc], R7 ;  /* 0x00006f0006067a24 */ /* 0x000fe400078e0207 */
[----:B------:R-:W-:Y:S02]  /*1bd0*/  IMAD R9, R8, c[0x0][0x1bc], R9 ;  /* 0x00006f0008097a24 */ /* 0x000fe400078e0209 */
[----:B------:R-:W-:Y:S02]  /*1be0*/  IMAD R10, R13, c[0x0][0x1bc], R10 ;  /* 0x00006f000d0a7a24 */ /* 0x000fe400078e020a */
[----:B------:R-:W-:-:S02]  /*1bf0*/  IMAD R22, R25, c[0x0][0x1f4], R22 ;  /* 0x00007d0019167a24 */ /* 0x000fc400078e0216 */
[----:B------:R-:W-:Y:S02]  /*1c00*/  IMAD R23, R27, c[0x0][0x1f4], R16 ;  /* 0x00007d001b177a24 */ /* 0x000fe400078e0210 */
[----:B------:R-:W-:Y:S02]  /*1c10*/  IMAD R24, R28, c[0x0][0x1f4], R15 ;  /* 0x00007d001c187a24 */ /* 0x000fe400078e020f */
[----:B------:R-:W-:Y:S02]  /*1c20*/  IMAD R25, R29, c[0x0][0x1f4], R6 ;  /* 0x00007d001d197a24 */ /* 0x000fe400078e0206 */
[----:B------:R-:W-:Y:S02]  /*1c30*/  IMAD R16, R30, c[0x0][0x1f4], R9 ;  /* 0x00007d001e107a24 */ /* 0x000fe400078e0209 */
[----:B------:R-:W-:Y:S02]  /*1c40*/  IMAD R15, R31, c[0x0][0x1f4], R10 ;  /* 0x00007d001f0f7a24 */ /* 0x000fe400078e020a */
[----:B0-----:R-:W-:-:S02]  /*1c50*/  IMAD R6, R12, c[0x0][0x1f4], R11 ;  /* 0x00007d000c067a24 */ /* 0x001fc400078e020b */
.L_x_1:
[----:B------:R-:W-:Y:S01]  /*1c60*/  IABS R66, c[0x0][0x1b8] ;  /* 0x00006e0000427a13 */ /* 0x000fe20000000000 */
[----:B------:R-:W0:Y:S01]  /*1c70*/  S2R R175, SR_TID.X ;  /* 0x0000000000af7919 */ /* 0x000e220000002100 */
[----:B------:R-:W-:-:S02]  /*1c80*/  ULDC.64 UR12, c[0x0][0x118] ;  /* 0x00004600000c7ab9 */ /* 0x000fc40000000a00 */
[----:B------:R-:W1:Y:S01]  /*1c90*/  I2F.RP R7, R66 ;  /* 0x0000004200077306 */ /* 0x000e620000209400 */
[----:B------:R-:W2:Y:S07]  /*1ca0*/  S2R R92, SR_CTAID.X ;  /* 0x00000000005c7919 */ /* 0x000eae0000002500 */
[----:B-1----:R-:W1:Y:S01]  /*1cb0*/  MUFU.RCP R7, R7 ;  /* 0x0000000700077308 */ /* 0x002e620000001000 */
[----:B0-----:R-:W-:-:S04]  /*1cc0*/  SHF.R.U32.HI R181, RZ, 0x4, R175 ;  /* 0x00000004ffb57819 */ /* 0x001fc800000116af */
[----:B------:R-:W-:-:S04]  /*1cd0*/  SGXT.U32 R181, R181, 0x4 ;  /* 0x00000004b5b5781a */ /* 0x000fc80000000000 */
[C---:B------:R-:W-:Y:S02]  /*1ce0*/  IADD3 R10, R181.reuse, UR4, RZ ;  /* 0x00000004b50a7c10 */ /* 0x040fe4000fffe0ff */
[----:B------:R-:W-:Y:S02]  /*1cf0*/  LOP3.LUT R29, R181, 0x40, RZ, 0xfc, !PT ;  /* 0x00000040b51d7812 */ /* 0x000fe400078efcff */
[----:B-1----:R-:W-:Y:S02]  /*1d00*/  IADD3 R4, R7, 0xffffffe, RZ ;  /* 0x0ffffffe07047810 */ /* 0x002fe40007ffe0ff */
[C---:B------:R-:W-:Y:S02]  /*1d10*/  IADD3 R8, R10.reuse, 0x20, RZ ;  /* 0x000000200a087810 */ /* 0x040fe40007ffe0ff */
[----:B------:R0:W1:Y:S01]  /*1d20*/  F2I.FTZ.U32.TRUNC.NTZ R5, R4 ;  /* 0x0000000400057305 */ /* 0x000062000021f000 */
[----:B------:R-:W-:Y:S02]  /*1d30*/  IADD3 R9, R10, 0x10, RZ ;  /* 0x000000100a097810 */ /* 0x000fe40007ffe0ff */
[----:B------:R-:W-:-:S02]  /*1d40*/  IABS R31, R8 ;  /* 0x00000008001f7213 */ /* 0x000fc40000000000 */
[----:B------:R-:W-:Y:S02]  /*1d50*/  IABS R26, R9 ;  /* 0x00000009001a7213 */ /* 0x000fe40000000000 */
[----:B------:R-:W-:Y:S01]  /*1d60*/  IADD3 R108, R29, UR4, RZ ;  /* 0x000000041d6c7c10 */ /* 0x000fe2000fffe0ff */
[----:B0-----:R-:W-:Y:S01]  /*1d70*/  IMAD.MOV.U32 R4, RZ, RZ, RZ ;  /* 0x000000ffff047224 */ /* 0x001fe200078e00ff */
[C---:B------:R-:W-:Y:S02]  /*1d80*/  LOP3.LUT R30, R181.reuse, 0x50, RZ, 0xfc, !PT ;  /* 0x00000050b51e7812 */ /* 0x040fe400078efcff */
[----:B------:R-:W-:Y:S02]  /*1d90*/  IABS R35, R108 ;  /* 0x0000006c00237213 */ /* 0x000fe40000000000 */
[----:B------:R-:W-:Y:S01]  /*1da0*/  IADD3 R151, R30, UR4, RZ ;  /* 0x000000041e977c10 */ /* 0x000fe2000fffe0ff */
[----:B-1----:R-:W-:Y:S01]  /*1db0*/  IMAD.MOV R11, RZ, RZ, -R5 ;  /* 0x000000ffff0b7224 */ /* 0x002fe200078e0a05 */
[----:B------:R-:W-:-:S02]  /*1dc0*/  LOP3.LUT R27, R181, 0x60, RZ, 0xfc, !PT ;  /* 0x00000060b51b7812 */ /* 0x000fc400078efcff */
[----:B------:R-:W-:Y:S01]  /*1dd0*/  IABS R37, R151 ;  /* 0x0000009700257213 */ /* 0x000fe20000000000 */
[----:B------:R-:W-:Y:S01]  /*1de0*/  IMAD R11, R11, R66, RZ ;  /* 0x000000420b0b7224 */ /* 0x000fe200078e02ff */
[----:B------:R-:W-:-:S03]  /*1df0*/  IADD3 R155, R27, UR4, RZ ;  /* 0x000000041b9b7c10 */ /* 0x000fc6000fffe0ff */
[----:B------:R-:W-:Y:S01]  /*1e00*/  IMAD.HI.U32 R5, R5, R11, R4 ;  /* 0x0000000b05057227 */ /* 0x000fe200078e0004 */
[----:B------:R-:W-:Y:S02]  /*1e10*/  IABS R11, R10 ;  /* 0x0000000a000b7213 */ /* 0x000fe40000000000 */
[----:B------:R-:W-:-:S03]  /*1e20*/  IABS R39, R155 ;  /* 0x0000009b00277213 */ /* 0x000fc60000000000 */
[----:B------:R-:W-:-:S04]  /*1e30*/  IMAD.HI.U32 R28, R5, R31, RZ ;  /* 0x0000001f051c7227 */ /* 0x000fc800078e00ff */
[----:B------:R-:W-:-:S04]  /*1e40*/  IMAD.HI.U32 R12, R5, R26, RZ ;  /* 0x0000001a050c7227 */ /* 0x000fc800078e00ff */
[----:B------:R-:W-:Y:S02]  /*1e50*/  IMAD.MOV R4, RZ, RZ, -R28 ;  /* 0x000000ffff047224 */ /* 0x000fe400078e0a1c */
[----:B------:R-:W-:Y:S02]  /*1e60*/  IMAD.MOV R7, RZ, RZ, -R12 ;  /* 0x000000ffff077224 */ /* 0x000fe400078e0a0c */
[----:B------:R-:W-:Y:S02]  /*1e70*/  IMAD R31, R66, R4, R31 ;  /* 0x00000004421f7224 */ /* 0x000fe400078e021f */
[----:B------:R-:W-:-:S04]  /*1e80*/  IMAD.HI.U32 R4, R5, R11, RZ ;  /* 0x0000000b05047227 */ /* 0x000fc800078e00ff */
[C---:B------:R-:W-:Y:S02]  /*1e90*/  IMAD R26, R66.reuse, R7, R26 ;  /* 0x00000007421a7224 */ /* 0x040fe400078e021a */
[----:B------:R-:W-:Y:S02]  /*1ea0*/  IMAD.MOV R7, RZ, RZ, -R4 ;  /* 0x000000ffff077224 */ /* 0x000fe400078e0a04 */
[----:B------:R-:W-:Y:S01]  /*1eb0*/  IMAD.HI.U32 R34, R5, R35, RZ ;  /* 0x0000002305227227 */ /* 0x000fe200078e00ff */
[----:B------:R-:W-:-:S03]  /*1ec0*/  ISETP.GT.U32.AND P0, PT, R66, R26, PT ;  /* 0x0000001a4200720c */ /* 0x000fc60003f04070 */
[----:B------:R-:W-:Y:S01]  /*1ed0*/  IMAD R11, R66, R7, R11 ;  /* 0x00000007420b7224 */ /* 0x000fe200078e020b */
[----:B------:R-:W-:Y:S01]  /*1ee0*/  IADD3 R7, R10, 0x30, RZ ;  /* 0x000000300a077810 */ /* 0x000fe20007ffe0ff */
[----:B------:R-:W-:-:S03]  /*1ef0*/  IMAD.HI.U32 R36, R5, R37, RZ ;  /* 0x0000002505247227 */ /* 0x000fc600078e00ff */
[----:B------:R-:W-:Y:S01]  /*1f00*/  IABS R33, R7 ;  /* 0x0000000700217213 */ /* 0x000fe20000000000 */
[----:B------:R-:W-:-:S04]  /*1f10*/  IMAD.HI.U32 R38, R5, R39, RZ ;  /* 0x0000002705267227 */ /* 0x000fc800078e00ff */
[----:B------:R-:W-:Y:S01]  /*1f20*/  IMAD.HI.U32 R32, R5, R33, RZ ;  /* 0x0000002105207227 */ /* 0x000fe200078e00ff */
[----:B------:R-:W-:-:S03]  /*1f30*/  @!P0 IADD3 R12, R12, 0x1, RZ ;  /* 0x000000010c0c8810 */ /* 0x000fc60007ffe0ff */
[----:B------:R-:W-:Y:S01]  /*1f40*/  @!P0 IMAD.IADD R26, R26, 0x1, -R66 ;  /* 0x000000011a1a8824 */ /* 0x000fe200078e0a42 */
[----:B------:R-:W-:Y:S01]  /*1f50*/  ISETP.GT.U32.AND P0, PT, R66, R31, PT ;  /* 0x0000001f4200720c */ /* 0x000fe20003f04070 */
[----:B------:R-:W-:-:S04]  /*1f60*/  IMAD.MOV R13, RZ, RZ, -R32 ;  /* 0x000000ffff0d7224 */ /* 0x000fc800078e0a20 */
[----:B------:R-:W-:Y:S02]  /*1f70*/  IMAD R33, R66, R13, R33 ;  /* 0x0000000d42217224 */ /* 0x000fe400078e0221 */
[----:B------:R-:W-:-:S04]  /*1f80*/  IMAD.MOV R13, RZ, RZ, -R34 ;  /* 0x000000ffff0d7224 */ /* 0x000fc800078e0a22 */
[----:B------:R-:W-:Y:S02]  /*1f90*/  IMAD R35, R66, R13, R35 ;  /* 0x0000000d42237224 */ /* 0x000fe400078e0223 */
[----:B------:R-:W-:Y:S01]  /*1fa0*/  IMAD.MOV R13, RZ, RZ, -R36 ;  /* 0x000000ffff0d7224 */ /* 0x000fe200078e0a24 */
[----:B------:R-:W-:Y:S01]  /*1fb0*/  @!P0 IADD3 R28, R28, 0x1, RZ ;  /* 0x000000011c1c8810 */ /* 0x000fe20007ffe0ff */
[----:B------:R-:W-:Y:S01]  /*1fc0*/  @!P0 IMAD.IADD R31, R31, 0x1, -R66 ;  /* 0x000000011f1f8824 */ /* 0x000fe200078e0a42 */
[C---:B------:R-:W-:Y:S01]  /*1fd0*/  ISETP.GT.U32.AND P0, PT, R66.reuse, R11, PT ;  /* 0x0000000b4200720c */ /* 0x040fe20003f04070 */
[----:B------:R-:W-:Y:S02]  /*1fe0*/  IMAD R37, R66, R13, R37 ;  /* 0x0000000d42257224 */ /* 0x000fe400078e0225 */
[----:B------:R-:W-:-:S04]  /*1ff0*/  IMAD.MOV R13, RZ, RZ, -R38 ;  /* 0x000000ffff0d7224 */ /* 0x000fc800078e0a26 */
[----:B------:R-:W-:Y:S01]  /*2000*/  IMAD R39, R66, R13, R39 ;  /* 0x0000000d42277224 */ /* 0x000fe200078e0227 */
[----:B------:R-:W-:-:S04]  /*2010*/  LOP3.LUT R13, R181, 0x70, RZ, 0xfc, !PT ;  /* 0x00000070b50d7812 */ /* 0x000fc800078efcff */
[----:B------:R-:W-:Y:S01]  /*2020*/  IADD3 R150, R13, UR4, RZ ;  /* 0x000000040d967c10 */ /* 0x000fe2000fffe0ff */
[----:B------:R-:W-:Y:S01]  /*2030*/  @!P0 IMAD.IADD R11, R11, 0x1, -R66 ;  /* 0x000000010b0b8824 */ /* 0x000fe200078e0a42 */
[----:B------:R-:W-:Y:S02]  /*2040*/  @!P0 IADD3 R4, R4, 0x1, RZ ;  /* 0x0000000104048810 */ /* 0x000fe40007ffe0ff */
[----:B------:R-:W-:Y:S02]  /*2050*/  ISETP.GT.U32.AND P0, PT, R66, R33, PT ;  /* 0x000000214200720c */ /* 0x000fe40003f04070 */
[----:B------:R-:W-:-:S05]  /*2060*/  IABS R41, R150 ;  /* 0x0000009600297213 */ /* 0x000fca0000000000 */
[----:B------:R-:W-:-:S04]  /*2070*/  IMAD.HI.U32 R40, R5, R41, RZ ;  /* 0x0000002905287227 */ /* 0x000fc800078e00ff */
[----:B------:R-:W-:Y:S02]  /*2080*/  IMAD.MOV R42, RZ, RZ, -R40 ;  /* 0x000000ffff2a7224 */ /* 0x000fe400078e0a28 */
[----:B------:R-:W-:Y:S01]  /*2090*/  @!P0 IADD3 R32, R32, 0x1, RZ ;  /* 0x0000000120208810 */ /* 0x000fe20007ffe0ff */
[--C-:B------:R-:W-:Y:S01]  /*20a0*/  @!P0 IMAD.IADD R33, R33, 0x1, -R66.reuse ;  /* 0x0000000121218824 */ /* 0x100fe200078e0a42 */
[C---:B------:R-:W-:Y:S01]  /*20b0*/  ISETP.GT.U32.AND P0, PT, R66.reuse, R35, PT ;  /* 0x000000234200720c */ /* 0x040fe20003f04070 */
[----:B------:R-:W-:Y:S02]  /*20c0*/  IMAD R41, R66, R42, R41 ;  /* 0x0000002a42297224 */ /* 0x000fe400078e0229 */
[----:B------:R-:W0:Y:S10]  /*20d0*/  S2R R42, SR_TID.X ;  /* 0x00000000002a7919 */ /* 0x000e340000002100 */
[----:B------:R-:W-:Y:S01]  /*20e0*/  @!P0 IADD3 R34, R34, 0x1, RZ ;  /* 0x0000000122228810 */ /* 0x000fe20007ffe0ff */
[----:B------:R-:W-:Y:S01]  /*20f0*/  @!P0 IMAD.IADD R35, R35, 0x1, -R66 ;  /* 0x0000000123238824 */ /* 0x000fe200078e0a42 */
[----:B------:R-:W-:Y:S01]  /*2100*/  ISETP.GT.U32.AND P0, PT, R66, R37, PT ;  /* 0x000000254200720c */ /* 0x000fe20003f04070 */
[----:B0-----:R-:W-:-:S12]  /*2110*/  IMAD.SHL.U32 R42, R42, 0x8, RZ ;  /* 0x000000082a2a7824 */ /* 0x001fd800078e00ff */
[----:B------:R-:W-:Y:S01]  /*2120*/  @!P0 IADD3 R36, R36, 0x1, RZ ;  /* 0x0000000124248810 */ /* 0x000fe20007ffe0ff */
[----:B------:R-:W-:Y:S01]  /*2130*/  @!P0 IMAD.IADD R37, R37, 0x1, -R66 ;  /* 0x0000000125258824 */ /* 0x000fe200078e0a42 */
[----:B------:R-:W-:Y:S02]  /*2140*/  ISETP.GT.U32.AND P0, PT, R66, R39, PT ;  /* 0x000000274200720c */ /* 0x000fe40003f04070 */
[----:B------:R-:W-:-:S04]  /*2150*/  LOP3.LUT R42, R42, 0x78, RZ, 0xc0, !PT ;  /* 0x000000782a2a7812 */ /* 0x000fc800078ec0ff */
[----:B------:R-:W-:-:S04]  /*2160*/  IADD3 R164, R42, UR4, RZ ;  /* 0x000000042aa47c10 */ /* 0x000fc8000fffe0ff */
[----:B------:R-:W-:Y:S02]  /*2170*/  IABS R43, R164 ;  /* 0x000000a4002b7213 */ /* 0x000fe40000000000 */
[----:B------:R-:W-:Y:S01]  /*2180*/  IADD3 R147, R164, 0x1, RZ ;  /* 0x00000001a4937810 */ /* 0x000fe20007ffe0ff */
[----:B------:R-:W-:Y:S01]  /*2190*/  @!P0 IMAD.IADD R39, R39, 0x1, -R66 ;  /* 0x0000000127278824 */ /* 0x000fe200078e0a42 */
[----:B------:R-:W-:Y:S01]  /*21a0*/  @!P0 IADD3 R38, R38, 0x1, RZ ;  /* 0x0000000126268810 */ /* 0x000fe20007ffe0ff */
[----:B------:R-:W-:Y:S01]  /*21b0*/  IMAD.HI.U32 R42, R5, R43, RZ ;  /* 0x0000002b052a7227 */ /* 0x000fe200078e00ff */
[----:B------:R-:W-:Y:S02]  /*21c0*/  ISETP.GT.U32.AND P0, PT, R66, R41, PT ;  /* 0x000000294200720c */ /* 0x000fe40003f04070 */
[----:B------:R-:W-:Y:S01]  /*21d0*/  IABS R49, R147 ;  /* 0x0000009300317213 */ /* 0x000fe20000000000 */
[----:B------:R-:W-:Y:S01]  /*21e0*/  IMAD.MOV R48, RZ, RZ, -R42 ;  /* 0x000000ffff307224 */ /* 0x000fe200078e0a2a */
[----:B------:R-:W-:-:S02]  /*21f0*/  IADD3 R146, R164, 0x2, RZ ;  /* 0x00000002a4927810 */ /* 0x000fc40007ffe0ff */
[----:B------:R-:W-:Y:S01]  /*2200*/  IADD3 R140, R164, 0x3, RZ ;  /* 0x00000003a48c7810 */ /* 0x000fe20007ffe0ff */
[----:B------:R-:W-:Y:S01]  /*2210*/  IMAD R43, R66, R48, R43 ;  /* 0x00000030422b7224 */ /* 0x000fe200078e022b */
[----:B------:R-:W-:Y:S01]  /*2220*/  IABS R50, R146 ;  /* 0x0000009200327213 */ /* 0x000fe20000000000 */
[----:B------:R-:W-:Y:S01]  /*2230*/  IMAD.HI.U32 R48, R5, R49, RZ ;  /* 0x0000003105307227 */ /* 0x000fe200078e00ff */
[----:B------:R-:W-:Y:S02]  /*2240*/  IABS R51, R140 ;  /* 0x0000008c00337213 */ /* 0x000fe40000000000 */
[----:B------:R-:W-:Y:S01]  /*2250*/  IADD3 R142, R164, 0x4, RZ ;  /* 0x00000004a48e7810 */ /* 0x000fe20007ffe0ff */
[----:B------:R-:W-:Y:S01]  /*2260*/  @!P0 IMAD.IADD R41, R41, 0x1, -R66 ;  /* 0x0000000129298824 */ /* 0x000fe200078e0a42 */
[----:B------:R-:W-:Y:S01]  /*2270*/  @!P0 IADD3 R40, R40, 0x1, RZ ;  /* 0x0000000128288810 */ /* 0x000fe20007ffe0ff */
[----:B------:R-:W-:Y:S01]  /*2280*/  IMAD.MOV R48, RZ, RZ, -R48 ;  /* 0x000000ffff307224 */ /* 0x000fe200078e0a30 */
[----:B------:R-:W-:-:S02]  /*2290*/  ISETP.GT.U32.AND P0, PT, R66, R43, PT ;  /* 0x0000002b4200720c */ /* 0x000fc40003f04070 */
[----:B------:R-:W-:Y:S01]  /*22a0*/  IABS R64, R142 ;  /* 0x0000008e00407213 */ /* 0x000fe20000000000 */
[----:B------:R-:W-:Y:S01]  /*22b0*/  IMAD R48, R66, R48, R49 ;  /* 0x0000003042307224 */ /* 0x000fe200078e0231 */
[C---:B------:R-:W-:Y:S01]  /*22c0*/  IADD3 R143, R164.reuse, 0x5, RZ ;  /* 0x00000005a48f7810 */ /* 0x040fe20007ffe0ff */
[----:B------:R-:W-:Y:S01]  /*22d0*/  IMAD.HI.U32 R49, R5, R50, RZ ;  /* 0x0000003205317227 */ /* 0x000fe200078e00ff */
[C---:B------:R-:W-:Y:S02]  /*22e0*/  IADD3 R144, R164.reuse, 0x6, RZ ;  /* 0x00000006a4907810 */ /* 0x040fe40007ffe0ff */
[----:B------:R-:W-:Y:S01]  /*22f0*/  IABS R65, R143 ;  /* 0x0000008f00417213 */ /* 0x000fe20000000000 */
[----:B------:R-:W-:Y:S01]  /*2300*/  IMAD.MOV R49, RZ, RZ, -R49 ;  /* 0x000000ffff317224 */ /* 0x000fe200078e0a31 */
[----:B------:R-:W-:Y:S02]  /*2310*/  IABS R67, R144 ;  /* 0x0000009000437213 */ /* 0x000fe40000000000 */
[----:B------:R-:W-:Y:S01]  /*2320*/  IADD3 R145, R164, 0x7, RZ ;  /* 0x00000007a4917810 */ /* 0x000fe20007ffe0ff */
[----:B------:R-:W-:Y:S01]  /*2330*/  @!P0 IMAD.IADD R43, R43, 0x1, -R66 ;  /* 0x000000012b2b8824 */ /* 0x000fe200078e0a42 */
[----:B------:R-:W-:Y:S01]  /*2340*/  @!P0 IADD3 R42, R42, 0x1, RZ ;  /* 0x000000012a2a8810 */ /* 0x000fe20007ffe0ff */
[C---:B------:R-:W-:Y:S01]  /*2350*/  IMAD R49, R66.reuse, R49, R50 ;  /* 0x0000003142317224 */ /* 0x040fe200078e0232 */
[----:B------:R-:W-:Y:S01]  /*2360*/  ISETP.GT.U32.AND P0, PT, R66, R48, PT ;  /* 0x000000304200720c */ /* 0x000fe20003f04070 */
[----:B------:R-:W-:-:S04]  /*2370*/  IMAD.HI.U32 R50, R5, R51, RZ ;  /* 0x0000003305327227 */ /* 0x000fc800078e00ff */
[----:B------:R-:W-:-:S04]  /*2380*/  IMAD.MOV R50, RZ, RZ, -R50 ;  /* 0x000000ffff327224 */ /* 0x000fc800078e0a32 */
[----:B------:R-:W-:Y:S02]  /*2390*/  IMAD R50, R66, R50, R51 ;  /* 0x0000003242327224 */ /* 0x000fe400078e0233 */
[----:B------:R-:W-:-:S04]  /*23a0*/  IMAD.HI.U32 R51, R5, R64, RZ ;  /* 0x0000004005337227 */ /* 0x000fc800078e00ff */
[----:B------:R-:W-:Y:S01]  /*23b0*/  @!P0 IMAD.IADD R48, R48, 0x1, -R66 ;  /* 0x0000000130308824 */ /* 0x000fe200078e0a42 */
[----:B------:R-:W-:Y:S01]  /*23c0*/  ISETP.GT.U32.AND P0, PT, R66, R49, PT ;  /* 0x000000314200720c */ /* 0x000fe20003f04070 */
[----:B------:R-:W-:-:S04]  /*23d0*/  IMAD.MOV R51, RZ, RZ, -R51 ;  /* 0x000000ffff337224 */ /* 0x000fc800078e0a33 */
[----:B------:R-:W-:Y:S02]  /*23e0*/  IMAD R51, R66, R51, R64 ;  /* 0x0000003342337224 */ /* 0x000fe400078e0240 */
[----:B------:R-:W-:-:S04]  /*23f0*/  IMAD.HI.U32 R64, R5, R65, RZ ;  /* 0x0000004105407227 */ /* 0x000fc800078e00ff */
[----:B------:R-:W-:Y:S02]  /*2400*/  IMAD.MOV R64, RZ, RZ, -R64 ;  /* 0x000000ffff407224 */ /* 0x000fe400078e0a40 */
[----:B------:R-:W-:Y:S01]  /*2410*/  @!P0 IMAD.IADD R49, R49, 0x1, -R66 ;  /* 0x0000000131318824 */ /* 0x000fe200078e0a42 */
[C---:B------:R-:W-:Y:S01]  /*2420*/  ISETP.GT.U32.AND P0, PT, R66.reuse, R50, PT ;  /* 0x000000324200720c */ /* 0x040fe20003f04070 */
[----:B------:R-:W-:Y:S02]  /*2430*/  IMAD R64, R66, R64, R65 ;  /* 0x0000004042407224 */ /* 0x000fe400078e0241 */
[----:B------:R-:W-:-:S04]  /*2440*/  IMAD.HI.U32 R65, R5, R67, RZ ;  /* 0x0000004305417227 */ /* 0x000fc800078e00ff */
[----:B------:R-:W-:-:S04]  /*2450*/  IMAD.MOV R65, RZ, RZ, -R65 ;  /* 0x000000ffff417224 */ /* 0x000fc800078e0a41 */
[----:B------:R-:W-:Y:S01]  /*2460*/  IMAD R65, R66, R65, R67 ;  /* 0x0000004142417224 */ /* 0x000fe200078e0243 */
[----:B------:R-:W-:Y:S01]  /*2470*/  IABS R67, R145 ;  /* 0x0000009100437213 */ /* 0x000fe20000000000 */
[----:B------:R-:W-:Y:S01]  /*2480*/  @!P0 IMAD.IADD R50, R50, 0x1, -R66 ;  /* 0x0000000132328824 */ /* 0x000fe200078e0a42 */
[----:B------:R-:W-:-:S03]  /*2490*/  ISETP.GT.U32.AND P0, PT, R66, R51, PT ;  /* 0x000000334200720c */ /* 0x000fc60003f04070 */
[----:B------:R-:W-:-:S04]  /*24a0*/  IMAD.HI.U32 R5, R5, R67, RZ ;  /* 0x0000004305057227 */ /* 0x000fc800078e00ff */
[----:B------:R-:W-:-:S04]  /*24b0*/  IMAD.MOV R5, RZ, RZ, -R5 ;  /* 0x000000ffff057224 */ /* 0x000fc800078e0a05 */
[C---:B------:R-:W-:Y:S02]  /*24c0*/  IMAD R5, R66.reuse, R5, R67 ;  /* 0x0000000542057224 */ /* 0x040fe400078e0243 */
[----:B------:R-:W-:Y:S01]  /*24d0*/  @!P0 IMAD.IADD R51, R51, 0x1, -R66 ;  /* 0x0000000133338824 */ /* 0x000fe200078e0a42 */
[----:B------:R-:W-:-:S13]  /*24e0*/  ISETP.GT.U32.AND P0, PT, R66, R64, PT ;  /* 0x000000404200720c */ /* 0x000fda0003f04070 */
[----:B------:R-:W-:Y:S01]  /*24f0*/  @!P0 IMAD.IADD R64, R64, 0x1, -R66 ;  /* 0x0000000140408824 */ /* 0x000fe200078e0a42 */
[----:B------:R-:W-:-:S13]  /*2500*/  ISETP.GT.U32.AND P0, PT, R66, R65, PT ;  /* 0x000000414200720c */ /* 0x000fda0003f04070 */
[----:B------:R-:W-:Y:S01]  /*2510*/  @!P0 IMAD.IADD R65, R65, 0x1, -R66 ;  /* 0x0000000141418824 */ /* 0x000fe200078e0a42 */
[----:B------:R-:W-:-:S13]  /*2520*/  ISETP.GT.U32.AND P0, PT, R66, R5, PT ;  /* 0x000000054200720c */ /* 0x000fda0003f04070 */
[----:B------:R-:W-:Y:S01]  /*2530*/  @!P0 IMAD.IADD R5, R5, 0x1, -R66 ;  /* 0x0000000105058824 */ /* 0x000fe200078e0a42 */
[----:B------:R-:W-:-:S13]  /*2540*/  ISETP.GE.U32.AND P0, PT, R26, R66, PT ;  /* 0x000000421a00720c */ /* 0x000fda0003f06070 */
[----:B------:R-:W-:Y:S02]  /*2550*/  @P0 IADD3 R12, R12, 0x1, RZ ;  /* 0x000000010c0c0810 */ /* 0x000fe40007ffe0ff */
[----:B------:R-:W-:-:S13]  /*2560*/  ISETP.GE.U32.AND P0, PT, R31, R66, PT ;  /* 0x000000421f00720c */ /* 0x000fda0003f06070 */
[----:B------:R-:W-:Y:S02]  /*2570*/  @P0 IADD3 R28, R28, 0x1, RZ ;  /* 0x000000011c1c0810 */ /* 0x000fe40007ffe0ff */
[----:B------:R-:W-:Y:S02]  /*2580*/  ISETP.GE.U32.AND P0, PT, R11, R66, PT ;  /* 0x000000420b00720c */ /* 0x000fe40003f06070 */
[----:B------:R-:W-:-:S11]  /*2590*/  LOP3.LUT R11, R9, c[0x0][0x1b8], RZ, 0x3c, !PT ;  /* 0x00006e00090b7a12 */ /* 0x000fd600078e3cff */
        /* <DEDUP_REMOVED lines=11> */
[----:B------:R-:W-:-:S13]  /*2650*/  ISETP.GT.U32.AND P0, PT, R66, R48, PT ;  /* 0x000000304200720c */ /* 0x000fda0003f04070 */
[----:B------:R-:W-:Y:S01]  /*2660*/  @!P0 IMAD.IADD R48, R48, 0x1, -R66 ;  /* 0x0000000130308824 */ /* 0x000fe200078e0a42 */
        /* <DEDUP_REMOVED lines=12> */
[----:B------:R-:W-:-:S03]  /*2730*/  ISETP.GE.U32.AND P0, PT, R43, R66, PT ;  /* 0x000000422b00720c */ /* 0x000fc60003f06070 */
[----:B------:R-:W-:Y:S01]  /*2740*/  IMAD.MOV.U32 R214, RZ, RZ, R5 ;  /* 0x000000ffffd67224 */ /* 0x000fe200078e0005 */
[----:B------:R-:W-:-:S09]  /*2750*/  LOP3.LUT R5, RZ, c[0x0][0x1b8], RZ, 0x33, !PT ;  /* 0x00006e00ff057a12 */ /* 0x000fd200078e33ff */
[----:B------:R-:W-:Y:S02]  /*2760*/  @P0 IADD3 R42, R42, 0x1, RZ ;  /* 0x000000012a2a0810 */ /* 0x000fe40007ffe0ff */
        /* <DEDUP_REMOVED lines=24> */
[----:B------:R-:W-:-:S13]  /*28f0*/  ISETP.GE.AND P0, PT, R11, RZ, PT ;  /* 0x000000ff0b00720c */ /* 0x000fda0003f06270 */
        /* <DEDUP_REMOVED lines=15> */
[----:B------:R-:W-:-:S04]  /*29f0*/  ISETP.NE.AND P0, PT, RZ, c[0x0][0x1b8], PT ;  /* 0x00006e00ff007a0c */ /* 0x000fc80003f05270 */
[C---:B------:R-:W-:Y:S02]  /*2a00*/  SEL R33, R5.reuse, R28, !P0 ;  /* 0x0000001c05217207 */ /* 0x040fe40004000000 */
[C---:B------:R-:W-:Y:S01]  /*2a10*/  SEL R93, R5.reuse, R12, !P0 ;  /* 0x0000000c055d7207 */ /* 0x040fe20004000000 */
[----:B------:R-:W-:Y:S01]  /*2a20*/  IMAD.MOV.U32 R12, RZ, RZ, RZ ;  /* 0x000000ffff0c7224 */ /* 0x000fe200078e00ff */
[C---:B------:R-:W-:Y:S01]  /*2a30*/  SEL R31, R5.reuse, R4, !P0 ;  /* 0x00000004051f7207 */ /* 0x040fe20004000000 */
[----:B--2---:R-:W-:Y:S01]  /*2a40*/  IMAD R4, R92, c[0x0][0x1c8], RZ ;  /* 0x000072005c047a24 */ /* 0x004fe200078e02ff */
[C---:B------:R-:W-:Y:S02]  /*2a50*/  SEL R11, R5.reuse, R32, !P0 ;  /* 0x00000020050b7207 */ /* 0x040fe40004000000 */
[C---:B------:R-:W-:Y:S02]  /*2a60*/  SEL R109, R5.reuse, R34, !P0 ;  /* 0x00000022056d7207 */ /* 0x040fe40004000000 */
[----:B------:R-:W-:-:S02]  /*2a70*/  SEL R153, R5, R36, !P0 ;  /* 0x0000002405997207 */ /* 0x000fc40004000000 */
[C---:B------:R-:W-:Y:S02]  /*2a80*/  SEL R157, R5.reuse, R38, !P0 ;  /* 0x00000026059d7207 */ /* 0x040fe40004000000 */
[C---:B------:R-:W-:Y:S02]  /*2a90*/  SEL R149, R5.reuse, R40, !P0 ;  /* 0x0000002805957207 */ /* 0x040fe40004000000 */
[C---:B------:R-:W-:Y:S02]  /*2aa0*/  SEL R28, R5.reuse, R42, !P0 ;  /* 0x0000002a051c7207 */ /* 0x040fe40004000000 */
[C---:B------:R-:W-:Y:S02]  /*2ab0*/  SEL R184, R5.reuse, R48, !P0 ;  /* 0x0000003005b87207 */ /* 0x040fe40004000000 */
[C---:B------:R-:W-:Y:S02]  /*2ac0*/  SEL R187, R5.reuse, R49, !P0 ;  /* 0x0000003105bb7207 */ /* 0x040fe40004000000 */
[----:B------:R-:W-:-:S02]  /*2ad0*/  SEL R189, R5, R50, !P0 ;  /* 0x0000003205bd7207 */ /* 0x000fc40004000000 */
[C---:B------:R-:W-:Y:S02]  /*2ae0*/  SEL R190, R5.reuse, R51, !P0 ;  /* 0x0000003305be7207 */ /* 0x040fe40004000000 */
[C---:B------:R-:W-:Y:S02]  /*2af0*/  SEL R196, R5.reuse, R64, !P0 ;  /* 0x0000004005c47207 */ /* 0x040fe40004000000 */
[C---:B------:R-:W-:Y:S02]  /*2b00*/  SEL R208, R5.reuse, R65, !P0 ;  /* 0x0000004105d07207 */ /* 0x040fe40004000000 */
[----:B------:R-:W-:Y:S01]  /*2b10*/  SEL R214, R5, R214, !P0 ;  /* 0x000000d605d67207 */ /* 0x000fe20004000000 */
[----:B------:R-:W-:Y:S01]  /*2b20*/  IMAD.MOV.U32 R5, RZ, RZ, 0x4 ;  /* 0x00000004ff057424 */ /* 0x000fe200078e00ff */
[----:B------:R-:W-:-:S03]  /*2b30*/  ISETP.GE.AND P0, PT, R10, UR6, PT ;  /* 0x000000060a007c0c */ /* 0x000fc6000bf06270 */
[----:B------:R-:W-:-:S06]  /*2b40*/  IMAD.WIDE R4, R4, R5, c[0x0][0x188] ;  /* 0x0000620004047625 */ /* 0x000fcc00078e0205 */
[----:B------:R-:W-:-:S05]  /*2b50*/  IMAD.WIDE R34, R31, 0x4, R4 ;  /* 0x000000041f227825 */ /* 0x000fca00078e0204 */
[----:B------:R-:W2:Y:S01]  /*2b60*/  @!P0 LDG.E R12, [R34.64] ;  /* 0x0000000c220c8981 */ /* 0x000ea2000c1e1900 */
[----:B------:R-:W-:Y:S01]  /*2b70*/  ULDC UR10, c[0x0][0x1f0] ;  /* 0x00007c00000a7ab9 */ /* 0x000fe20000000800 */
[----:B------:R-:W-:Y:S01]  /*2b80*/  IMAD.MOV R31, RZ, RZ, -R31 ;  /* 0x000000ffff1f7224 */ /* 0x000fe200078e0a1f */
[----:B------:R-:W-:Y:S01]  /*2b90*/  UIMAD UR10, UR5, UR10, URZ ;  /* 0x0000000a050a72a4 */ /* 0x000fe2000f8e023f */
[----:B------:R-:W-:Y:S02]  /*2ba0*/  PRMT R130, RZ, 0x7610, R130 ;  /* 0x00007610ff827816 */ /* 0x000fe40000000082 */
[----:B------:R-:W-:Y:S01]  /*2bb0*/  IMAD R10, R31, c[0x0][0x1b8], R10 ;  /* 0x00006e001f0a7a24 */ /* 0x000fe200078e020a */
[----:B------:R-:W-:Y:S01]  /*2bc0*/  PRMT R133, RZ, 0x7610, R133 ;  /* 0x00007610ff857816 */ /* 0x000fe20000000085 */
[----:B------:R-:W-:Y:S01]  /*2bd0*/  IMAD.MOV.U32 R31, RZ, RZ, 0x2 ;  /* 0x00000002ff1f7424 */ /* 0x000fe200078e00ff */
[----:B------:R-:W-:Y:S01]  /*2be0*/  PRMT R128, RZ, 0x7610, R128 ;  /* 0x00007610ff807816 */ /* 0x000fe20000000080 */
[----:B------:R-:W-:Y:S01]  /*2bf0*/  IMAD.U32 R148, RZ, RZ, UR10 ;  /* 0x0000000aff947e24 */ /* 0x000fe2000f8e00ff */
[----:B------:R-:W-:-:S02]  /*2c00*/  PRMT R131, RZ, 0x7610, R131 ;  /* 0x00007610ff837816 */ /* 0x000fc40000000083 */
[----:B------:R-:W-:Y:S02]  /*2c10*/  PRMT R126, RZ, 0x7610, R126 ;  /* 0x00007610ff7e7816 */ /* 0x000fe4000000007e */
[----:B------:R-:W-:Y:S02]  /*2c20*/  PRMT R129, RZ, 0x7610, R129 ;  /* 0x00007610ff817816 */ /* 0x000fe40000000081 */
[----:B------:R-:W-:Y:S02]  /*2c30*/  PRMT R124, RZ, 0x7610, R124 ;  /* 0x00007610ff7c7816 */ /* 0x000fe4000000007c */
[----:B------:R-:W-:Y:S02]  /*2c40*/  PRMT R127, RZ, 0x7610, R127 ;  /* 0x00007610ff7f7816 */ /* 0x000fe4000000007f */
[----:B--2---:R-:W-:-:S05]  /*2c50*/  SEL R37, R12, RZ, !P0 ;  /* 0x000000ff0c257207 */ /* 0x004fca0004000000 */
[----:B------:R-:W-:-:S04]  /*2c60*/  IMAD R37, R37, c[0x0][0x1ec], R148 ;  /* 0x00007b0025257a24 */ /* 0x000fc800078e0294 */
[--C-:B------:R-:W-:Y:S02]  /*2c70*/  IMAD.IADD R35, R22, 0x1, R37.reuse ;  /* 0x0000000116237824 */ /* 0x100fe400078e0225 */
[----:B------:R-:W-:Y:S02]  /*2c80*/  IMAD.IADD R39, R14, 0x1, R37 ;  /* 0x000000010e277824 */ /* 0x000fe400078e0225 */
[C---:B------:R-:W-:Y:S02]  /*2c90*/  IMAD R34, R10.reuse, c[0x0][0x1f8], R35 ;  /* 0x00007e000a227a24 */ /* 0x040fe400078e0223 */
[----:B------:R-:W-:Y:S02]  /*2ca0*/  IMAD R36, R10, c[0x0][0x1f8], R39 ;  /* 0x00007e000a247a24 */ /* 0x000fe400078e0227 */
[--C-:B------:R-:W-:Y:S02]  /*2cb0*/  IMAD.IADD R41, R23, 0x1, R37.reuse ;  /* 0x0000000117297824 */ /* 0x100fe400078e0225 */
[----:B------:R-:W-:-:S02]  /*2cc0*/  IMAD.IADD R43, R24, 0x1, R37 ;  /* 0x00000001182b7824 */ /* 0x000fc400078e0225 */
[--C-:B------:R-:W-:Y:S02]  /*2cd0*/  IMAD.IADD R49, R25, 0x1, R37.reuse ;  /* 0x0000000119317824 */ /* 0x100fe400078e0225 */
[--C-:B------:R-:W-:Y:S02]  /*2ce0*/  IMAD.IADD R51, R16, 0x1, R37.reuse ;  /* 0x0000000110337824 */ /* 0x100fe400078e0225 */
[--C-:B------:R-:W-:Y:S02]  /*2cf0*/  IMAD.IADD R65, R15, 0x1, R37.reuse ;  /* 0x000000010f417824 */ /* 0x100fe400078e0225 */
[----:B------:R-:W-:Y:S02]  /*2d00*/  IMAD.IADD R67, R6, 0x1, R37 ;  /* 0x0000000106437824 */ /* 0x000fe400078e0225 */
[----:B------:R-:W-:-:S04]  /*2d10*/  IMAD.WIDE R34, R34, R31, c[0x0][0x178] ;  /* 0x00005e0022227625 */ /* 0x000fc800078e021f */
[----:B------:R-:W-:Y:S01]  /*2d20*/  IMAD.WIDE R36, R36, R31, c[0x0][0x178] ;  /* 0x00005e0024247625 */ /* 0x000fe200078e021f */
[----:B------:R0:W2:Y:S03]  /*2d30*/  @!P0 LDG.E.U16 R130, [R34.64] ;  /* 0x0000000c22828981 */ /* 0x0000a6000c1e1500 */
[C---:B------:R-:W-:Y:S01]  /*2d40*/  IMAD R38, R10.reuse, c[0x0][0x1f8], R41 ;  /* 0x00007e000a267a24 */ /* 0x040fe200078e0229 */
[----:B------:R1:W3:Y:S01]  /*2d50*/  @!P0 LDG.E.U16 R133, [R36.64] ;  /* 0x0000000c24858981 */ /* 0x0002e2000c1e1500 */
[C---:B------:R-:W-:Y:S02]  /*2d60*/  IMAD R40, R10.reuse, c[0x0][0x1f8], R43 ;  /* 0x00007e000a287a24 */ /* 0x040fe400078e022b */
[C---:B------:R-:W-:Y:S02]  /*2d70*/  IMAD R42, R10.reuse, c[0x0][0x1f8], R49 ;  /* 0x00007e000a2a7a24 */ /* 0x040fe400078e0231 */
[----:B------:R-:W-:-:S02]  /*2d80*/  IMAD R48, R10, c[0x0][0x1f8], R51 ;  /* 0x00007e000a307a24 */ /* 0x000fc400078e0233 */
[C---:B------:R-:W-:Y:S02]  /*2d90*/  IMAD R12, R10.reuse, c[0x0][0x1f8], R65 ;  /* 0x00007e000a0c7a24 */ /* 0x040fe400078e0241 */
[----:B------:R-:W-:Y:S02]  /*2da0*/  IMAD R10, R10, c[0x0][0x1f8], R67 ;  /* 0x00007e000a0a7a24 */ /* 0x000fe400078e0243 */
[----:B------:R-:W-:-:S04]  /*2db0*/  IMAD.WIDE R38, R38, R31, c[0x0][0x178] ;  /* 0x00005e0026267625 */ /* 0x000fc800078e021f */
[-C--:B------:R-:W-:Y:S01]  /*2dc0*/  IMAD.WIDE R40, R40, R31.reuse, c[0x0][0x178] ;  /* 0x00005e0028287625 */ /* 0x080fe200078e021f */
[----:B------:R-:W4:Y:S03]  /*2dd0*/  @!P0 LDG.E.U16 R128, [R38.64] ;  /* 0x0000000c26808981 */ /* 0x000f26000c1e1500 */
[-C--:B------:R-:W-:Y:S01]  /*2de0*/  IMAD.WIDE R42, R42, R31.reuse, c[0x0][0x178] ;  /* 0x00005e002a2a7625 */ /* 0x080fe200078e021f */
[----:B------:R-:W5:Y:S03]  /*2df0*/  @!P0 LDG.E.U16 R131, [R40.64] ;  /* 0x0000000c28838981 */ /* 0x000f66000c1e1500 */
[-C--:B------:R-:W-:Y:S01]  /*2e00*/  IMAD.WIDE R48, R48, R31.reuse, c[0x0][0x178] ;  /* 0x00005e0030307625 */ /* 0x080fe200078e021f */
[----:B------:R-:W5:Y:S03]  /*2e10*/  @!P0 LDG.E.U16 R126, [R42.64] ;  /* 0x0000000c2a7e8981 */ /* 0x000f66000c1e1500 */
[-C--:B0-----:R-:W-:Y:S01]  /*2e20*/  IMAD.WIDE R34, R12, R31.reuse, c[0x0][0x178] ;  /* 0x00005e000c227625 */ /* 0x081fe200078e021f */
[----:B------:R-:W5:Y:S03]  /*2e30*/  @!P0 LDG.E.U16 R129, [R48.64] ;  /* 0x0000000c30818981 */ /* 0x000f66000c1e1500 */
[----:B-1----:R-:W-:Y:S01]  /*2e40*/  IMAD.WIDE R36, R10, R31, c[0x0][0x178] ;  /* 0x00005e000a247625 */ /* 0x002fe200078e021f */
[----:B------:R0:W5:Y:S04]  /*2e50*/  @!P0 LDG.E.U16 R124, [R34.64] ;  /* 0x0000000c227c8981 */ /* 0x000168000c1e1500 */
[----:B------:R-:W5:Y:S01]  /*2e60*/  @!P0 LDG.E.U16 R127, [R36.64] ;  /* 0x0000000c247f8981 */ /* 0x000f62000c1e1500 */
[----:B------:R-:W-:-:S02]  /*2e70*/  IMAD.MOV.U32 R10, RZ, RZ, RZ ;  /* 0x000000ffff0a7224 */ /* 0x000fc400078e00ff */
[----:B0-----:R-:W-:Y:S01]  /*2e80*/  IMAD.WIDE R34, R93, 0x4, R4 ;  /* 0x000000045d227825 */ /* 0x001fe200078e0204 */
[----:B--2---:R-:W-:Y:S02]  /*2e90*/  SEL R130, R130, RZ, !P0 ;  /* 0x000000ff82827207 */ /* 0x004fe40004000000 */
[----:B---3--:R-:W-:Y:S02]  /*2ea0*/  SEL R133, R133, RZ, !P0 ;  /* 0x000000ff85857207 */ /* 0x008fe40004000000 */
[----:B----4-:R-:W-:Y:S02]  /*2eb0*/  SEL R128, R128, RZ, !P0 ;  /* 0x000000ff80807207 */ /* 0x010fe40004000000 */
[----:B-----5:R-:W-:Y:S02]  /*2ec0*/  SEL R131, R131, RZ, !P0 ;  /* 0x000000ff83837207 */ /* 0x020fe40004000000 */
[----:B------:R-:W-:Y:S02]  /*2ed0*/  SEL R126, R126, RZ, !P0 ;  /* 0x000000ff7e7e7207 */ /* 0x000fe40004000000 */
[----:B------:R-:W-:-:S02]  /*2ee0*/  SEL R129, R129, RZ, !P0 ;  /* 0x000000ff81817207 */ /* 0x000fc40004000000 */
[----:B------:R-:W-:Y:S02]  /*2ef0*/  SEL R124, R124, RZ, !P0 ;  /* 0x000000ff7c7c7207 */ /* 0x000fe40004000000 */
[----:B------:R-:W-:Y:S02]  /*2f00*/  SEL R127, R127, RZ, !P0 ;  /* 0x000000ff7f7f7207 */ /* 0x000fe40004000000 */
[----:B------:R-:W-:-:S13]  /*2f10*/  ISETP.GE.AND P0, PT, R9, UR6, PT ;  /* 0x0000000609007c0c */ /* 0x000fda000bf06270 */
[----:B------:R-:W2:Y:S01]  /*2f20*/  @!P0 LDG.E R10, [R34.64] ;  /* 0x0000000c220a8981 */ /* 0x000ea2000c1e1900 */
[----:B------:R-:W-:Y:S02]  /*2f30*/  PRMT R94, RZ, 0x7610, R94 ;  /* 0x00007610ff5e7816 */ /* 0x000fe4000000005e */
[----:B------:R-:W-:Y:S02]  /*2f40*/  PRMT R111, RZ, 0x7610, R111 ;  /* 0x00007610ff6f7816 */ /* 0x000fe4000000006f */
[----:B------:R-:W-:Y:S02]  /*2f50*/  PRMT R66, RZ, 0x7610, R66 ;  /* 0x00007610ff427816 */ /* 0x000fe40000000042 */
[----:B------:R-:W-:Y:S02]  /*2f60*/  PRMT R50, RZ, 0x7610, R50 ;  /* 0x00007610ff327816 */ /* 0x000fe40000000032 */
[----:B------:R-:W-:Y:S02]  /*2f70*/  PRMT R67, RZ, 0x7610, R67 ;  /* 0x00007610ff437816 */ /* 0x000fe40000000043 */
[----:B------:R-:W-:-:S02]  /*2f80*/  PRMT R64, RZ, 0x7610, R64 ;  /* 0x00007610ff407816 */ /* 0x000fc40000000040 */
[----:B------:R-:W-:Y:S02]  /*2f90*/  PRMT R65, RZ, 0x7610, R65 ;  /* 0x00007610ff417816 */ /* 0x000fe40000000041 */
[----:B--2---:R-:W-:Y:S01]  /*2fa0*/  SEL R37, R10, RZ, !P0 ;  /* 0x000000ff0a257207 */ /* 0x004fe20004000000 */
[----:B------:R-:W-:-:S04]  /*2fb0*/  IMAD.MOV R10, RZ, RZ, -R93 ;  /* 0x000000ffff0a7224 */ /* 0x000fc800078e0a5d */
[----:B------:R-:W-:Y:S02]  /*2fc0*/  IMAD R37, R37, c[0x0][0x1ec], R148 ;  /* 0x00007b0025257a24 */ /* 0x000fe400078e0294 */
[----:B------:R-:W-:Y:S02]  /*2fd0*/  IMAD R9, R10, c[0x0][0x1b8], R9 ;  /* 0x00006e000a097a24 */ /* 0x000fe400078e0209 */
[--C-:B------:R-:W-:Y:S02]  /*2fe0*/  IMAD.IADD R10, R22, 0x1, R37.reuse ;  /* 0x00000001160a7824 */ /* 0x100fe400078e0225 */
[--C-:B------:R-:W-:Y:S02]  /*2ff0*/  IMAD.IADD R12, R14, 0x1, R37.reuse ;  /* 0x000000010e0c7824 */ /* 0x100fe400078e0225 */
[----:B------:R-:W-:Y:S02]  /*3000*/  IMAD.IADD R36, R16, 0x1, R37 ;  /* 0x0000000110247824 */ /* 0x000fe400078e0225 */
[----:B------:R-:W-:-:S02]  /*3010*/  IMAD R10, R9, c[0x0][0x1f8], R10 ;  /* 0x00007e00090a7a24 */ /* 0x000fc400078e020a */
[----:B------:R-:W-:Y:S02]  /*3020*/  IMAD R12, R9, c[0x0][0x1f8], R12 ;  /* 0x00007e00090c7a24 */ /* 0x000fe400078e020c */
[--C-:B------:R-:W-:Y:S02]  /*3030*/  IMAD.IADD R26, R23, 0x1, R37.reuse ;  /* 0x00000001171a7824 */ /* 0x100fe400078e0225 */
[--C-:B------:R-:W-:Y:S02]  /*3040*/  IMAD.IADD R32, R24, 0x1, R37.reuse ;  /* 0x0000000118207824 */ /* 0x100fe400078e0225 */
[--C-:B------:R-:W-:Y:S02]  /*3050*/  IMAD.IADD R34, R25, 0x1, R37.reuse ;  /* 0x0000000119227824 */ /* 0x100fe400078e0225 */
[--C-:B------:R-:W-:Y:S02]  /*3060*/  IMAD.IADD R38, R15, 0x1, R37.reuse ;  /* 0x000000010f267824 */ /* 0x100fe400078e0225 */
[----:B------:R-:W-:-:S02]  /*3070*/  IMAD.IADD R48, R6, 0x1, R37 ;  /* 0x0000000106307824 */ /* 0x000fc400078e0225 */
[----:B------:R-:W-:Y:S02]  /*3080*/  IMAD R110, R9, c[0x0][0x1f8], R36 ;  /* 0x00007e00096e7a24 */ /* 0x000fe400078e0224 */
        /* <DEDUP_REMOVED lines=8> */
[----:B------:R-:W-:Y:S01]  /*3110*/  IMAD R12, R9, c[0x0][0x1f8], R48 ;  /* 0x00007e00090c7a24 */ /* 0x000fe200078e0230 */
[----:B------:R-:W-:Y:S01]  /*3120*/  PRMT R93, RZ, 0x7610, R93 ;  /* 0x00007610ff5d7816 */ /* 0x000fe2000000005d */
[----:B------:R-:W-:-:S04]  /*3130*/  IMAD.WIDE R42, R26, R31, c[0x0][0x178] ;  /* 0x00005e001a2a7625 */ /* 0x000fc800078e021f */
[-C--:B------:R-:W-:Y:S01]  /*3140*/  IMAD.WIDE R34, R32, R31.reuse, c[0x0][0x178] ;  /* 0x00005e0020227625 */ /* 0x080fe200078e021f */
[----:B------:R-:W4:Y:S03]  /*3150*/  @!P0 LDG.E.U16 R66, [R42.64] ;  /* 0x0000000c2a428981 */ /* 0x000f26000c1e1500 */
[-C--:B------:R-:W-:Y:S01]  /*3160*/  IMAD.WIDE R38, R92, R31.reuse, c[0x0][0x178] ;  /* 0x00005e005c267625 */ /* 0x080fe200078e021f */
[----:B------:R5:W4:Y:S03]  /*3170*/  @!P0 LDG.E.U16 R93, [R34.64] ;  /* 0x0000000c225d8981 */ /* 0x000b26000c1e1500 */
[-C--:B------:R-:W-:Y:S01]  /*3180*/  IMAD.WIDE R48, R110, R31.reuse, c[0x0][0x178] ;  /* 0x00005e006e307625 */ /* 0x080fe200078e021f */
[----:B------:R-:W4:Y:S03]  /*3190*/  @!P0 LDG.E.U16 R50, [R38.64] ;  /* 0x0000000c26328981 */ /* 0x000f26000c1e1500 */
[-C--:B0-----:R-:W-:Y:S01]  /*31a0*/  IMAD.WIDE R36, R10, R31.reuse, c[0x0][0x178] ;  /* 0x00005e000a247625 */ /* 0x081fe200078e021f */
[----:B------:R-:W4:Y:S03]  /*31b0*/  @!P0 LDG.E.U16 R67, [R48.64] ;  /* 0x0000000c30438981 */ /* 0x000f26000c1e1500 */
[----:B-1----:R-:W-:Y:S01]  /*31c0*/  IMAD.WIDE R40, R12, R31, c[0x0][0x178] ;  /* 0x00005e000c287625 */ /* 0x002fe200078e021f */
[----:B------:R-:W4:Y:S04]  /*31d0*/  @!P0 LDG.E.U16 R64, [R36.64] ;  /* 0x0000000c24408981 */ /* 0x000f28000c1e1500 */
[----:B------:R-:W4:Y:S01]  /*31e0*/  @!P0 LDG.E.U16 R65, [R40.64] ;  /* 0x0000000c28418981 */ /* 0x000f22000c1e1500 */
[----:B------:R-:W-:-:S02]  /*31f0*/  IMAD.MOV.U32 R9, RZ, RZ, RZ ;  /* 0x000000ffff097224 */ /* 0x000fc400078e00ff */
[----:B-----5:R-:W-:Y:S01]  /*3200*/  IMAD.WIDE R34, R33, 0x4, R4 ;  /* 0x0000000421227825 */ /* 0x020fe200078e0204 */
[----:B--2---:R-:W-:Y:S02]  /*3210*/  SEL R94, R94, RZ, !P0 ;  /* 0x000000ff5e5e7207 */ /* 0x004fe40004000000 */
[----:B---3--:R-:W-:Y:S02]  /*3220*/  SEL R111, R111, RZ, !P0 ;  /* 0x000000ff6f6f7207 */ /* 0x008fe40004000000 */
[----:B----4-:R-:W-:Y:S02]  /*3230*/  SEL R66, R66, RZ, !P0 ;  /* 0x000000ff42427207 */ /* 0x010fe40004000000 */
[----:B------:R-:W-:Y:S02]  /*3240*/  SEL R93, R93, RZ, !P0 ;  /* 0x000000ff5d5d7207 */ /* 0x000fe40004000000 */
[----:B------:R-:W-:Y:S02]  /*3250*/  SEL R50, R50, RZ, !P0 ;  /* 0x000000ff32327207 */ /* 0x000fe40004000000 */
[----:B------:R-:W-:-:S02]  /*3260*/  SEL R67, R67, RZ, !P0 ;  /* 0x000000ff43437207 */ /* 0x000fc40004000000 */
[----:B------:R-:W-:Y:S02]  /*3270*/  SEL R64, R64, RZ, !P0 ;  /* 0x000000ff40407207 */ /* 0x000fe40004000000 */
[----:B------:R-:W-:Y:S02]  /*3280*/  SEL R65, R65, RZ, !P0 ;  /* 0x000000ff41417207 */ /* 0x000fe40004000000 */
[----:B------:R-:W-:-:S13]  /*3290*/  ISETP.GE.AND P0, PT, R8, UR6, PT ;  /* 0x0000000608007c0c */ /* 0x000fda000bf06270 */
[----:B------:R-:W2:Y:S01]  /*32a0*/  @!P0 LDG.E R9, [R34.64] ;  /* 0x0000000c22098981 */ /* 0x000ea2000c1e1900 */
[----:B------:R-:W-:-:S04]  /*32b0*/  IMAD.MOV R33, RZ, RZ, -R33 ;  /* 0x000000ffff217224 */ /* 0x000fc800078e0a21 */
[----:B------:R-:W-:Y:S01]  /*32c0*/  IMAD R8, R33, c[0x0][0x1b8], R8 ;  /* 0x00006e0021087a24 */ /* 0x000fe200078e0208 */
[----:B------:R-:W-:Y:S02]  /*32d0*/  PRMT R42, RZ, 0x7610, R42 ;  /* 0x00007610ff2a7816 */ /* 0x000fe4000000002a */
[----:B------:R-:W-:Y:S02]  /*32e0*/  PRMT R10, RZ, 0x7610, R10 ;  /* 0x00007610ff0a7816 */ /* 0x000fe4000000000a */
[----:B------:R-:W-:Y:S02]  /*32f0*/  PRMT R48, RZ, 0x7610, R48 ;  /* 0x00007610ff307816 */ /* 0x000fe40000000030 */
[----:B------:R-:W-:Y:S02]  /*3300*/  PRMT R51, RZ, 0x7610, R51 ;  /* 0x00007610ff337816 */ /* 0x000fe40000000033 */
[----:B------:R-:W-:Y:S02]  /*3310*/  PRMT R12, RZ, 0x7610, R12 ;  /* 0x00007610ff0c7816 */ /* 0x000fe4000000000c */
[----:B------:R-:W-:-:S02]  /*3320*/  PRMT R26, RZ, 0x7610, R26 ;  /* 0x00007610ff1a7816 */ /* 0x000fc4000000001a */
[----:B------:R-:W-:Y:S02]  /*3330*/  PRMT R92, RZ, 0x7610, R92 ;  /* 0x00007610ff5c7816 */ /* 0x000fe4000000005c */
[----:B--2---:R-:W-:-:S05]  /*3340*/  SEL R9, R9, RZ, !P0 ;  /* 0x000000ff09097207 */ /* 0x004fca0004000000 */
[----:B------:R-:W-:-:S04]  /*3350*/  IMAD R9, R9, c[0x0][0x1ec], R148 ;  /* 0x00007b0009097a24 */ /* 0x000fc800078e0294 */
[--C-:B------:R-:W-:Y:S02]  /*3360*/  IMAD.IADD R33, R22, 0x1, R9.reuse ;  /* 0x0000000116217824 */ /* 0x100fe400078e0209 */
[----:B------:R-:W-:Y:S02]  /*3370*/  IMAD.IADD R37, R14, 0x1, R9 ;  /* 0x000000010e257824 */ /* 0x000fe400078e0209 */
[----:B------:R-:W-:Y:S02]  /*3380*/  IMAD R36, R8, c[0x0][0x1f8], R33 ;  /* 0x00007e0008247a24 */ /* 0x000fe400078e0221 */
[--C-:B------:R-:W-:Y:S02]  /*3390*/  IMAD.IADD R35, R24, 0x1, R9.reuse ;  /* 0x0000000118237824 */ /* 0x100fe400078e0209 */
[--C-:B------:R-:W-:Y:S02]  /*33a0*/  IMAD.IADD R39, R23, 0x1, R9.reuse ;  /* 0x0000000117277824 */ /* 0x100fe400078e0209 */
[----:B------:R-:W-:-:S02]  /*33b0*/  IMAD.IADD R41, R25, 0x1, R9 ;  /* 0x0000000119297824 */ /* 0x000fc400078e0209 */
[--C-:B------:R-:W-:Y:S02]  /*33c0*/  IMAD.IADD R43, R16, 0x1, R9.reuse ;  /* 0x00000001102b7824 */ /* 0x100fe400078e0209 */
[--C-:B------:R-:W-:Y:S02]  /*33d0*/  IMAD.IADD R49, R15, 0x1, R9.reuse ;  /* 0x000000010f317824 */ /* 0x100fe400078e0209 */
[----:B------:R-:W-:Y:S02]  /*33e0*/  IMAD.IADD R9, R6, 0x1, R9 ;  /* 0x0000000106097824 */ /* 0x000fe400078e0209 */
[----:B------:R-:W-:Y:S02]  /*33f0*/  IMAD R38, R8, c[0x0][0x1f8], R37 ;  /* 0x00007e0008267a24 */ /* 0x000fe400078e0225 */
[----:B------:R-:W-:-:S04]  /*3400*/  IMAD.WIDE R36, R36, R31, c[0x0][0x178] ;  /* 0x00005e0024247625 */ /* 0x000fc800078e021f */
[C---:B------:R-:W-:Y:S01]  /*3410*/  IMAD R32, R8.reuse, c[0x0][0x1f8], R35 ;  /* 0x00007e0008207a24 */ /* 0x040fe200078e0223 */
[----:B------:R0:W2:Y:S01]  /*3420*/  @!P0 LDG.E.U16 R42, [R36.64] ;  /* 0x0000000c242a8981 */ /* 0x0000a2000c1e1500 */
[C---:B------:R-:W-:Y:S02]  /*3430*/  IMAD R34, R8.reuse, c[0x0][0x1f8], R41 ;  /* 0x00007e0008227a24 */ /* 0x040fe400078e0229 */
[C---:B------:R-:W-:Y:S02]  /*3440*/  IMAD R132, R8.reuse, c[0x0][0x1f8], R49 ;  /* 0x00007e0008847a24 */ /* 0x040fe400078e0231 */
[C---:B------:R-:W-:Y:S02]  /*3450*/  IMAD R40, R8.reuse, c[0x0][0x1f8], R39 ;  /* 0x00007e0008287a24 */ /* 0x040fe400078e0227 */
[C---:B------:R-:W-:Y:S02]  /*3460*/  IMAD R110, R8.reuse, c[0x0][0x1f8], R43 ;  /* 0x00007e00086e7a24 */ /* 0x040fe400078e022b */
[----:B------:R-:W-:Y:S01]  /*3470*/  IMAD R134, R8, c[0x0][0x1f8], R9 ;  /* 0x00007e0008867a24 */ /* 0x000fe200078e0209 */
[----:B------:R-:W-:Y:S01]  /*3480*/  PRMT R43, RZ, 0x7610, R43 ;  /* 0x00007610ff2b7816 */ /* 0x000fe2000000002b */
[----:B------:R-:W-:-:S04]  /*3490*/  IMAD.WIDE R8, R32, R31, c[0x0][0x178] ;  /* 0x00005e0020087625 */ /* 0x000fc800078e021f */
[-C--:B------:R-:W-:Y:S01]  /*34a0*/  IMAD.WIDE R32, R34, R31.reuse, c[0x0][0x178] ;  /* 0x00005e0022207625 */ /* 0x080fe200078e021f */
[----:B------:R1:W3:Y:S03]  /*34b0*/  @!P0 LDG.E.U16 R51, [R8.64] ;  /* 0x0000000c08338981 */ /* 0x0002e6000c1e1500 */
[-C--:B0-----:R-:W-:Y:S01]  /*34c0*/  IMAD.WIDE R36, R132, R31.reuse, c[0x0][0x178] ;  /* 0x00005e0084247625 */ /* 0x081fe200078e021f */
[----:B------:R-:W4:Y:S03]  /*34d0*/  @!P0 LDG.E.U16 R12, [R32.64] ;  /* 0x0000000c200c8981 */ /* 0x000f26000c1e1500 */
[-C--:B------:R-:W-:Y:S01]  /*34e0*/  IMAD.WIDE R38, R38, R31.reuse, c[0x0][0x178] ;  /* 0x00005e0026267625 */ /* 0x080fe200078e021f */
[----:B------:R-:W5:Y:S03]  /*34f0*/  @!P0 LDG.E.U16 R43, [R36.64] ;  /* 0x0000000c242b8981 */ /* 0x000f66000c1e1500 */
[-C--:B------:R-:W-:Y:S01]  /*3500*/  IMAD.WIDE R40, R40, R31.reuse, c[0x0][0x178] ;  /* 0x00005e0028287625 */ /* 0x080fe200078e021f */
[----:B------:R4:W5:Y:S03]  /*3510*/  @!P0 LDG.E.U16 R10, [R38.64] ;  /* 0x0000000c260a8981 */ /* 0x000966000c1e1500 */
[-C--:B------:R-:W-:Y:S01]  /*3520*/  IMAD.WIDE R34, R110, R31.reuse, c[0x0][0x178] ;  /* 0x00005e006e227625 */ /* 0x080fe200078e021f */
[----:B------:R5:W5:Y:S03]  /*3530*/  @!P0 LDG.E.U16 R48, [R40.64] ;  /* 0x0000000c28308981 */ /* 0x000b66000c1e1500 */
[----:B------:R-:W-:Y:S01]  /*3540*/  IMAD.WIDE R134, R134, R31, c[0x0][0x178] ;  /* 0x00005e0086867625 */ /* 0x000fe200078e021f */
[----:B------:R-:W5:Y:S04]  /*3550*/  @!P0 LDG.E.U16 R26, [R34.64] ;  /* 0x0000000c221a8981 */ /* 0x000f68000c1e1500 */
[----:B------:R-:W5:Y:S01]  /*3560*/  @!P0 LDG.E.U16 R92, [R134.64] ;  /* 0x0000000c865c8981 */ /* 0x000f62000c1e1500 */
[----:B-1----:R-:W-:Y:S01]  /*3570*/  IMAD.WIDE R8, R11, 0x4, R4 ;  /* 0x000000040b087825 */ /* 0x002fe200078e0204 */
[----:B--2---:R-:W-:-:S02]  /*3580*/  SEL R42, R42, RZ, !P0 ;  /* 0x000000ff2a2a7207 */ /* 0x004fc40004000000 */
[----:B---3--:R-:W-:Y:S02]  /*3590*/  SEL R51, R51, RZ, !P0 ;  /* 0x000000ff33337207 */ /* 0x008fe40004000000 */
[----:B----4-:R-:W-:Y:S02]  /*35a0*/  SEL R38, R12, RZ, !P0 ;  /* 0x000000ff0c267207 */ /* 0x010fe40004000000 */
[----:B-----5:R-:W-:Y:S02]  /*35b0*/  SEL R40, R43, RZ, !P0 ;  /* 0x000000ff2b287207 */ /* 0x020fe40004000000 */
[----:B------:R-:W-:Y:S02]  /*35c0*/  SEL R49, R10, RZ, !P0 ;  /* 0x000000ff0a317207 */ /* 0x000fe40004000000 */
[----:B------:R-:W-:Y:S02]  /*35d0*/  SEL R48, R48, RZ, !P0 ;  /* 0x000000ff30307207 */ /* 0x000fe40004000000 */
[----:B------:R-:W-:-:S02]  /*35e0*/  SEL R41, R26, RZ, !P0 ;  /* 0x000000ff1a297207 */ /* 0x000fc40004000000 */
[----:B------:R-:W-:Y:S02]  /*35f0*/  SEL R43, R92, RZ, !P0 ;  /* 0x000000ff5c2b7207 */ /* 0x000fe40004000000 */
[----:B------:R-:W-:Y:S01]  /*3600*/  ISETP.GE.AND P0, PT, R7, UR6, PT ;  /* 0x0000000607007c0c */ /* 0x000fe2000bf06270 */
[----:B------:R-:W-:-:S12]  /*3610*/  IMAD.MOV.U32 R10, RZ, RZ, RZ ;  /* 0x000000ffff0a7224 */ /* 0x000fd800078e00ff */
[----:B------:R-:W2:Y:S01]  /*3620*/  @!P0 LDG.E R10, [R8.64] ;  /* 0x0000000c080a8981 */ /* 0x000ea2000c1e1900 */
[----:B------:R-:W-:Y:S02]  /*3630*/  PRMT R39, RZ, 0x7610, R39 ;  /* 0x00007610ff277816 */ /* 0x000fe40000000027 */
[----:B------:R-:W-:Y:S02]  /*3640*/  PRMT R125, RZ, 0x7610, R125 ;  /* 0x00007610ff7d7816 */ /* 0x000fe4000000007d */
[----:B------:R-:W-:Y:S02]  /*3650*/  PRMT R95, RZ, 0x7610, R95 ;  /* 0x00007610ff5f7816 */ /* 0x000fe4000000005f */
[----:B------:R-:W-:Y:S02]  /*3660*/  PRMT R132, RZ, 0x7610, R132 ;  /* 0x00007610ff847816 */ /* 0x000fe40000000084 */
[----:B------:R-:W-:Y:S02]  /*3670*/  PRMT R136, RZ, 0x7610, R136 ;  /* 0x00007610ff887816 */ /* 0x000fe40000000088 */
[----:B--2---:R-:W-:Y:S01]  /*3680*/  SEL R33, R10, RZ, !P0 ;  /* 0x000000ff0a217207 */ /* 0x004fe20004000000 */
[----:B------:R-:W-:-:S04]  /*3690*/  IMAD.MOV R10, RZ, RZ, -R11 ;  /* 0x000000ffff0a7224 */ /* 0x000fc800078e0a0b */
[----:B------:R-:W-:Y:S02]  /*36a0*/  IMAD R11, R33, c[0x0][0x1ec], R148 ;  /* 0x00007b00210b7a24 */ /* 0x000fe400078e0294 */
[----:B------:R-:W-:Y:S02]  /*36b0*/  IMAD R7, R10, c[0x0][0x1b8], R7 ;  /* 0x00006e000a077a24 */ /* 0x000fe400078e0207 */
[--C-:B------:R-:W-:Y:S02]  /*36c0*/  IMAD.IADD R10, R22, 0x1, R11.reuse ;  /* 0x00000001160a7824 */ /* 0x100fe400078e020b */
[--C-:B------:R-:W-:Y:S02]  /*36d0*/  IMAD.IADD R12, R14, 0x1, R11.reuse ;  /* 0x000000010e0c7824 */ /* 0x100fe400078e020b */
[--C-:B------:R-:W-:Y:S02]  /*36e0*/  IMAD.IADD R34, R16, 0x1, R11.reuse ;  /* 0x0000000110227824 */ /* 0x100fe400078e020b */
[----:B------:R-:W-:-:S02]  /*36f0*/  IMAD.IADD R26, R23, 0x1, R11 ;  /* 0x00000001171a7824 */ /* 0x000fc400078e020b */
[--C-:B------:R-:W-:Y:S02]  /*3700*/  IMAD.IADD R32, R25, 0x1, R11.reuse ;  /* 0x0000000119207824 */ /* 0x100fe400078e020b */
[C---:B------:R-:W-:Y:S02]  /*3710*/  IMAD R10, R7.reuse, c[0x0][0x1f8], R10 ;  /* 0x00007e00070a7a24 */ /* 0x040fe400078e020a */
[----:B------:R-:W-:Y:S02]  /*3720*/  IMAD R12, R7, c[0x0][0x1f8], R12 ;  /* 0x00007e00070c7a24 */ /* 0x000fe400078e020c */
[--C-:B------:R-:W-:Y:S02]  /*3730*/  IMAD.IADD R8, R24, 0x1, R11.reuse ;  /* 0x0000000118087824 */ /* 0x100fe400078e020b */
[--C-:B------:R-:W-:Y:S02]  /*3740*/  IMAD.IADD R92, R15, 0x1, R11.reuse ;  /* 0x000000010f5c7824 */ /* 0x100fe400078e020b */
[----:B------:R-:W-:-:S02]  /*3750*/  IMAD.IADD R110, R6, 0x1, R11 ;  /* 0x00000001066e7824 */ /* 0x000fc400078e020b */
[C---:B------:R-:W-:Y:S02]  /*3760*/  IMAD R138, R7.reuse, c[0x0][0x1f8], R34 ;  /* 0x00007e00078a7a24 */ /* 0x040fe400078e0222 */
[C---:B------:R-:W-:Y:S02]  /*3770*/  IMAD R26, R7.reuse, c[0x0][0x1f8], R26 ;  /* 0x00007e00071a7a24 */ /* 0x040fe400078e021a */
[----:B------:R-:W-:Y:S02]  /*3780*/  IMAD R32, R7, c[0x0][0x1f8], R32 ;  /* 0x00007e0007207a24 */ /* 0x000fe400078e0220 */
[----:B------:R-:W-:-:S04]  /*3790*/  IMAD.WIDE R34, R10, R31, c[0x0][0x178] ;  /* 0x00005e000a227625 */ /* 0x000fc800078e021f */
[-C--:B------:R-:W-:Y:S01]  /*37a0*/  IMAD.WIDE R36, R12, R31.reuse, c[0x0][0x178] ;  /* 0x00005e000c247625 */ /* 0x080fe200078e021f */
[----:B------:R-:W-:Y:S01]  /*37b0*/  PRMT R12, RZ, 0x7610, R12 ;  /* 0x00007610ff0c7816 */ /* 0x000fe2000000000c */
[----:B------:R0:W2:Y:S02]  /*37c0*/  @!P0 LDG.E.U16 R39, [R34.64] ;  /* 0x0000000c22278981 */ /* 0x0000a4000c1e1500 */
[C---:B------:R-:W-:Y:S02]  /*37d0*/  IMAD R8, R7.reuse, c[0x0][0x1f8], R8 ;  /* 0x00007e0007087a24 */ /* 0x040fe400078e0208 */
[C---:B------:R-:W-:Y:S01]  /*37e0*/  IMAD R92, R7.reuse, c[0x0][0x1f8], R92 ;  /* 0x00007e00075c7a24 */ /* 0x040fe200078e025c */
[----:B------:R1:W3:Y:S01]  /*37f0*/  @!P0 LDG.E.U16 R125, [R36.64] ;  /* 0x0000000c247d8981 */ /* 0x0002e2000c1e1500 */
[----:B------:R-:W-:Y:S01]  /*3800*/  IMAD R110, R7, c[0x0][0x1f8], R110 ;  /* 0x00007e00076e7a24 */ /* 0x000fe200078e026e */
[----:B------:R-:W-:Y:S01]  /*3810*/  PRMT R7, RZ, 0x7610, R7 ;  /* 0x00007610ff077816 */ /* 0x000fe20000000007 */
[----:B------:R-:W-:Y:S01]  /*3820*/  IMAD.WIDE R134, R26, R31, c[0x0][0x178] ;  /* 0x00005e001a867625 */ /* 0x000fe200078e021f */
[----:B------:R-:W-:-:S03]  /*3830*/  PRMT R26, RZ, 0x7610, R26 ;  /* 0x00007610ff1a7816 */ /* 0x000fc6000000001a */
[-C--:B------:R-:W-:Y:S01]  /*3840*/  IMAD.WIDE R10, R32, R31.reuse, c[0x0][0x178] ;  /* 0x00005e00200a7625 */ /* 0x080fe200078e021f */
[----:B------:R-:W4:Y:S03]  /*3850*/  @!P0 LDG.E.U16 R95, [R134.64] ;  /* 0x0000000c865f8981 */ /* 0x000f26000c1e1500 */
[-C--:B------:R-:W-:Y:S01]  /*3860*/  IMAD.WIDE R8, R8, R31.reuse, c[0x0][0x178] ;  /* 0x00005e0008087625 */ /* 0x080fe200078e021f */
[----:B------:R5:W4:Y:S03]  /*3870*/  @!P0 LDG.E.U16 R26, [R10.64] ;  /* 0x0000000c0a1a8981 */ /* 0x000b26000c1e1500 */
[-C--:B------:R-:W-:Y:S01]  /*3880*/  IMAD.WIDE R32, R138, R31.reuse, c[0x0][0x178] ;  /* 0x00005e008a207625 */ /* 0x080fe200078e021f */
[----:B------:R5:W4:Y:S03]  /*3890*/  @!P0 LDG.E.U16 R7, [R8.64] ;  /* 0x0000000c08078981 */ /* 0x000b26000c1e1500 */
[-C--:B0-----:R-:W-:Y:S01]  /*38a0*/  IMAD.WIDE R34, R92, R31.reuse, c[0x0][0x178] ;  /* 0x00005e005c227625 */ /* 0x081fe200078e021f */
[----:B------:R-:W4:Y:S03]  /*38b0*/  @!P0 LDG.E.U16 R12, [R32.64] ;  /* 0x0000000c200c8981 */ /* 0x000f26000c1e1500 */
[----:B-1----:R-:W-:Y:S01]  /*38c0*/  IMAD.WIDE R36, R110, R31, c[0x0][0x178] ;  /* 0x00005e006e247625 */ /* 0x002fe200078e021f */
[----:B------:R-:W4:Y:S04]  /*38d0*/  @!P0 LDG.E.U16 R132, [R34.64] ;  /* 0x0000000c22848981 */ /* 0x000f28000c1e1500 */
[----:B------:R-:W4:Y:S01]  /*38e0*/  @!P0 LDG.E.U16 R136, [R36.64] ;  /* 0x0000000c24888981 */ /* 0x000f22000c1e1500 */
[----:B-----5:R-:W-:-:S02]  /*38f0*/  IMAD.MOV.U32 R10, RZ, RZ, RZ ;  /* 0x000000ffff0a7224 */ /* 0x020fc400078e00ff */
[----:B------:R-:W-:Y:S01]  /*3900*/  IMAD.WIDE R8, R109, 0x4, R4 ;  /* 0x000000046d087825 */ /* 0x000fe200078e0204 */
        /* <DEDUP_REMOVED lines=10> */
[----:B------:R-:W-:Y:S01]  /*39b0*/  IMAD.MOV R109, RZ, RZ, -R109 ;  /* 0x000000ffff6d7224 */ /* 0x000fe200078e0a6d */
[----:B------:R-:W-:Y:S02]  /*39c0*/  PRMT R138, RZ, 0x7610, R138 ;  /* 0x00007610ff8a7816 */ /* 0x000fe4000000008a */
[----:B------:R-:W-:Y:S02]  /*39d0*/  PRMT R141, RZ, 0x7610, R141 ;  /* 0x00007610ff8d7816 */ /* 0x000fe4000000008d */
[----:B------:R-:W-:Y:S02]  /*39e0*/  PRMT R136, RZ, 0x7610, R136 ;  /* 0x00007610ff887816 */ /* 0x000fe40000000088 */
[----:B------:R-:W-:Y:S02]  /*39f0*/  PRMT R139, RZ, 0x7610, R139 ;  /* 0x00007610ff8b7816 */ /* 0x000fe4000000008b */
[----:B------:R-:W-:-:S02]  /*3a00*/  PRMT R134, RZ, 0x7610, R134 ;  /* 0x00007610ff867816 */ /* 0x000fc40000000086 */
[----:B------:R-:W-:Y:S02]  /*3a10*/  PRMT R132, RZ, 0x7610, R132 ;  /* 0x00007610ff847816 */ /* 0x000fe40000000084 */
[----:B--2---:R-:W-:Y:S01]  /*3a20*/  SEL R11, R10, RZ, !P0 ;  /* 0x000000ff0a0b7207 */ /* 0x004fe20004000000 */
[----:B------:R-:W-:-:S04]  /*3a30*/  IMAD R10, R109, c[0x0][0x1b8], R108 ;  /* 0x00006e006d0a7a24 */ /* 0x000fc800078e026c */
[----:B------:R-:W-:-:S04]  /*3a40*/  IMAD R11, R11, c[0x0][0x1ec], R148 ;  /* 0x00007b000b0b7a24 */ /* 0x000fc800078e0294 */
[--C-:B------:R-:W-:Y:S02]  /*3a50*/  IMAD.IADD R33, R22, 0x1, R11.reuse ;  /* 0x0000000116217824 */ /* 0x100fe400078e020b */
[--C-:B------:R-:W-:Y:S02]  /*3a60*/  IMAD.IADD R35, R14, 0x1, R11.reuse ;  /* 0x000000010e237824 */ /* 0x100fe400078e020b */
[----:B------:R-:W-:Y:S02]  /*3a70*/  IMAD.IADD R37, R23, 0x1, R11 ;  /* 0x0000000117257824 */ /* 0x000fe400078e020b */
[C---:B------:R-:W-:Y:S02]  /*3a80*/  IMAD R34, R10.reuse, c[0x0][0x1f8], R33 ;  /* 0x00007e000a227a24 */ /* 0x040fe400078e0221 */
[----:B------:R-:W-:Y:S02]  /*3a90*/  IMAD R36, R10, c[0x0][0x1f8], R35 ;  /* 0x00007e000a247a24 */ /* 0x000fe400078e0223 */
[----:B------:R-:W-:-:S02]  /*3aa0*/  IMAD.IADD R9, R24, 0x1, R11 ;  /* 0x0000000118097824 */ /* 0x000fc400078e020b */
[--C-:B------:R-:W-:Y:S02]  /*3ab0*/  IMAD.IADD R109, R25, 0x1, R11.reuse ;  /* 0x00000001196d7824 */ /* 0x100fe400078e020b */
[--C-:B------:R-:W-:Y:S02]  /*3ac0*/  IMAD.IADD R135, R16, 0x1, R11.reuse ;  /* 0x0000000110877824 */ /* 0x100fe400078e020b */
[--C-:B------:R-:W-:Y:S02]  /*3ad0*/  IMAD.IADD R137, R15, 0x1, R11.reuse ;  /* 0x000000010f897824 */ /* 0x100fe400078e020b */
[----:B------:R-:W-:Y:S02]  /*3ae0*/  IMAD.IADD R11, R6, 0x1, R11 ;  /* 0x00000001060b7824 */ /* 0x000fe400078e020b */
        /* <DEDUP_REMOVED lines=11> */
[----:B------:R-:W-:Y:S01]  /*3ba0*/  IMAD.WIDE R10, R32, R31, c[0x0][0x178] ;  /* 0x00005e00200a7625 */ /* 0x000fe200078e021f */
[----:B------:R-:W-:-:S03]  /*3bb0*/  PRMT R135, RZ, 0x7610, R135 ;  /* 0x00007610ff877816 */ /* 0x000fc60000000087 */
[-C--:B------:R-:W-:Y:S01]  /*3bc0*/  IMAD.WIDE R108, R108, R31.reuse, c[0x0][0x178] ;  /* 0x00005e006c6c7625 */ /* 0x080fe200078e021f */
[----:B------:R4:W5:Y:S03]  /*3bd0*/  @!P0 LDG.E.U16 R137, [R10.64] ;  /* 0x0000000c0a898981 */ /* 0x000966000c1e1500 */
[-C--:B------:R-:W-:Y:S01]  /*3be0*/  IMAD.WIDE R8, R8, R31.reuse, c[0x0][0x178] ;  /* 0x00005e0008087625 */ /* 0x080fe200078e021f */
[----:B------:R-:W5:Y:S03]  /*3bf0*/  @!P0 LDG.E.U16 R136, [R108.64] ;  /* 0x0000000c6c888981 */ /* 0x000f66000c1e1500 */
[-C--:B------:R-:W-:Y:S01]  /*3c00*/  IMAD.WIDE R32, R152, R31.reuse, c[0x0][0x178] ;  /* 0x00005e0098207625 */ /* 0x080fe200078e021f */
[----:B------:R4:W5:Y:S03]  /*3c10*/  @!P0 LDG.E.U16 R139, [R8.64] ;  /* 0x0000000c088b8981 */ /* 0x000966000c1e1500 */
[-C--:B0-----:R-:W-:Y:S01]  /*3c20*/  IMAD.WIDE R34, R154, R31.reuse, c[0x0][0x178] ;  /* 0x00005e009a227625 */ /* 0x081fe200078e021f */
[----:B------:R-:W5:Y:S03]  /*3c30*/  @!P0 LDG.E.U16 R134, [R32.64] ;  /* 0x0000000c20868981 */ /* 0x000f66000c1e1500 */
[----:B-1----:R-:W-:Y:S01]  /*3c40*/  IMAD.WIDE R36, R156, R31, c[0x0][0x178] ;  /* 0x00005e009c247625 */ /* 0x002fe200078e021f */
[----:B------:R-:W5:Y:S04]  /*3c50*/  @!P0 LDG.E.U16 R135, [R34.64] ;  /* 0x0000000c22878981 */ /* 0x000f68000c1e1500 */
[----:B------:R-:W5:Y:S01]  /*3c60*/  @!P0 LDG.E.U16 R132, [R36.64] ;  /* 0x0000000c24848981 */ /* 0x000f62000c1e1500 */
[----:B----4-:R-:W-:-:S02]  /*3c70*/  IMAD.MOV.U32 R10, RZ, RZ, RZ ;  /* 0x000000ffff0a7224 */ /* 0x010fc400078e00ff */
[----:B------:R-:W-:Y:S01]  /*3c80*/  IMAD.WIDE R8, R153, 0x4, R4 ;  /* 0x0000000499087825 */ /* 0x000fe200078e0204 */
[----:B--2---:R-:W-:Y:S02]  /*3c90*/  SEL R138, R138, RZ, !P0 ;  /* 0x000000ff8a8a7207 */ /* 0x004fe40004000000 */
[----:B---3--:R-:W-:Y:S02]  /*3ca0*/  SEL R141, R141, RZ, !P0 ;  /* 0x000000ff8d8d7207 */ /* 0x008fe40004000000 */
[----:B-----5:R-:W-:Y:S02]  /*3cb0*/  SEL R137, R137, RZ, !P0 ;  /* 0x000000ff89897207 */ /* 0x020fe40004000000 */
[----:B------:R-:W-:Y:S02]  /*3cc0*/  SEL R136, R136, RZ, !P0 ;  /* 0x000000ff88887207 */ /* 0x000fe40004000000 */
        /* <DEDUP_REMOVED lines=17> */
[C---:B------:R-:W-:Y:S02]  /*3de0*/  IMAD R10, R151.reuse, c[0x0][0x1f8], R10 ;  /* 0x00007e00970a7a24 */ /* 0x040fe400078e020a */
[----:B------:R-:W-:Y:S02]  /*3df0*/  IMAD R32, R151, c[0x0][0x1f8], R32 ;  /* 0x00007e0097207a24 */ /* 0x000fe400078e0220 */
[--C-:B------:R-:W-:Y:S02]  /*3e00*/  IMAD.IADD R8, R24, 0x1, R11.reuse ;  /* 0x0000000118087824 */ /* 0x100fe400078e020b */
[--C-:B------:R-:W-:Y:S02]  /*3e10*/  IMAD.IADD R108, R16, 0x1, R11.reuse ;  /* 0x00000001106c7824 */ /* 0x100fe400078e020b */
[--C-:B------:R-:W-:Y:S02]  /*3e20*/  IMAD.IADD R152, R15, 0x1, R11.reuse ;  /* 0x000000010f987824 */ /* 0x100fe400078e020b */
[----:B------:R-:W-:-:S02]  /*3e30*/  IMAD.IADD R154, R6, 0x1, R11 ;  /* 0x00000001069a7824 */ /* 0x000fc400078e020b */
[C---:B------:R-:W-:Y:S02]  /*3e40*/  IMAD R156, R151.reuse, c[0x0][0x1f8], R34 ;  /* 0x00007e00979c7a24 */ /* 0x040fe400078e0222 */
[----:B------:R-:W-:Y:S02]  /*3e50*/  IMAD R160, R151, c[0x0][0x1f8], R36 ;  /* 0x00007e0097a07a24 */ /* 0x000fe400078e0224 */
[----:B------:R-:W-:-:S04]  /*3e60*/  IMAD.WIDE R34, R10, R31, c[0x0][0x178] ;  /* 0x00005e000a227625 */ /* 0x000fc800078e021f */
[-C--:B------:R-:W-:Y:S01]  /*3e70*/  IMAD.WIDE R36, R32, R31.reuse, c[0x0][0x178] ;  /* 0x00005e0020247625 */ /* 0x080fe200078e021f */
[----:B------:R0:W2:Y:S03]  /*3e80*/  @!P0 LDG.E.U16 R158, [R34.64] ;  /* 0x0000000c229e8981 */ /* 0x0000a6000c1e1500 */
[C---:B------:R-:W-:Y:S01]  /*3e90*/  IMAD R8, R151.reuse, c[0x0][0x1f8], R8 ;  /* 0x00007e0097087a24 */ /* 0x040fe200078e0208 */
[----:B------:R1:W3:Y:S01]  /*3ea0*/  @!P0 LDG.E.U16 R161, [R36.64] ;  /* 0x0000000c24a18981 */ /* 0x0002e2000c1e1500 */
[C---:B------:R-:W-:Y:S02]  /*3eb0*/  IMAD R162, R151.reuse, c[0x0][0x1f8], R108 ;  /* 0x00007e0097a27a24 */ /* 0x040fe400078e026c */
[C---:B------:R-:W-:Y:S02]  /*3ec0*/  IMAD R166, R151.reuse, c[0x0][0x1f8], R152 ;  /* 0x00007e0097a67a24 */ /* 0x040fe400078e0298 */
[--C-:B------:R-:W-:Y:S01]  /*3ed0*/  IMAD R168, R151, c[0x0][0x1f8], R154.reuse ;  /* 0x00007e0097a87a24 */ /* 0x100fe200078e029a */
[----:B------:R-:W-:Y:S01]  /*3ee0*/  PRMT R154, RZ, 0x7610, R154 ;  /* 0x00007610ff9a7816 */ /* 0x000fe2000000009a */
[----:B------:R-:W-:Y:S01]  /*3ef0*/  IMAD.WIDE R108, R156, R31, c[0x0][0x178] ;  /* 0x00005e009c6c7625 */ /* 0x000fe200078e021f */
[----:B------:R-:W-:-:S02]  /*3f00*/  PRMT R156, RZ, 0x7610, R156 ;  /* 0x00007610ff9c7816 */ /* 0x000fc4000000009c */
[----:B------:R-:W-:Y:S01]  /*3f10*/  PRMT R153, RZ, 0x7610, R153 ;  /* 0x00007610ff997816 */ /* 0x000fe20000000099 */
[-C--:B------:R-:W-:Y:S01]  /*3f20*/  IMAD.WIDE R8, R8, R31.reuse, c[0x0][0x178] ;  /* 0x00005e0008087625 */ /* 0x080fe200078e021f */
[----:B------:R-:W-:Y:S01]  /*3f30*/  PRMT R152, RZ, 0x7610, R152 ;  /* 0x00007610ff987816 */ /* 0x000fe20000000098 */
[----:B------:R-:W4:Y:S01]  /*3f40*/  @!P0 LDG.E.U16 R159, [R108.64] ;  /* 0x0000000c6c9f8981 */ /* 0x000f22000c1e1500 */
[----:B------:R-:W-:Y:S01]  /*3f50*/  PRMT R151, RZ, 0x7610, R151 ;  /* 0x00007610ff977816 */ /* 0x000fe20000000097 */
[-C--:B------:R-:W-:Y:S02]  /*3f60*/  IMAD.WIDE R10, R160, R31.reuse, c[0x0][0x178] ;  /* 0x00005e00a00a7625 */ /* 0x080fe400078e021f */
[----:B------:R5:W4:Y:S02]  /*3f70*/  @!P0 LDG.E.U16 R156, [R8.64] ;  /* 0x0000000c089c8981 */ /* 0x000b24000c1e1500 */
[-C--:B------:R-:W-:Y:S02]  /*3f80*/  IMAD.WIDE R32, R162, R31.reuse, c[0x0][0x178] ;  /* 0x00005e00a2207625 */ /* 0x080fe400078e021f */
[----:B------:R5:W4:Y:S02]  /*3f90*/  @!P0 LDG.E.U16 R154, [R10.64] ;  /* 0x0000000c0a9a8981 */ /* 0x000b24000c1e1500 */
[----:B0-----:R-:W-:-:S02]  /*3fa0*/  IMAD.WIDE R34, R166, R31, c[0x0][0x178] ;  /* 0x00005e00a6227625 */ /* 0x001fc400078e021f */
[----:B------:R-:W4:Y:S02]  /*3fb0*/  @!P0 LDG.E.U16 R153, [R32.64] ;  /* 0x0000000c20998981 */ /* 0x000f24000c1e1500 */
[----:B-1----:R-:W-:Y:S02]  /*3fc0*/  IMAD.WIDE R36, R168, R31, c[0x0][0x178] ;  /* 0x00005e00a8247625 */ /* 0x002fe400078e021f */
[----:B------:R-:W4:Y:S04]  /*3fd0*/  @!P0 LDG.E.U16 R152, [R34.64] ;  /* 0x0000000c22988981 */ /* 0x000f28000c1e1500 */
[----:B------:R-:W4:Y:S01]  /*3fe0*/  @!P0 LDG.E.U16 R151, [R36.64] ;  /* 0x0000000c24978981 */ /* 0x000f22000c1e1500 */
[----:B-----5:R-:W-:Y:S02]  /*3ff0*/  IMAD.MOV.U32 R10, RZ, RZ, RZ ;  /* 0x000000ffff0a7224 */ /* 0x020fe400078e00ff */
[----:B------:R-:W-:Y:S01]  /*4000*/  IMAD.WIDE R8, R157, 0x4, R4 ;  /* 0x000000049d087825 */ /* 0x000fe200078e0204 */
[----:B--2---:R-:W-:-:S02]  /*4010*/  SEL R158, R158, RZ, !P0 ;  /* 0x000000ff9e9e7207 */ /* 0x004fc40004000000 */
[----:B---3--:R-:W-:Y:S02]  /*4020*/  SEL R161, R161, RZ, !P0 ;  /* 0x000000ffa1a17207 */ /* 0x008fe40004000000 */
[----:B----4-:R-:W-:Y:S02]  /*4030*/  SEL R159, R159, RZ, !P0 ;  /* 0x000000ff9f9f7207 */ /* 0x010fe40004000000 */
[----:B------:R-:W-:Y:S02]  /*4040*/  SEL R156, R156, RZ, !P0 ;  /* 0x000000ff9c9c7207 */ /* 0x000fe40004000000 */
[----:B------:R-:W-:Y:S02]  /*4050*/  SEL R154, R154, RZ, !P0 ;  /* 0x000000ff9a9a7207 */ /* 0x000fe40004000000 */
[----:B------:R-:W-:Y:S02]  /*4060*/  SEL R153, R153, RZ, !P0 ;  /* 0x000000ff99997207 */ /* 0x000fe40004000000 */
[----:B------:R-:W-:-:S02]  /*4070*/  SEL R152, R152, RZ, !P0 ;  /* 0x000000ff98987207 */ /* 0x000fc40004000000 */
        /* <DEDUP_REMOVED lines=17> */
[----:B------:R-:W-:Y:S01]  /*4190*/  IMAD R32, R155, c[0x0][0x1f8], R32 ;  /* 0x00007e009b207a24 */ /* 0x000fe200078e0220 */
[----:B------:R-:W-:Y:S01]  /*41a0*/  PRMT R157, RZ, 0x7610, R157 ;  /* 0x00007610ff9d7816 */ /* 0x000fe2000000009d */
[--C-:B------:R-:W-:Y:S02]  /*41b0*/  IMAD.IADD R160, R15, 0x1, R11.reuse ;  /* 0x000000010fa07824 */ /* 0x100fe400078e020b */
[--C-:B------:R-:W-:Y:S02]  /*41c0*/  IMAD.IADD R8, R24, 0x1, R11.reuse ;  /* 0x0000000118087824 */ /* 0x100fe400078e020b */
[--C-:B------:R-:W-:Y:S02]  /*41d0*/  IMAD.IADD R108, R16, 0x1, R11.reuse ;  /* 0x00000001106c7824 */ /* 0x100fe400078e020b */
[----:B------:R-:W-:-:S02]  /*41e0*/  IMAD.IADD R162, R6, 0x1, R11 ;  /* 0x0000000106a27824 */ /* 0x000fc400078e020b */
[C---:B------:R-:W-:Y:S02]  /*41f0*/  IMAD R166, R155.reuse, c[0x0][0x1f8], R34 ;  /* 0x00007e009ba67a24 */ /* 0x040fe400078e0222 */
        /* <DEDUP_REMOVED lines=9> */
[-C--:B------:R-:W-:Y:S01]  /*4290*/  IMAD.WIDE R108, R166, R31.reuse, c[0x0][0x178] ;  /* 0x00005e00a66c7625 */ /* 0x080fe200078e021f */
[----:B------:R-:W-:Y:S02]  /*42a0*/  PRMT R166, RZ, 0x7610, R166 ;  /* 0x00007610ffa67816 */ /* 0x000fe400000000a6 */
[----:B------:R-:W-:Y:S01]  /*42b0*/  PRMT R162, RZ, 0x7610, R162 ;  /* 0x00007610ffa27816 */ /* 0x000fe200000000a2 */
[-C--:B------:R-:W-:Y:S01]  /*42c0*/  IMAD.WIDE R10, R170, R31.reuse, c[0x0][0x178] ;  /* 0x00005e00aa0a7625 */ /* 0x080fe200078e021f */
[----:B------:R-:W4:Y:S03]  /*42d0*/  @!P0 LDG.E.U16 R165, [R108.64] ;  /* 0x0000000c6ca58981 */ /* 0x000f26000c1e1500 */
[-C--:B0-----:R-:W-:Y:S01]  /*42e0*/  IMAD.WIDE R34, R160, R31.reuse, c[0x0][0x178] ;  /* 0x00005e00a0227625 */ /* 0x081fe200078e021f */
[----:B------:R0:W5:Y:S03]  /*42f0*/  @!P0 LDG.E.U16 R166, [R10.64] ;  /* 0x0000000c0aa68981 */ /* 0x000166000c1e1500 */
[-C--:B------:R-:W-:Y:S01]  /*4300*/  IMAD.WIDE R8, R8, R31.reuse, c[0x0][0x178] ;  /* 0x00005e0008087625 */ /* 0x080fe200078e021f */
[----:B------:R-:W5:Y:S03]  /*4310*/  @!P0 LDG.E.U16 R168, [R34.64] ;  /* 0x0000000c22a88981 */ /* 0x000f66000c1e1500 */
[-C--:B------:R-:W-:Y:S01]  /*4320*/  IMAD.WIDE R32, R172, R31.reuse, c[0x0][0x178] ;  /* 0x00005e00ac207625 */ /* 0x080fe200078e021f */
[----:B------:R0:W5:Y:S03]  /*4330*/  @!P0 LDG.E.U16 R162, [R8.64] ;  /* 0x0000000c08a28981 */ /* 0x000166000c1e1500 */
[----:B-1----:R-:W-:Y:S01]  /*4340*/  IMAD.WIDE R36, R174, R31, c[0x0][0x178] ;  /* 0x00005e00ae247625 */ /* 0x002fe200078e021f */
[----:B------:R-:W5:Y:S04]  /*4350*/  @!P0 LDG.E.U16 R167, [R32.64] ;  /* 0x0000000c20a78981 */ /* 0x000f68000c1e1500 */
[----:B------:R-:W5:Y:S01]  /*4360*/  @!P0 LDG.E.U16 R169, [R36.64] ;  /* 0x0000000c24a98981 */ /* 0x000f62000c1e1500 */
[----:B0-----:R-:W-:-:S02]  /*4370*/  IMAD.MOV.U32 R10, RZ, RZ, RZ ;  /* 0x000000ffff0a7224 */ /* 0x001fc400078e00ff */
[----:B------:R-:W-:Y:S01]  /*4380*/  IMAD.WIDE R8, R149, 0x4, R4 ;  /* 0x0000000495087825 */ /* 0x000fe200078e0204 */
        /* <DEDUP_REMOVED lines=16> */
[----:B--2---:R-:W-:-:S05]  /*4490*/  SEL R11, R10, RZ, !P0 ;  /* 0x000000ff0a0b7207 */ /* 0x004fca0004000000 */
        /* <DEDUP_REMOVED lines=9> */
[--C-:B------:R-:W-:Y:S01]  /*4530*/  IMAD.IADD R167, R15, 0x1, R11.reuse ;  /* 0x000000010fa77824 */ /* 0x100fe200078e020b */
[----:B------:R-:W-:Y:S01]  /*4540*/  PRMT R148, RZ, 0x7610, R148 ;  /* 0x00007610ff947816 */ /* 0x000fe20000000094 */
        /* <DEDUP_REMOVED lines=12> */
[-C--:B------:R-:W-:Y:S01]  /*4610*/  IMAD.WIDE R108, R108, R31.reuse, c[0x0][0x178] ;  /* 0x00005e006c6c7625 */ /* 0x080fe200078e021f */
[----:B------:R-:W-:Y:S02]  /*4620*/  PRMT R150, RZ, 0x7610, R150 ;  /* 0x00007610ff967816 */ /* 0x000fe40000000096 */
[----:B------:R-:W-:Y:S01]  /*4630*/  PRMT R167, RZ, 0x7610, R167 ;  /* 0x00007610ffa77816 */ /* 0x000fe200000000a7 */
        /* <DEDUP_REMOVED lines=11> */
[----:B------:R-:W-:Y:S01]  /*46f0*/  ISETP.GE.AND P1, PT, R164, UR6, PT ;  /* 0x00000006a4007c0c */ /* 0x000fe2000bf26270 */
[----:B------:R-:W-:-:S02]  /*4700*/  IMAD.MOV.U32 R179, RZ, RZ, RZ ;  /* 0x000000ffffb37224 */ /* 0x000fc400078e00ff */
[----:B------:R-:W-:Y:S01]  /*4710*/  IMAD.WIDE R4, R28, 0x4, R4 ;  /* 0x000000041c047825 */ /* 0x000fe200078e0204 */
[----:B------:R-:W-:Y:S02]  /*4720*/  ISETP.GE.AND P2, PT, R140, UR6, PT ;  /* 0x000000068c007c0c */ /* 0x000fe4000bf46270 */
[----:B------:R-:W-:Y:S02]  /*4730*/  ISETP.GE.AND P3, PT, R142, UR6, PT ;  /* 0x000000068e007c0c */ /* 0x000fe4000bf66270 */
[----:B------:R-:W-:Y:S02]  /*4740*/  ISETP.GE.AND P4, PT, R143, UR6, PT ;  /* 0x000000068f007c0c */ /* 0x000fe4000bf86270 */
[----:B------:R-:W-:Y:S02]  /*4750*/  ISETP.GE.AND P5, PT, R144, UR6, PT ;  /* 0x0000000690007c0c */ /* 0x000fe4000bfa6270 */
[----:B------:R-:W-:Y:S01]  /*4760*/  ISETP.GE.AND P6, PT, R145, UR6, PT ;  /* 0x0000000691007c0c */ /* 0x000fe2000bfc6270 */
[----:B------:R0:W4:Y:S01]  /*4770*/  @!P1 LDG.E R179, [R4.64] ;  /* 0x0000000c04b39981 */ /* 0x000122000c1e1900 */
[----:B------:R-:W-:Y:S01]  /*4780*/  ISETP.GE.AND P1, PT, R146, UR6, PT ;  /* 0x0000000692007c0c */ /* 0x000fe2000bf26270 */
[----:B------:R-:W-:Y:S01]  /*4790*/  IMAD.MOV.U32 R173, RZ, RZ, RZ ;  /* 0x000000ffffad7224 */ /* 0x000fe200078e00ff */
[----:B------:R-:W-:Y:S01]  /*47a0*/  CS2R R182, SRZ ;  /* 0x0000000000b67805 */ /* 0x000fe2000001ff00 */
[----:B------:R-:W-:-:S02]  /*47b0*/  IMAD.MOV.U32 R31, RZ, RZ, RZ ;  /* 0x000000ffff1f7224 */ /* 0x000fc400078e00ff */
[----:B------:R-:W-:Y:S02]  /*47c0*/  IMAD.MOV.U32 R206, RZ, RZ, RZ ;  /* 0x000000ffffce7224 */ /* 0x000fe400078e00ff */
[----:B------:R-:W-:Y:S01]  /*47d0*/  IMAD.MOV.U32 R212, RZ, RZ, RZ ;  /* 0x000000ffffd47224 */ /* 0x000fe200078e00ff */
[----:B------:R0:W4:Y:S04]  /*47e0*/  @!P3 LDG.E R182, [R4.64] ;  /* 0x0000000c04b6b981 */ /* 0x000128000c1e1900 */
[----:B------:R0:W4:Y:S04]  /*47f0*/  @!P2 LDG.E R31, [R4.64] ;  /* 0x0000000c041fa981 */ /* 0x000128000c1e1900 */
[----:B------:R0:W4:Y:S04]  /*4800*/  @!P4 LDG.E R183, [R4.64] ;  /* 0x0000000c04b7c981 */ /* 0x000128000c1e1900 */
[----:B------:R0:W4:Y:S04]  /*4810*/  @!P5 LDG.E R206, [R4.64] ;  /* 0x0000000c04ced981 */ /* 0x000128000c1e1900 */
[----:B------:R0:W4:Y:S01]  /*4820*/  @!P6 LDG.E R212, [R4.64] ;  /* 0x0000000c04d4e981 */ /* 0x000122000c1e1900 */
[----:B-----5:R-:W-:-:S02]  /*4830*/  PRMT R8, R130, 0x5410, R133 ;  /* 0x0000541082087816 */ /* 0x020fc40000000085 */
[----:B------:R-:W-:Y:S02]  /*4840*/  PRMT R9, R128, 0x5410, R131 ;  /* 0x0000541080097816 */ /* 0x000fe40000000083 */
[----:B------:R-:W-:Y:S02]  /*4850*/  PRMT R10, R126, 0x5410, R129 ;  /* 0x000054107e0a7816 */ /* 0x000fe40000000081 */
[----:B------:R-:W-:Y:S01]  /*4860*/  PRMT R11, R124, 0x5410, R127 ;  /* 0x000054107c0b7816 */ /* 0x000fe2000000007f */
[----:B------:R-:W1:Y:S02]  /*4870*/  S2R R177, SR_TID.X ;  /* 0x0000000000b17919 */ /* 0x000e640000002100 */
[----:B-1----:R-:W-:Y:S02]  /*4880*/  SHF.R.U32.HI R178, RZ, 0x3, R177 ;  /* 0x00000003ffb27819 */ /* 0x002fe400000116b1 */
[----:B------:R-:W-:Y:S02]  /*4890*/  LOP3.LUT R177, R177, 0x1f, RZ, 0xc0, !PT ;  /* 0x0000001fb1b17812 */ /* 0x000fe400078ec0ff */
[----:B------:R-:W-:-:S02]  /*48a0*/  SGXT.U32 R178, R178, 0x1 ;  /* 0x00000001b2b2781a */ /* 0x000fc40000000000 */
[----:B------:R-:W-:Y:S02]  /*48b0*/  SHF.R.U32.HI R177, RZ, 0x4, R177 ;  /* 0x00000004ffb17819 */ /* 0x000fe400000116b1 */
[----:B--2---:R-:W-:Y:S02]  /*48c0*/  SEL R148, R148, RZ, !P0 ;  /* 0x000000ff94947207 */ /* 0x004fe40004000000 */
[----:B---3--:R-:W-:Y:S02]  /*48d0*/  SEL R169, R169, RZ, !P0 ;  /* 0x000000ffa9a97207 */ /* 0x008fe40004000000 */
[----:B----4-:R-:W-:Y:S02]  /*48e0*/  SEL R108, R170, RZ, !P0 ;  /* 0x000000ffaa6c7207 */ /* 0x010fe40004000000 */
[----:B------:R-:W-:Y:S02]  /*48f0*/  SEL R149, R149, RZ, !P0 ;  /* 0x000000ff95957207 */ /* 0x000fe40004000000 */
[----:B------:R-:W-:-:S02]  /*4900*/  SEL R150, R150, RZ, !P0 ;  /* 0x000000ff96967207 */ /* 0x000fc40004000000 */
[----:B------:R-:W-:Y:S02]  /*4910*/  SEL R167, R167, RZ, !P0 ;  /* 0x000000ffa7a77207 */ /* 0x000fe40004000000 */
[----:B------:R-:W-:Y:S02]  /*4920*/  SEL R171, R171, RZ, !P0 ;  /* 0x000000ffabab7207 */ /* 0x000fe40004000000 */
[----:B------:R-:W-:Y:S02]  /*4930*/  SEL R172, R172, RZ, !P0 ;  /* 0x000000ffacac7207 */ /* 0x000fe40004000000 */
[----:B------:R-:W-:Y:S01]  /*4940*/  ISETP.GE.AND P0, PT, R147, UR6, PT ;  /* 0x0000000693007c0c */ /* 0x000fe2000bf06270 */
[----:B------:R-:W-:-:S06]  /*4950*/  IMAD.MOV.U32 R170, RZ, RZ, RZ ;  /* 0x000000ffffaa7224 */ /* 0x000fcc00078e00ff */
[----:B------:R0:W2:Y:S06]  /*4960*/  @!P1 LDG.E R170, [R4.64] ;  /* 0x0000000c04aa9981 */ /* 0x0000ac000c1e1900 */
[----:B------:R0:W3:Y:S04]  /*4970*/  @!P0 LDG.E R173, [R4.64] ;  /* 0x0000000c04ad8981 */ /* 0x0000e8000c1e1900 */
[----:B------:R-:W-:Y:S06]  /*4980*/  BAR.SYNC.DEFER_BLOCKING 0x0 ;  /* 0x0000000000007b1d */ /* 0x000fec0000010000 */
[----:B------:R1:W-:Y:S02]  /*4990*/  STS.128 [R3+0x8000], R8 ;  /* 0x0080000803007388 */ /* 0x0003e40000000c00 */
[----:B-1----:R-:W-:-:S02]  /*49a0*/  PRMT R8, R94, 0x5410, R111 ;  /* 0x000054105e087816 */ /* 0x002fc4000000006f */
[----:B------:R-:W-:Y:S02]  /*49b0*/  PRMT R9, R66, 0x5410, R93 ;  /* 0x0000541042097816 */ /* 0x000fe4000000005d */
[----:B------:R-:W-:Y:S02]  /*49c0*/  PRMT R10, R50, 0x5410, R67 ;  /* 0x00005410320a7816 */ /* 0x000fe40000000043 */
[----:B------:R-:W-:-:S05]  /*49d0*/  PRMT R11, R64, 0x5410, R65 ;  /* 0x00005410400b7816 */ /* 0x000fca0000000041 */
[----:B------:R1:W-:Y:S02]  /*49e0*/  STS.128 [R3+0x9000], R8 ;  /* 0x0090000803007388 */ /* 0x0003e40000000c00 */
[----:B-1----:R-:W-:Y:S02]  /*49f0*/  PRMT R8, R42, 0x5410, R49 ;  /* 0x000054102a087816 */ /* 0x002fe40000000031 */
        /* <DEDUP_REMOVED lines=18> */
[----:B------:R1:W-:Y:S01]  /*4b20*/  STS.128 [R3+0xd000], R8 ;  /* 0x00d0000803007388 */ /* 0x0003e20000000c00 */
[----:B0-----:R-:W-:Y:S02]  /*4b30*/  SHF.R.U32.HI R5, RZ, 0x5, R175 ;  /* 0x00000005ff057819 */ /* 0x001fe400000116af */
[----:B-1----:R-:W-:Y:S02]  /*4b40*/  PRMT R8, R155, 0x5410, R160 ;  /* 0x000054109b087816 */ /* 0x002fe400000000a0 */
[----:B------:R-:W-:Y:S02]  /*4b50*/  PRMT R9, R157, 0x5410, R162 ;  /* 0x000054109d097816 */ /* 0x000fe400000000a2 */
[----:B------:R-:W-:Y:S02]  /*4b60*/  PRMT R10, R163, 0x5410, R166 ;  /* 0x00005410a30a7816 */ /* 0x000fe400000000a6 */
[----:B------:R-:W-:-:S05]  /*4b70*/  PRMT R11, R165, 0x5410, R168 ;  /* 0x00005410a50b7816 */ /* 0x000fca00000000a8 */
[----:B------:R0:W-:Y:S01]  /*4b80*/  STS.128 [R3+0xe000], R8 ;  /* 0x00e0000803007388 */ /* 0x0001e20000000c00 */
[----:B------:R-:W-:Y:S01]  /*4b90*/  LOP3.LUT R4, R175, 0x7, RZ, 0xc0, !PT ;  /* 0x00000007af047812 */ /* 0x000fe200078ec0ff */
[----:B------:R-:W-:Y:S01]  /*4ba0*/  IMAD.SHL.U32 R5, R5, 0x2, RZ ;  /* 0x0000000205057824 */ /* 0x000fe200078e00ff */
[----:B0-----:R-:W-:Y:S02]  /*4bb0*/  PRMT R8, R148, 0x5410, R169 ;  /* 0x0000541094087816 */ /* 0x001fe400000000a9 */
[----:B------:R-:W-:Y:S02]  /*4bc0*/  PRMT R9, R108, 0x5410, R149 ;  /* 0x000054106c097816 */ /* 0x000fe40000000095 */
[----:B------:R-:W-:Y:S02]  /*4bd0*/  PRMT R10, R150, 0x5410, R167 ;  /* 0x00005410960a7816 */ /* 0x000fe400000000a7 */
[----:B------:R-:W-:-:S05]  /*4be0*/  PRMT R11, R171, 0x5410, R172 ;  /* 0x00005410ab0b7816 */ /* 0x000fca00000000ac */
[----:B------:R-:W-:Y:S04]  /*4bf0*/  STS.128 [R3+0xf000], R8 ;  /* 0x00f0000803007388 */ /* 0x000fe80000000c00 */
[----:B------:R-:W-:Y:S01]  /*4c00*/  BAR.SYNC.DEFER_BLOCKING 0x0 ;  /* 0x0000000000007b1d */ /* 0x000fe20000010000 */
[----:B------:R-:W-:Y:S01]  /*4c10*/  LOP3.LUT R12, R178, 0x7, R175, 0x78, !PT ;  /* 0x00000007b20c7812 */ /* 0x000fe200078e78af */
[----:B------:R-:W-:Y:S01]  /*4c20*/  IMAD.SHL.U32 R4, R4, 0x100, RZ ;  /* 0x0000010004047824 */ /* 0x000fe200078e00ff */
[----:B------:R-:W-:Y:S02]  /*4c30*/  LOP3.LUT R5, R178, 0xe, R5, 0xf8, !PT ;  /* 0x0000000eb2057812 */ /* 0x000fe400078ef805 */
[----:B------:R-:W-:Y:S01]  /*4c40*/  LOP3.LUT R7, R177, 0x7, R175, 0x78, !PT ;  /* 0x00000007b1077812 */ /* 0x000fe200078e78af */
[----:B------:R-:W-:-:S02]  /*4c50*/  IMAD.SHL.U32 R169, R12, 0x10, RZ ;  /* 0x000000100ca97824 */ /* 0x000fc400078e00ff */
[--C-:B------:R-:W-:Y:S02]  /*4c60*/  IMAD R26, R177, 0x800, R4.reuse ;  /* 0x00000800b11a7824 */ /* 0x100fe400078e0204 */
[----:B------:R-:W-:-:S03]  /*4c70*/  IMAD R12, R5, 0x800, R4 ;  /* 0x00000800050c7824 */ /* 0x000fc600078e0204 */
[----:B------:R-:W-:Y:S01]  /*4c80*/  LOP3.LUT R169, R169, R26, RZ, 0xfc, !PT ;  /* 0x0000001aa9a97212 */ /* 0x000fe200078efcff */
[----:B------:R-:W-:-:S05]  /*4c90*/  IMAD R7, R7, 0x10, R12 ;  /* 0x0000001007077824 */ /* 0x000fca00078e020c */
[----:B------:R0:W-:Y:S04]  /*4ca0*/  LDSM.16.M88.4 R152, [R7] ;  /* 0x000000000798783b */ /* 0x0001e80000000200 */
[----:B------:R-:W1:Y:S01]  /*4cb0*/  LDSM.16.M88.4 R8, [R169+0x8000] ;  /* 0x00800000a908783b */ /* 0x000e620000000200 */
[----:B------:R-:W-:Y:S02]  /*4cc0*/  LOP3.LUT R5, R178, 0x2, RZ, 0xfc, !PT ;  /* 0x00000002b2057812 */ /* 0x000fe400078efcff */
[----:B------:R-:W-:Y:S01]  /*4cd0*/  IADD3 R4, R177, 0x2, RZ ;  /* 0x00000002b1047810 */ /* 0x000fe20007ffe0ff */
[----:B------:R-:W-:Y:S01]  /*4ce0*/  LDSM.16.M88.4 R64, [R17+0x8000] ;  /* 0x008000001140783b */ /* 0x000fe20000000200 */
[--C-:B------:R-:W-:Y:S02]  /*4cf0*/  LOP3.LUT R32, R5, 0x7, R175.reuse, 0x78, !PT ;  /* 0x0000000705207812 */ /* 0x100fe400078e78af */
[--C-:B------:R-:W-:Y:S01]  /*4d00*/  LOP3.LUT R5, R4, 0x7, R175.reuse, 0x78, !PT ;  /* 0x0000000704057812 */ /* 0x100fe200078e78af */
[----:B------:R-:W-:Y:S01]  /*4d10*/  LDSM.16.M88.4 R48, [R18+0x8000] ;  /* 0x008000001230783b */ /* 0x000fe20000000200 */
[----:B0-----:R-:W-:Y:S01]  /*4d20*/  LOP3.LUT R7, R178, 0x4, RZ, 0xfc, !PT ;  /* 0x00000004b2077812 */ /* 0x001fe200078efcff */
[----:B------:R-:W-:Y:S01]  /*4d30*/  IMAD.SHL.U32 R33, R32, 0x10, RZ ;  /* 0x0000001020217824 */ /* 0x000fe200078e00ff */
[----:B------:R-:W-:Y:S01]  /*4d40*/  IADD3 R4, R177, 0x4, RZ ;  /* 0x00000004b1047810 */ /* 0x000fe20007ffe0ff */
[----:B------:R-:W-:Y:S01]  /*4d50*/  IMAD R5, R5, 0x10, R12 ;  /* 0x0000001005057824 */ /* 0x000fe200078e020c */
[--C-:B------:R-:W-:Y:S01]  /*4d60*/  LOP3.LUT R36, R7, 0x7, R175.reuse, 0x78, !PT ;  /* 0x0000000707247812 */ /* 0x100fe200078e78af */
[----:B------:R-:W-:Y:S01]  /*4d70*/  LDSM.16.M88.4 R40, [R19+0x8000] ;  /* 0x008000001328783b */ /* 0x000fe20000000200 */
[----:B------:R-:W-:-:S02]  /*4d80*/  LOP3.LUT R7, R4, 0x7, R175, 0x78, !PT ;  /* 0x0000000704077812 */ /* 0x000fc400078e78af */
[----:B------:R-:W-:Y:S01]  /*4d90*/  IADD3 R4, R177, 0x6, RZ ;  /* 0x00000006b1047810 */ /* 0x000fe20007ffe0ff */
[----:B------:R0:W-:Y:S01]  /*4da0*/  LDSM.16.M88.4 R148, [R5] ;  /* 0x000000000594783b */ /* 0x0001e20000000200 */
[----:B------:R-:W-:Y:S01]  /*4db0*/  LOP3.LUT R168, R33, R26, RZ, 0xfc, !PT ;  /* 0x0000001a21a87212 */ /* 0x000fe200078efcff */
[----:B------:R-:W-:Y:S02]  /*4dc0*/  IMAD R7, R7, 0x10, R12 ;  /* 0x0000001007077824 */ /* 0x000fe400078e020c */
[----:B------:R-:W-:Y:S01]  /*4dd0*/  LDSM.16.M88.4 R108, [R21+0x8000] ;  /* 0x00800000156c783b */ /* 0x000fe20000000200 */
[----:B0-----:R-:W-:-:S03]  /*4de0*/  LOP3.LUT R5, R4, 0x7, R175, 0x78, !PT ;  /* 0x0000000704057812 */ /* 0x001fc600078e78af */
[----:B------:R-:W0:Y:S01]  /*4df0*/  LDSM.16.M88.4 R32, [R168+0x8000] ;  /* 0x00800000a820783b */ /* 0x000e220000000200 */
[----:B------:R-:W-:-:S03]  /*4e00*/  IADD3 R4, R177, 0x8, RZ ;  /* 0x00000008b1047810 */ /* 0x000fc60007ffe0ff */
[----:B------:R4:W-:Y:S01]  /*4e10*/  LDSM.16.M88.4 R144, [R7] ;  /* 0x000000000790783b */ /* 0x0009e20000000200 */
[----:B------:R-:W-:Y:S01]  /*4e20*/  IMAD R5, R5, 0x10, R12 ;  /* 0x0000001005057824 */ /* 0x000fe200078e020c */
[----:B-1----:R-:W-:Y:S04]  /*4e30*/  HMMA.16816.F32.BF16 R156, R152, R8, RZ ;  /* 0x00000008989c723c */ /* 0x002fe800000418ff */
[----:B------:R1:W-:Y:S03]  /*4e40*/  LDSM.16.M88.4 R140, [R5] ;  /* 0x00000000058c783b */ /* 0x0003e60000000200 */
[----:B------:R-:W-:Y:S02]  /*4e50*/  LOP3.LUT R9, R4, 0x7, R175, 0x78, !PT ;  /* 0x0000000704097812 */ /* 0x000fe400078e78af */
[----:B------:R-:W-:-:S04]  /*4e60*/  IADD3 R4, R177, 0xa, RZ ;  /* 0x0000000ab1047810 */ /* 0x000fc80007ffe0ff */
[--C-:B----4-:R-:W-:Y:S02]  /*4e70*/  LOP3.LUT R7, R4, 0x7, R175.reuse, 0x78, !PT ;  /* 0x0000000704077812 */ /* 0x110fe400078e78af */
[----:B------:R-:W-:Y:S01]  /*4e80*/  IADD3 R4, R177, 0xc, RZ ;  /* 0x0000000cb1047810 */ /* 0x000fe20007ffe0ff */
[----:B------:R-:W-:Y:S02]  /*4e90*/  IMAD R9, R9, 0x10, R12 ;  /* 0x0000001009097824 */ /* 0x000fe400078e020c */
[----:B------:R-:W-:Y:S01]  /*4ea0*/  IMAD.SHL.U32 R167, R36, 0x10, RZ ;  /* 0x0000001024a77824 */ /* 0x000fe200078e00ff */
[----:B-1----:R-:W-:-:S05]  /*4eb0*/  LOP3.LUT R5, R4, 0x7, R175, 0x78, !PT ;  /* 0x0000000704057812 */ /* 0x002fca00078e78af */
[----:B0-----:R-:W-:Y:S01]  /*4ec0*/  HMMA.16816.F32.BF16 R156, R148, R32, R156 ;  /* 0x00000020949c723c */ /* 0x001fe2000004189c */
[----:B------:R-:W-:Y:S01]  /*4ed0*/  IADD3 R4, R177, 0xe, RZ ;  /* 0x0000000eb1047810 */ /* 0x000fe20007ffe0ff */
[----:B------:R0:W-:Y:S01]  /*4ee0*/  LDSM.16.M88.4 R136, [R9] ;  /* 0x000000000988783b */ /* 0x0001e20000000200 */
[----:B------:R-:W-:Y:S01]  /*4ef0*/  LOP3.LUT R167, R167, R26, RZ, 0xfc, !PT ;  /* 0x0000001aa7a77212 */ /* 0x000fe200078efcff */
[----:B------:R-:W-:Y:S02]  /*4f00*/  IMAD R7, R7, 0x10, R12 ;  /* 0x0000001007077824 */ /* 0x000fe400078e020c */
[----:B------:R-:W-:Y:S01]  /*4f10*/  LDSM.16.M88.4 R36, [R20+0x8000] ;  /* 0x008000001424783b */ /* 0x000fe20000000200 */
[----:B0-----:R-:W-:-:S03]  /*4f20*/  LOP3.LUT R9, R4, 0x7, R175, 0x78, !PT ;  /* 0x0000000704097812 */ /* 0x001fc600078e78af */
[----:B------:R-:W0:Y:S02]  /*4f30*/  LDSM.16.M88.4 R92, [R167+0x8000] ;  /* 0x00800000a75c783b */ /* 0x000e240000000200 */
[----:B------:R-:W-:Y:S02]  /*4f40*/  IMAD R9, R9, 0x10, R12 ;  /* 0x0000001009097824 */ /* 0x000fe400078e020c */
[----:B------:R-:W1:Y:S04]  /*4f50*/  LDSM.16.M88.4 R132, [R7] ;  /* 0x000000000784783b */ /* 0x000e680000000200 */
[----:B------:R4:W-:Y:S02]  /*4f60*/  LDSM.16.M88.4 R124, [R9] ;  /* 0x00000000097c783b */ /* 0x0009e40000000200 */
[----:B----4-:R-:W-:-:S15]  /*4f70*/  HMMA.16816.F32.BF16 R8, R152, R10, RZ ;  /* 0x0000000a9808723c */ /* 0x010fde00000418ff */
[----:B------:R-:W-:-:S09]  /*4f80*/  NOP ;  /* 0x0000000000007918 */ /* 0x000fd20000000000 */
[----:B------:R-:W-:Y:S01]  /*4f90*/  HMMA.16816.F32.BF16 R8, R148, R34, R8 ;  /* 0x000000229408723c */ /* 0x000fe20000041808 */
[----:B------:R-:W-:Y:S01]  /*4fa0*/  IMAD R5, R5, 0x10, R12 ;  /* 0x0000001005057824 */ /* 0x000fe200078e020c */
[----:B------:R-:W-:Y:S04]  /*4fb0*/  LDSM.16.M88.4 R32, [R169+0x9000] ;  /* 0x00900000a920783b */ /* 0x000fe80000000200 */
[----:B------:R-:W4:Y:S02]  /*4fc0*/  LDSM.16.M88.4 R128, [R5] ;  /* 0x000000000580783b */ /* 0x000f240000000200 */
[----:B0-----:R-:W-:-:S15]  /*4fd0*/  HMMA.16816.F32.BF16 R156, R144, R92, R156 ;  /* 0x0000005c909c723c */ /* 0x001fde000004189c */
[----:B------:R-:W-:-:S01]  /*4fe0*/  NOP ;  /* 0x0000000000007918 */ /* 0x000fc20000000000 */
[----:B------:R-:W-:Y:S01]  /*4ff0*/  HMMA.16816.F32.BF16 R8, R144, R94, R8 ;  /* 0x0000005e9008723c */ /* 0x000fe20000041808 */
[----:B------:R-:W-:Y:S01]  /*5000*/  IMAD.SHL.U32 R176, R175, 0x2, RZ ;  /* 0x00000002afb07824 */ /* 0x000fe200078e00ff */
[----:B------:R-:W-:Y:S01]  /*5010*/  P2R R185, PR, RZ, 0x1 ;  /* 0x00000001ffb97803 */ /* 0x000fe20000000000 */
[----:B------:R-:W-:Y:S05]  /*5020*/  LDSM.16.M88.4 R92, [R167+0x9000] ;  /* 0x00900000a75c783b */ /* 0x000fea0000000200 */
[----:B------:R-:W-:-:S15]  /*5030*/  HMMA.16816.F32.BF16 R156, R140, R64, R156 ;  /* 0x000000408c9c723c */ /* 0x000fde000004189c */
[----:B------:R-:W-:-:S01]  /*5040*/  NOP ;  /* 0x0000000000007918 */ /* 0x000fc20000000000 */
[----:B------:R-:W-:Y:S01]  /*5050*/  HMMA.16816.F32.BF16 R8, R140, R66, R8 ;  /* 0x000000428c08723c */ /* 0x000fe20000041808 */
[----:B------:R-:W-:Y:S01]  /*5060*/  LOP3.LUT R176, R176, 0x6, RZ, 0xc0, !PT ;  /* 0x00000006b0b07812 */ /* 0x000fe200078ec0ff */
[----:B------:R-:W-:Y:S06]  /*5070*/  LDSM.16.M88.4 R64, [R17+0x9000] ;  /* 0x009000001140783b */ /* 0x000fec0000000200 */
[----:B------:R-:W-:-:S15]  /*5080*/  HMMA.16816.F32.BF16 R156, R136, R48, R156 ;  /* 0x00000030889c723c */ /* 0x000fde000004189c */
[----:B------:R-:W-:-:S01]  /*5090*/  NOP ;  /* 0x0000000000007918 */ /* 0x000fc20000000000 */
[----:B------:R-:W-:Y:S01]  /*50a0*/  HMMA.16816.F32.BF16 R8, R136, R50, R8 ;  /* 0x000000328808723c */ /* 0x000fe20000041808 */
[----:B------:R-:W-:Y:S01]  /*50b0*/  LOP3.LUT R4, R176, UR4, RZ, 0xfc, !PT ;  /* 0x00000004b0047c12 */ /* 0x000fe2000f8efcff */
[----:B------:R-:W-:Y:S06]  /*50c0*/  LDSM.16.M88.4 R48, [R18+0x9000] ;  /* 0x009000001230783b */ /* 0x000fec0000000200 */
[----:B-1----:R-:W-:-:S15]  /*50d0*/  HMMA.16816.F32.BF16 R156, R132, R40, R156 ;  /* 0x00000028849c723c */ /* 0x002fde000004189c */
[----:B------:R-:W-:-:S01]  /*50e0*/  NOP ;  /* 0x0000000000007918 */ /* 0x000fc20000000000 */
[----:B------:R-:W-:Y:S01]  /*50f0*/  HMMA.16816.F32.BF16 R8, R132, R42, R8 ;  /* 0x0000002a8408723c */ /* 0x000fe20000041808 */
[----:B------:R-:W-:Y:S01]  /*5100*/  ISETP.GE.AND P0, PT, R4, UR6, PT ;  /* 0x0000000604007c0c */ /* 0x000fe2000bf06270 */
[----:B------:R-:W-:Y:S06]  /*5110*/  LDSM.16.M88.4 R40, [R19+0x9000] ;  /* 0x009000001328783b */ /* 0x000fec0000000200 */
[----:B----4-:R-:W-:-:S15]  /*5120*/  HMMA.16816.F32.BF16 R156, R128, R36, R156 ;  /* 0x00000024809c723c */ /* 0x010fde000004189c */
[----:B------:R-:W-:-:S01]  /*5130*/  NOP ;  /* 0x0000000000007918 */ /* 0x000fc20000000000 */
[----:B------:R-:W-:Y:S01]  /*5140*/  HMMA.16816.F32.BF16 R8, R128, R38, R8 ;  /* 0x000000268008723c */ /* 0x000fe20000041808 */
[----:B------:R-:W-:Y:S01]  /*5150*/  IMAD.U32 R4, RZ, RZ, UR4 ;  /* 0x00000004ff047e24 */ /* 0x000fe2000f8e00ff */
[----:B------:R-:W-:Y:S06]  /*5160*/  LDSM.16.M88.4 R36, [R20+0x9000] ;  /* 0x009000001424783b */ /* 0x000fec0000000200 */
[----:B------:R-:W-:Y:S01]  /*5170*/  HMMA.16816.F32.BF16 R156, R124, R108, R156 ;  /* 0x0000006c7c9c723c */ /* 0x000fe2000004189c */
[----:B------:R-:W-:-:S15]  /*5180*/  LOP3.LUT R4, R4, 0x1, R176, 0xfe, !PT ;  /* 0x0000000104047812 */ /* 0x000fde00078efeb0 */
[----:B------:R-:W-:Y:S01]  /*5190*/  HMMA.16816.F32.BF16 R108, R124, R110, R8 ;  /* 0x0000006e7c6c723c */ /* 0x000fe20000041808 */
[----:B------:R-:W0:Y:S07]  /*51a0*/  LDSM.16.M88.4 R8, [R168+0x9000] ;  /* 0x00900000a808783b */ /* 0x000e2e0000000200 */
[----:B------:R-:W-:Y:S02]  /*51b0*/  FSEL R252, R156, -INF , !P0 ;  /* 0xff8000009cfc7808 */ /* 0x000fe40004000000 */
[----:B------:R-:W-:-:S02]  /*51c0*/  FSEL R200, R158, -INF , !P0 ;  /* 0xff8000009ec87808 */ /* 0x000fc40004000000 */
[----:B------:R-:W-:-:S04]  /*51d0*/  ISETP.GE.AND P0, PT, R4, UR6, PT ;  /* 0x0000000604007c0c */ /* 0x000fc8000bf06270 */
[----:B------:R-:W-:Y:S02]  /*51e0*/  FSEL R251, R157, -INF , !P0 ;  /* 0xff8000009dfb7808 */ /* 0x000fe40004000000 */
[----:B------:R-:W-:Y:S02]  /*51f0*/  FSEL R234, R159, -INF , !P0 ;  /* 0xff8000009fea7808 */ /* 0x000fe40004000000 */
[C---:B------:R-:W-:Y:S08]  /*5200*/  HMMA.16816.F32.BF16 R156, R152.reuse, R32, RZ ;  /* 0x00000020989c723c */ /* 0x040ff000000418ff */
[----:B------:R-:W-:-:S15]  /*5210*/  HMMA.16816.F32.BF16 R32, R152, R34, RZ ;  /* 0x000000229820723c */ /* 0x000fde00000418ff */
[----:B------:R-:W-:-:S01]  /*5220*/  NOP ;  /* 0x0000000000007918 */ /* 0x000fc20000000000 */
[C---:B0-----:R-:W-:Y:S08]  /*5230*/  HMMA.16816.F32.BF16 R156, R148.reuse, R8, R156 ;  /* 0x00000008949c723c */ /* 0x041ff0000004189c */
[----:B------:R-:W-:Y:S01]  /*5240*/  HMMA.16816.F32.BF16 R32, R148, R10, R32 ;  /* 0x0000000a9420723c */ /* 0x000fe20000041820 */
[----:B------:R-:W-:Y:S01]  /*5250*/  IMAD.U32 R4, RZ, RZ, UR4 ;  /* 0x00000004ff047e24 */ /* 0x000fe2000f8e00ff */
[----:B------:R-:W-:-:S14]  /*5260*/  LDSM.16.M88.4 R8, [R21+0xa000] ;  /* 0x00a000001508783b */ /* 0x000fdc0000000200 */
[C---:B------:R-:W-:Y:S08]  /*5270*/  HMMA.16816.F32.BF16 R156, R144.reuse, R92, R156 ;  /* 0x0000005c909c723c */ /* 0x040ff0000004189c */
[----:B------:R-:W-:Y:S01]  /*5280*/  HMMA.16816.F32.BF16 R32, R144, R94, R32 ;  /* 0x0000005e9020723c */ /* 0x000fe20000041820 */
[----:B------:R-:W-:Y:S01]  /*5290*/  LOP3.LUT R4, R4, 0x8, R176, 0xfe, !PT ;  /* 0x0000000804047812 */ /* 0x000fe200078efeb0 */
[----:B------:R-:W-:-:S14]  /*52a0*/  LDSM.16.M88.4 R92, [R168+0xa000] ;  /* 0x00a00000a85c783b */ /* 0x000fdc0000000200 */
[C---:B------:R-:W-:Y:S08]  /*52b0*/  HMMA.16816.F32.BF16 R156, R140.reuse, R64, R156 ;  /* 0x000000408c9c723c */ /* 0x040ff0000004189c */
[----:B------:R-:W-:Y:S01]  /*52c0*/  HMMA.16816.F32.BF16 R32, R140, R66, R32 ;  /* 0x000000428c20723c */ /* 0x000fe20000041820 */
[----:B------:R-:W-:-:S15]  /*52d0*/  ISETP.GE.AND P0, PT, R4, UR6, PT ;  /* 0x0000000604007c0c */ /* 0x000fde000bf06270 */
[C---:B------:R-:W-:Y:S01]  /*52e0*/  HMMA.16816.F32.BF16 R156, R136.reuse, R48, R156 ;  /* 0x00000030889c723c */ /* 0x040fe2000004189c */
[----:B------:R-:W-:Y:S01]  /*52f0*/  IMAD.U32 R4, RZ, RZ, UR4 ;  /* 0x00000004ff047e24 */ /* 0x000fe2000f8e00ff */
[----:B------:R-:W-:Y:S01]  /*5300*/  FSEL R249, R108, -INF , !P0 ;  /* 0xff8000006cf97808 */ /* 0x000fe20004000000 */
[----:B------:R-:W-:Y:S05]  /*5310*/  LDSM.16.M88.4 R64, [R167+0xa000] ;  /* 0x00a00000a740783b */ /* 0x000fea0000000200 */
[----:B------:R-:W-:Y:S01]  /*5320*/  HMMA.16816.F32.BF16 R32, R136, R50, R32 ;  /* 0x000000328820723c */ /* 0x000fe20000041820 */
[----:B------:R-:W-:Y:S01]  /*5330*/  LOP3.LUT R4, R4, 0x9, R176, 0xfe, !PT ;  /* 0x0000000904047812 */ /* 0x000fe200078efeb0 */
[----:B------:R-:W-:Y:S01]  /*5340*/  LDSM.16.M88.4 R48, [R17+0xa000] ;  /* 0x00a000001130783b */ /* 0x000fe20000000200 */
[----:B------:R-:W-:-:S02]  /*5350*/  FSEL R177, R110, -INF , !P0 ;  /* 0xff8000006eb17808 */ /* 0x000fc40004000000 */
[----:B------:R-:W-:-:S04]  /*5360*/  ISETP.GE.AND P0, PT, R4, UR6, PT ;  /* 0x0000000604007c0c */ /* 0x000fc8000bf06270 */
[----:B------:R-:W-:-:S07]  /*5370*/  FSEL R250, R109, -INF , !P0 ;  /* 0xff8000006dfa7808 */ /* 0x000fce0004000000 */
[C---:B------:R-:W-:Y:S01]  /*5380*/  HMMA.16816.F32.BF16 R156, R132.reuse, R40, R156 ;  /* 0x00000028849c723c */ /* 0x040fe2000004189c */
[----:B------:R-:W-:Y:S02]  /*5390*/  FSEL R178, R111, -INF , !P0 ;  /* 0xff8000006fb27808 */ /* 0x000fe40004000000 */
[----:B------:R-:W0:Y:S05]  /*53a0*/  LDSM.16.M88.4 R108, [R21+0x9000] ;  /* 0x00900000156c783b */ /* 0x000e2a0000000200 */
[----:B------:R-:W-:Y:S01]  /*53b0*/  HMMA.16816.F32.BF16 R32, R132, R42, R32 ;  /* 0x0000002a8420723c */ /* 0x000fe20000041820 */
[----:B------:R-:W-:Y:S01]  /*53c0*/  IMAD.U32 R4, RZ, RZ, UR4 ;  /* 0x00000004ff047e24 */ /* 0x000fe2000f8e00ff */
[----:B------:R-:W-:-:S14]  /*53d0*/  LDSM.16.M88.4 R40, [R18+0xa000] ;  /* 0x00a000001228783b */ /* 0x000fdc0000000200 */
[C---:B------:R-:W-:Y:S08]  /*53e0*/  HMMA.16816.F32.BF16 R156, R128.reuse, R36, R156 ;  /* 0x00000024809c723c */ /* 0x040ff0000004189c */
[----:B------:R-:W-:Y:S01]  /*53f0*/  HMMA.16816.F32.BF16 R32, R128, R38, R32 ;  /* 0x000000268020723c */ /* 0x000fe20000041820 */
[----:B------:R-:W-:Y:S01]  /*5400*/  LOP3.LUT R4, R4, 0x10, R176, 0xfe, !PT ;  /* 0x0000001004047812 */ /* 0x000fe200078efeb0 */
[----:B------:R-:W-:-:S14]  /*5410*/  LDSM.16.M88.4 R36, [R19+0xa000] ;  /* 0x00a000001324783b */ /* 0x000fdc0000000200 */
[----:B0-----:R-:W-:Y:S01]  /*5420*/  HMMA.16816.F32.BF16 R156, R124, R108, R156 ;  /* 0x0000006c7c9c723c */ /* 0x001fe2000004189c */
[----:B------:R-:W-:Y:S01]  /*5430*/  ISETP.GE.AND P0, PT, R4, UR6, PT ;  /* 0x0000000604007c0c */ /* 0x000fe2000bf06270 */
[----:B------:R-:W-:-:S05]  /*5440*/  IMAD.U32 R4, RZ, RZ, UR4 ;  /* 0x00000004ff047e24 */ /* 0x000fca000f8e00ff */
[----:B------:R-:W-:Y:S01]  /*5450*/  LOP3.LUT R4, R4, 0x11, R176, 0xfe, !PT ;  /* 0x0000001104047812 */ /* 0x000fe200078efeb0 */
[----:B------:R-:W-:Y:S01]  /*5460*/  HMMA.16816.F32.BF16 R108, R124, R110, R32 ;  /* 0x0000006e7c6c723c */ /* 0x000fe20000041820 */
[----:B------:R-:W-:-:S15]  /*5470*/  LDSM.16.M88.4 R32, [R20+0xa000] ;  /* 0x00a000001420783b */ /* 0x000fde0000000200 */
[----:B------:R-:W-:Y:S02]  /*5480*/  FSEL R244, R156, -INF , !P0 ;  /* 0xff8000009cf47808 */ /* 0x000fe40004000000 */
[----:B------:R-:W-:Y:S02]  /*5490*/  FSEL R248, R158, -INF , !P0 ;  /* 0xff8000009ef87808 */ /* 0x000fe40004000000 */
[----:B------:R-:W-:Y:S01]  /*54a0*/  ISETP.GE.AND P0, PT, R4, UR6, PT ;  /* 0x0000000604007c0c */ /* 0x000fe2000bf06270 */
[----:B------:R-:W-:-:S05]  /*54b0*/  IMAD.U32 R4, RZ, RZ, UR4 ;  /* 0x00000004ff047e24 */ /* 0x000fca000f8e00ff */
[----:B------:R-:W-:Y:S02]  /*54c0*/  LOP3.LUT R4, R4, 0x18, R176, 0xfe, !PT ;  /* 0x0000001804047812 */ /* 0x000fe400078efeb0 */
[----:B------:R-:W-:Y:S02]  /*54d0*/  FSEL R243, R157, -INF , !P0 ;  /* 0xff8000009df37808 */ /* 0x000fe40004000000 */
[----:B------:R-:W-:Y:S02]  /*54e0*/  FSEL R247, R159, -INF , !P0 ;  /* 0xff8000009ff77808 */ /* 0x000fe40004000000 */
[----:B------:R-:W-:Y:S01]  /*54f0*/  ISETP.GE.AND P0, PT, R4, UR6, PT ;  /* 0x0000000604007c0c */ /* 0x000fe2000bf06270 */
[----:B------:R-:W-:-:S05]  /*5500*/  IMAD.U32 R4, RZ, RZ, UR4 ;  /* 0x00000004ff047e24 */ /* 0x000fca000f8e00ff */
[----:B------:R-:W-:Y:S02]  /*5510*/  LOP3.LUT R4, R4, 0x19, R176, 0xfe, !PT ;  /* 0x0000001904047812 */ /* 0x000fe400078efeb0 */
[----:B------:R-:W-:Y:S02]  /*5520*/  FSEL R239, R108, -INF , !P0 ;  /* 0xff8000006cef7808 */ /* 0x000fe40004000000 */
[----:B------:R-:W-:Y:S02]  /*5530*/  FSEL R245, R110, -INF , !P0 ;  /* 0xff8000006ef57808 */ /* 0x000fe40004000000 */
[----:B------:R-:W-:-:S04]  /*5540*/  ISETP.GE.AND P0, PT, R4, UR6, PT ;  /* 0x0000000604007c0c */ /* 0x000fc8000bf06270 */
[----:B------:R-:W-:Y:S02]  /*5550*/  FSEL R240, R109, -INF , !P0 ;  /* 0xff8000006df07808 */ /* 0x000fe40004000000 */
[----:B------:R-:W-:Y:S02]  /*5560*/  FSEL R246, R111, -INF , !P0 ;  /* 0xff8000006ff67808 */ /* 0x000fe40004000000 */
[----:B------:R-:W0:Y:S02]  /*5570*/  LDSM.16.M88.4 R108, [R169+0xa000] ;  /* 0x00a00000a96c783b */ /* 0x000e240000000200 */
[C---:B0-----:R-:W-:Y:S08]  /*5580*/  HMMA.16816.F32.BF16 R156, R152.reuse, R108, RZ ;  /* 0x0000006c989c723c */ /* 0x041ff000000418ff */
[----:B------:R-:W-:-:S15]  /*5590*/  HMMA.16816.F32.BF16 R108, R152, R110, RZ ;  /* 0x0000006e986c723c */ /* 0x000fde00000418ff */
[----:B------:R-:W-:-:S01]  /*55a0*/  NOP ;  /* 0x0000000000007918 */ /* 0x000fc20000000000 */
[C---:B------:R-:W-:Y:S08]  /*55b0*/  HMMA.16816.F32.BF16 R156, R148.reuse, R92, R156 ;  /* 0x0000005c949c723c */ /* 0x040ff0000004189c */
        /* <DEDUP_REMOVED lines=9> */
[----:B------:R-:W-:Y:S01]  /*5650*/  ISETP.GE.AND P0, PT, R4, UR6, PT ;  /* 0x0000000604007c0c */ /* 0x000fe2000bf06270 */
[----:B------:R-:W-:-:S14]  /*5660*/  LDSM.16.M88.4 R48, [R17+0xb000] ;  /* 0x00b000001130783b */ /* 0x000fdc0000000200 */
        /* <DEDUP_REMOVED lines=10> */
[----:B------:R-:W-:-:S15]  /*5710*/  LDSM.16.M88.4 R32, [R20+0xb000] ;  /* 0x00b000001420783b */ /* 0x000fde0000000200 */
[C---:B------:R-:W-:Y:S08]  /*5720*/  HMMA.16816.F32.BF16 R156, R124.reuse, R8, R156 ;  /* 0x000000087c9c723c */ /* 0x040ff0000004189c */
[----:B------:R-:W-:Y:S01]  /*5730*/  HMMA.16816.F32.BF16 R8, R124, R10, R108 ;  /* 0x0000000a7c08723c */ /* 0x000fe2000004186c */
[----:B------:R-:W0:-:S15]  /*5740*/  LDSM.16.M88.4 R108, [R169+0xb000] ;  /* 0x00b00000a96c783b */ /* 0x000e1e0000000200 */
[----:B------:R-:W-:Y:S02]  /*5750*/  FSEL R236, R156, -INF , !P0 ;  /* 0xff8000009cec7808 */ /* 0x000fe40004000000 */
[----:B------:R-:W-:Y:S02]  /*5760*/  FSEL R242, R158, -INF , !P0 ;  /* 0xff8000009ef27808 */ /* 0x000fe40004000000 */
[----:B------:R-:W-:-:S04]  /*5770*/  ISETP.GE.AND P0, PT, R4, UR6, PT ;  /* 0x0000000604007c0c */ /* 0x000fc8000bf06270 */
[----:B------:R-:W-:Y:S02]  /*5780*/  FSEL R235, R157, -INF , !P0 ;  /* 0xff8000009deb7808 */ /* 0x000fe40004000000 */
[----:B------:R-:W-:Y:S02]  /*5790*/  FSEL R241, R159, -INF , !P0 ;  /* 0xff8000009ff17808 */ /* 0x000fe40004000000 */
        /* <DEDUP_REMOVED lines=10> */
[----:B------:R-:W-:Y:S01]  /*5840*/  IMAD.U32 R5, RZ, RZ, UR4 ;  /* 0x00000004ff057e24 */ /* 0x000fe2000f8e00ff */
[----:B------:R-:W-:-:S13]  /*5850*/  LDSM.16.M88.4 R64, [R19+0xc000] ;  /* 0x00c000001340783b */ /* 0x000fda0000000200 */
[C---:B------:R-:W-:Y:S08]  /*5860*/  HMMA.16816.F32.BF16 R156, R140.reuse, R48, R156 ;  /* 0x000000308c9c723c */ /* 0x040ff0000004189c */
[----:B------:R-:W-:Y:S01]  /*5870*/  HMMA.16816.F32.BF16 R108, R140, R50, R108 ;  /* 0x000000328c6c723c */ /* 0x000fe2000004186c */
[----:B------:R-:W-:-:S15]  /*5880*/  ISETP.GE.AND P0, PT, R4, UR6, PT ;  /* 0x0000000604007c0c */ /* 0x000fde000bf06270 */
[C---:B------:R-:W-:Y:S01]  /*5890*/  HMMA.16816.F32.BF16 R156, R136.reuse, R40, R156 ;  /* 0x00000028889c723c */ /* 0x040fe2000004189c */
[----:B------:R-:W-:Y:S01]  /*58a0*/  IMAD.U32 R4, RZ, RZ, UR4 ;  /* 0x00000004ff047e24 */ /* 0x000fe2000f8e00ff */
[----:B------:R-:W-:Y:S01]  /*58b0*/  FSEL R230, R8, -INF , !P0 ;  /* 0xff80000008e67808 */ /* 0x000fe20004000000 */
[----:B------:R-:W-:Y:S01]  /*58c0*/  IMAD.U32 R7, RZ, RZ, UR4 ;  /* 0x00000004ff077e24 */ /* 0x000fe2000f8e00ff */
[--C-:B------:R-:W-:Y:S01]  /*58d0*/  LOP3.LUT R5, R5, 0x59, R176.reuse, 0xfe, !PT ;  /* 0x0000005905057812 */ /* 0x100fe200078efeb0 */
[----:B------:R-:W-:Y:S03]  /*58e0*/  LDSM.16.M88.4 R48, [R18+0xc000] ;  /* 0x00c000001230783b */ /* 0x000fe60000000200 */
        /* <DEDUP_REMOVED lines=11> */
[----:B------:R-:W-:Y:S01]  /*59a0*/  LOP3.LUT R7, R7, 0x50, R176, 0xfe, !PT ;  /* 0x0000005007077812 */ /* 0x000fe200078efeb0 */
[----:B------:R-:W-:-:S13]  /*59b0*/  LDSM.16.M88.4 R36, [R167+0xc000] ;  /* 0x00c00000a724783b */ /* 0x000fda0000000200 */
        /* <DEDUP_REMOVED lines=28> */
[----:B------:R-:W-:-:S03]  /*5b80*/  IMAD.U32 R8, RZ, RZ, UR4 ;  /* 0x00000004ff087e24 */ /* 0x000fc6000f8e00ff */
[----:B------:R-:W-:Y:S02]  /*5b90*/  SEL R4, RZ, 0x1fffe, P0 ;  /* 0x0001fffeff047807 */ /* 0x000fe40000000000 */
[----:B------:R-:W-:Y:S02]  /*5ba0*/  ISETP.GE.AND P0, PT, R5, UR6, PT ;  /* 0x0000000605007c0c */ /* 0x000fe4000bf06270 */
[----:B------:R-:W-:Y:S02]  /*5bb0*/  LOP3.LUT R8, R8, 0x51, R176, 0xfe, !PT ;  /* 0x0000005108087812 */ /* 0x000fe400078efeb0 */
[----:B------:R-:W-:Y:S02]  /*5bc0*/  SEL R5, RZ, 0x1, P0 ;  /* 0x00000001ff057807 */ /* 0x000fe40000000000 */
[----:B------:R-:W-:-:S04]  /*5bd0*/  ISETP.GE.AND P0, PT, R7, UR6, PT ;  /* 0x0000000607007c0c */ /* 0x000fc8000bf06270 */
[----:B------:R-:W-:Y:S02]  /*5be0*/  SEL R7, RZ, 0x7fff8, P0 ;  /* 0x0007fff8ff077807 */ /* 0x000fe40000000000 */
[----:B------:R-:W-:Y:S01]  /*5bf0*/  ISETP.GE.AND P0, PT, R8, UR6, PT ;  /* 0x0000000608007c0c */ /* 0x000fe2000bf06270 */
[----:B------:R-:W-:-:S05]  /*5c00*/  IMAD.U32 R8, RZ, RZ, UR4 ;  /* 0x00000004ff087e24 */ /* 0x000fca000f8e00ff */
[----:B------:R-:W-:Y:S02]  /*5c10*/  LOP3.LUT R8, R8, 0x48, R176, 0xfe, !PT ;  /* 0x0000004808087812 */ /* 0x000fe400078efeb0 */
        /* <DEDUP_REMOVED lines=41> */
[----:B------:R-:W-:Y:S02]  /*5eb0*/  ISETP.GE.AND P0, PT, R8, UR6, PT ;  /* 0x0000000608007c0c */ /* 0x000fe4000bf06270 */
[----:B------:R-:W0:Y:S02]  /*5ec0*/  LDSM.16.M88.4 R8, [R169+0xc000] ;  /* 0x00c00000a908783b */ /* 0x000e240000000200 */
[----:B------:R-:W-:Y:S01]  /*5ed0*/  SEL R175, RZ, 0x4, P0 ;  /* 0x00000004ffaf7807 */ /* 0x000fe20000000000 */
[----:B------:R-:W-:-:S05]  /*5ee0*/  IMAD.IADD R171, R172, 0x1, R171 ;  /* 0x00000001acab7824 */ /* 0x000fca00078e02ab */
[----:B------:R-:W-:Y:S01]  /*5ef0*/  LOP3.LUT R171, R171, 0x3, RZ, 0xc0, !PT ;  /* 0x00000003abab7812 */ /* 0x000fe200078ec0ff */
[----:B0-----:R-:W-:Y:S07]  /*5f00*/  HMMA.16816.F32.BF16 R156, R152, R8, RZ ;  /* 0x00000008989c723c */ /* 0x001fee00000418ff */
[----:B------:R-:W-:-:S05]  /*5f10*/  IMAD.U32 R8, RZ, RZ, UR4 ;  /* 0x00000004ff087e24 */ /* 0x000fca000f8e00ff */
[----:B------:R-:W-:-:S04]  /*5f20*/  LOP3.LUT R8, R8, 0x79, R176, 0xfe, !PT ;  /* 0x0000007908087812 */ /* 0x000fc800078efeb0 */
[----:B------:R-:W-:-:S04]  /*5f30*/  ISETP.GE.AND P0, PT, R8, UR6, PT ;  /* 0x0000000608007c0c */ /* 0x000fc8000bf06270 */
[----:B------:R-:W-:-:S05]  /*5f40*/  SEL R8, RZ, 0x1, P0 ;  /* 0x00000001ff087807 */ /* 0x000fca0000000000 */
[----:B------:R-:W-:-:S05]  /*5f50*/  IMAD.IADD R8, R8, 0x1, R163 ;  /* 0x0000000108087824 */ /* 0x000fca00078e02a3 */
[----:B------:R-:W-:-:S04]  /*5f60*/  LOP3.LUT R8, R8, 0x3, RZ, 0xc0, !PT ;  /* 0x0000000308087812 */ /* 0x000fc800078ec0ff */
[----:B------:R-:W-:Y:S02]  /*5f70*/  IADD3 R8, R8, R165, R166 ;  /* 0x000000a508087210 */ /* 0x000fe40007ffe0a6 */
[----:B------:R-:W-:Y:S02]  /*5f80*/  IADD3 R171, R171, R174, R175 ;  /* 0x000000aeabab7210 */ /* 0x000fe40007ffe0af */
[----:B------:R-:W-:Y:S01]  /*5f90*/  LOP3.LUT R8, R8, 0xf, RZ, 0xc0, !PT ;  /* 0x0000000f08087812 */ /* 0x000fe200078ec0ff */
[----:B------:R-:W-:-:S04]  /*5fa0*/  IMAD.IADD R4, R5, 0x1, R4 ;  /* 0x0000000105047824 */ /* 0x000fc800078e0204 */
[----:B------:R-:W-:-:S05]  /*5fb0*/  IMAD R8, R171, 0x10, R8 ;  /* 0x00000010ab087824 */ /* 0x000fca00078e0208 */
[----:B------:R-:W-:Y:S02]  /*5fc0*/  LOP3.LUT R5, R8, 0xff, RZ, 0xc0, !PT ;  /* 0x000000ff08057812 */ /* 0x000fe400078ec0ff */
[----:B------:R-:W-:Y:S08]  /*5fd0*/  HMMA.16816.F32.BF16 R8, R152, R10, RZ ;  /* 0x0000000a9808723c */ /* 0x000ff000000418ff */
[----:B------:R-:W-:-:S15]  /*5fe0*/  HMMA.16816.F32.BF16 R156, R148, R32, R156 ;  /* 0x00000020949c723c */ /* 0x000fde000004189c */
[----:B------:R-:W-:-:S01]  /*5ff0*/  NOP ;  /* 0x0000000000007918 */ /* 0x000fc20000000000 */
[----:B------:R-:W-:Y:S01]  /*6000*/  HMMA.16816.F32.BF16 R8, R148, R34, R8 ;  /* 0x000000229408723c */ /* 0x000fe20000041808 */
[----:B------:R-:W0:Y:S07]  /*6010*/  LDSM.16.M88.4 R32, [R169+0xd000] ;  /* 0x00d00000a920783b */ /* 0x000e2e0000000200 */
[----:B------:R-:W-:-:S15]  /*6020*/  HMMA.16816.F32.BF16 R156, R144, R36, R156 ;  /* 0x00000024909c723c */ /* 0x000fde000004189c */
[----:B------:R-:W-:-:S01]  /*6030*/  NOP ;  /* 0x0000000000007918 */ /* 0x000fc20000000000 */
[----:B------:R-:W-:Y:S01]  /*6040*/  HMMA.16816.F32.BF16 R8, R144, R38, R8 ;  /* 0x000000269008723c */ /* 0x000fe20000041808 */
[----:B------:R-:W1:Y:S07]  /*6050*/  LDSM.16.M88.4 R36, [R168+0xd000] ;  /* 0x00d00000a824783b */ /* 0x000e6e0000000200 */
[----:B------:R-:W-:-:S15]  /*6060*/  HMMA.16816.F32.BF16 R156, R140, R40, R156 ;  /* 0x000000288c9c723c */ /* 0x000fde000004189c */
[----:B------:R-:W-:-:S01]  /*6070*/  NOP ;  /* 0x0000000000007918 */ /* 0x000fc20000000000 */
[----:B------:R-:W-:Y:S01]  /*6080*/  HMMA.16816.F32.BF16 R8, R140, R42, R8 ;  /* 0x0000002a8c08723c */ /* 0x000fe20000041808 */
[----:B------:R-:W4:Y:S07]  /*6090*/  LDSM.16.M88.4 R40, [R167+0xd000] ;  /* 0x00d00000a728783b */ /* 0x000f2e0000000200 */
[----:B------:R-:W-:-:S15]  /*60a0*/  HMMA.16816.F32.BF16 R156, R136, R48, R156 ;  /* 0x00000030889c723c */ /* 0x000fde000004189c */
[----:B------:R-:W-:-:S01]  /*60b0*/  NOP ;  /* 0x0000000000007918 */ /* 0x000fc20000000000 */
[----:B------:R-:W-:Y:S01]  /*60c0*/  HMMA.16816.F32.BF16 R8, R136, R50, R8 ;  /* 0x000000328808723c */ /* 0x000fe20000041808 */
[----:B------:R-:W-:Y:S01]  /*60d0*/  LOP3.LUT R4, R4, 0x3, RZ, 0xc0, !PT ;  /* 0x0000000304047812 */ /* 0x000fe200078ec0ff */
[----:B------:R-:W5:Y:S06]  /*60e0*/  LDSM.16.M88.4 R48, [R17+0xd000] ;  /* 0x00d000001130783b */ /* 0x000f6c0000000200 */
[----:B------:R-:W-:-:S15]  /*60f0*/  HMMA.16816.F32.BF16 R156, R132, R64, R156 ;  /* 0x00000040849c723c */ /* 0x000fde000004189c */
[----:B------:R-:W-:-:S01]  /*6100*/  NOP ;  /* 0x0000000000007918 */ /* 0x000fc20000000000 */
[----:B------:R-:W-:Y:S01]  /*6110*/  HMMA.16816.F32.BF16 R8, R132, R66, R8 ;  /* 0x000000428408723c */ /* 0x000fe20000041808 */
[----:B------:R-:W-:Y:S01]  /*6120*/  IADD3 R4, R4, R7, R12 ;  /* 0x0000000704047210 */ /* 0x000fe20007ffe00c */
[----:B------:R-:W-:Y:S01]  /*6130*/  IMAD.IADD R26, R160, 0x1, R26 ;  /* 0x00000001a01a7824 */ /* 0x000fe200078e021a */
[----:B------:R-:W0:Y:S05]  /*6140*/  LDSM.16.M88.4 R64, [R18+0xd000] ;  /* 0x00d000001240783b */ /* 0x000e2a0000000200 */
[----:B------:R-:W-:-:S15]  /*6150*/  HMMA.16816.F32.BF16 R156, R128, R92, R156 ;  /* 0x0000005c809c723c */ /* 0x000fde000004189c */
[----:B------:R-:W-:-:S01]  /*6160*/  NOP ;  /* 0x0000000000007918 */ /* 0x000fc20000000000 */
[----:B------:R-:W-:Y:S01]  /*6170*/  HMMA.16816.F32.BF16 R8, R128, R94, R8 ;  /* 0x0000005e8008723c */ /* 0x000fe20000041808 */
[----:B------:R-:W-:Y:S01]  /*6180*/  IMAD.SHL.U32 R4, R4, 0x100, RZ ;  /* 0x0000010004047824 */ /* 0x000fe200078e00ff */
[----:B------:R-:W-:Y:S01]  /*6190*/  LOP3.LUT R26, R26, 0x3, RZ, 0xc0, !PT ;  /* 0x000000031a1a7812 */ /* 0x000fe200078ec0ff */
[----:B------:R-:W1:Y:S05]  /*61a0*/  LDSM.16.M88.4 R92, [R19+0xd000] ;  /* 0x00d00000135c783b */ /* 0x000e6a0000000200 */
[----:B------:R-:W-:-:S15]  /*61b0*/  HMMA.16816.F32.BF16 R156, R124, R108, R156 ;  /* 0x0000006c7c9c723c */ /* 0x000fde000004189c */
[----:B------:R-:W-:-:S01]  /*61c0*/  NOP ;  /* 0x0000000000007918 */ /* 0x000fc20000000000 */
[----:B------:R-:W-:Y:S08]  /*61d0*/  HMMA.16816.F32.BF16 R108, R124, R110, R8 ;  /* 0x0000006e7c6c723c */ /* 0x000ff00000041808 */
[C---:B0-----:R-:W-:Y:S08]  /*61e0*/  HMMA.16816.F32.BF16 R8, R152.reuse, R32, RZ ;  /* 0x000000209808723c */ /* 0x041ff000000418ff */
[----:B------:R-:W-:-:S15]  /*61f0*/  HMMA.16816.F32.BF16 R32, R152, R34, RZ ;  /* 0x000000229820723c */ /* 0x000fde00000418ff */
[----:B------:R-:W-:-:S01]  /*6200*/  NOP ;  /* 0x0000000000007918 */ /* 0x000fc20000000000 */
[----:B-1----:R-:W-:Y:S01]  /*6210*/  HMMA.16816.F32.BF16 R8, R148, R36, R8 ;  /* 0x000000249408723c */ /* 0x002fe20000041808 */
[----:B------:R-:W-:Y:S02]  /*6220*/  IADD3 R161, R26, R161, R162 ;  /* 0x000000a11aa17210 */ /* 0x000fe40007ffe0a2 */
[----:B------:R-:W-:-:S05]  /*6230*/  LOP3.LUT R4, R4, 0xf00, RZ, 0xe2, !PT ;  /* 0x00000f0004047812 */ /* 0x000fca00078ee2ff */
[----:B------:R-:W-:Y:S01]  /*6240*/  HMMA.16816.F32.BF16 R32, R148, R38, R32 ;  /* 0x000000269420723c */ /* 0x000fe20000041820 */
[----:B------:R-:W-:Y:S01]  /*6250*/  IMAD R4, R161, 0x1000, R4 ;  /* 0x00001000a1047824 */ /* 0x000fe200078e0204 */
[----:B------:R-:W-:Y:S01]  /*6260*/  P2R R180, PR, RZ, 0x2 ;  /* 0x00000002ffb47803 */ /* 0x000fe20000000000 */
[----:B------:R-:W-:Y:S02]  /*6270*/  LDSM.16.M88.4 R36, [R21+0xe000] ;  /* 0x00e000001524783b */ /* 0x000fe40000000200 */
[----:B------:R-:W-:-:S11]  /*6280*/  IMAD.IADD R4, R4, 0x1, R5 ;  /* 0x0000000104047824 */ /* 0x000fd600078e0205 */
[----:B----4-:R-:W-:Y:S01]  /*6290*/  HMMA.16816.F32.BF16 R8, R144, R40, R8 ;  /* 0x000000289008723c */ /* 0x010fe20000041808 */
[----:B------:R-:W-:-:S04]  /*62a0*/  LOP3.LUT R26, R4, 0xffff, RZ, 0xc0, !PT ;  /* 0x0000ffff041a7812 */ /* 0x000fc800078ec0ff */
[----:B------:R-:W-:-:S03]  /*62b0*/  SHF.R.U32.HI R4, RZ, 0xf, R26 ;  /* 0x0000000fff047819 */ /* 0x000fc6000001161a */
[----:B------:R-:W-:Y:S01]  /*62c0*/  HMMA.16816.F32.BF16 R32, R144, R42, R32 ;  /* 0x0000002a9020723c */ /* 0x000fe20000041820 */
[----:B------:R-:W-:Y:S01]  /*62d0*/  LOP3.LUT R4, R4, 0x1, RZ, 0xc0, !PT ;  /* 0x0000000104047812 */ /* 0x000fe200078ec0ff */
[----:B------:R-:W-:Y:S03]  /*62e0*/  LDSM.16.M88.4 R40, [R20+0xe000] ;  /* 0x00e000001428783b */ /* 0x000fe60000000200 */
[----:B------:R-:W-:Y:S02]  /*62f0*/  ISETP.NE.U32.AND P1, PT, R4, 0x1, PT ;  /* 0x000000010400780c */ /* 0x000fe40003f25070 */
[----:B------:R-:W-:-:S04]  /*6300*/  SHF.R.U32.HI R4, RZ, 0xe, R26 ;  /* 0x0000000eff047819 */ /* 0x000fc8000001161a */
[----:B------:R-:W-:-:S05]  /*6310*/  LOP3.LUT R4, R4, 0x1, RZ, 0xc0, !PT ;  /* 0x0000000104047812 */ /* 0x000fca00078ec0ff */
[----:B-----5:R-:W-:Y:S01]  /*6320*/  HMMA.16816.F32.BF16 R8, R140, R48, R8 ;  /* 0x000000308c08723c */ /* 0x020fe20000041808 */
[----:B------:R-:W-:Y:S02]  /*6330*/  FSEL R210, R156, -INF , !P1 ;  /* 0xff8000009cd27808 */ /* 0x000fe40004800000 */
[----:B------:R-:W-:Y:S02]  /*6340*/  FSEL R225, R158, -INF , !P1 ;  /* 0xff8000009ee17808 */ /* 0x000fe40004800000 */
[----:B------:R-:W-:Y:S02]  /*6350*/  ISETP.NE.U32.AND P1, PT, R4, 0x1, PT ;  /* 0x000000010400780c */ /* 0x000fe40003f25070 */
[----:B------:R-:W-:-:S04]  /*6360*/  SHF.R.U32.HI R4, RZ, 0xd, R26 ;  /* 0x0000000dff047819 */ /* 0x000fc8000001161a */
[----:B------:R-:W-:Y:S01]  /*6370*/  LOP3.LUT R4, R4, 0x1, RZ, 0xc0, !PT ;  /* 0x0000000104047812 */ /* 0x000fe200078ec0ff */
[----:B------:R-:W-:Y:S01]  /*6380*/  HMMA.16816.F32.BF16 R32, R140, R50, R32 ;  /* 0x000000328c20723c */ /* 0x000fe20000041820 */
[----:B------:R-:W-:Y:S01]  /*6390*/  FSEL R209, R157, -INF , !P1 ;  /* 0xff8000009dd17808 */ /* 0x000fe20004800000 */
[----:B------:R-:W-:Y:S01]  /*63a0*/  LDSM.16.M88.4 R48, [R19+0xe000] ;  /* 0x00e000001330783b */ /* 0x000fe20000000200 */
[----:B------:R-:W-:Y:S02]  /*63b0*/  FSEL R223, R159, -INF , !P1 ;  /* 0xff8000009fdf7808 */ /* 0x000fe40004800000 */
[----:B------:R-:W-:Y:S01]  /*63c0*/  ISETP.NE.U32.AND P1, PT, R4, 0x1, PT ;  /* 0x000000010400780c */ /* 0x000fe20003f25070 */
[----:B------:R-:W-:Y:S01]  /*63d0*/  LDSM.16.M88.4 R156, [R21+0xd000] ;  /* 0x00d00000159c783b */ /* 0x000fe20000000200 */
[----:B------:R-:W-:-:S04]  /*63e0*/  SHF.R.U32.HI R4, RZ, 0xc, R26 ;  /* 0x0000000cff047819 */ /* 0x000fc8000001161a */
[----:B------:R-:W-:Y:S01]  /*63f0*/  LOP3.LUT R4, R4, 0x1, RZ, 0xc0, !PT ;  /* 0x0000000104047812 */ /* 0x000fe200078ec0ff */
[----:B------:R-:W-:Y:S01]  /*6400*/  HMMA.16816.F32.BF16 R8, R136, R64, R8 ;  /* 0x000000408808723c */ /* 0x000fe20000041808 */
[----:B------:R-:W-:Y:S02]  /*6410*/  FSEL R176, R108, -INF , !P1 ;  /* 0xff8000006cb07808 */ /* 0x000fe40004800000 */
[----:B------:R-:W-:Y:S02]  /*6420*/  FSEL R215, R110, -INF , !P1 ;  /* 0xff8000006ed77808 */ /* 0x000fe40004800000 */
[----:B------:R-:W-:-:S04]  /*6430*/  ISETP.NE.U32.AND P1, PT, R4, 0x1, PT ;  /* 0x000000010400780c */ /* 0x000fc80003f25070 */
[----:B------:R-:W-:Y:S02]  /*6440*/  FSEL R207, R109, -INF , !P1 ;  /* 0xff8000006dcf7808 */ /* 0x000fe40004800000 */
[----:B------:R-:W-:Y:S02]  /*6450*/  FSEL R217, R111, -INF , !P1 ;  /* 0xff8000006fd97808 */ /* 0x000fe40004800000 */
[----:B------:R-:W0:Y:S01]  /*6460*/  LDSM.16.M88.4 R108, [R20+0xd000] ;  /* 0x00d00000146c783b */ /* 0x000e220000000200 */
[----:B------:R-:W-:Y:S10]  /*6470*/  HMMA.16816.F32.BF16 R32, R136, R66, R32 ;  /* 0x000000428820723c */ /* 0x000ff40000041820 */
[----:B------:R-:W-:Y:S01]  /*6480*/  HMMA.16816.F32.BF16 R8, R132, R92, R8 ;  /* 0x0000005c8408723c */ /* 0x000fe20000041808 */
[----:B------:R-:W-:Y:S01]  /*6490*/  SHF.R.U32.HI R4, RZ, 0xb, R26 ;  /* 0x0000000bff047819 */ /* 0x000fe2000001161a */
[----:B------:R-:W-:-:S12]  /*64a0*/  LDSM.16.M88.4 R64, [R18+0xe000] ;  /* 0x00e000001240783b */ /* 0x000fd80000000200 */
[----:B------:R-:W-:Y:S10]  /*64b0*/  HMMA.16816.F32.BF16 R32, R132, R94, R32 ;  /* 0x0000005e8420723c */ /* 0x000ff40000041820 */
[----:B0-----:R-:W-:Y:S01]  /*64c0*/  HMMA.16816.F32.BF16 R8, R128, R108, R8 ;  /* 0x0000006c8008723c */ /* 0x001fe20000041808 */
[----:B------:R-:W-:Y:S01]  /*64d0*/  LOP3.LUT R4, R4, 0x1, RZ, 0xc0, !PT ;  /* 0x0000000104047812 */ /* 0x000fe200078ec0ff */
[----:B------:R-:W-:-:S12]  /*64e0*/  LDSM.16.M88.4 R92, [R17+0xe000] ;  /* 0x00e00000115c783b */ /* 0x000fd80000000200 */
[----:B------:R-:W-:Y:S10]  /*64f0*/  HMMA.16816.F32.BF16 R32, R128, R110, R32 ;  /* 0x0000006e8020723c */ /* 0x000ff40000041820 */
[----:B------:R-:W-:Y:S01]  /*6500*/  HMMA.16816.F32.BF16 R8, R124, R156, R8 ;  /* 0x0000009c7c08723c */ /* 0x000fe20000041808 */
[----:B------:R-:W-:Y:S01]  /*6510*/  ISETP.NE.U32.AND P1, PT, R4, 0x1, PT ;  /* 0x000000010400780c */ /* 0x000fe20003f25070 */
[----:B------:R-:W-:Y:S01]  /*6520*/  LDSM.16.M88.4 R108, [R167+0xe000] ;  /* 0x00e00000a76c783b */ /* 0x000fe20000000200 */
[----:B------:R-:W-:-:S11]  /*6530*/  SHF.R.U32.HI R4, RZ, 0xa, R26 ;  /* 0x0000000aff047819 */ /* 0x000fd6000001161a */
[----:B------:R-:W-:Y:S01]  /*6540*/  HMMA.16816.F32.BF16 R156, R124, R158, R32 ;  /* 0x0000009e7c9c723c */ /* 0x000fe20000041820 */
[----:B------:R-:W-:Y:S01]  /*6550*/  LOP3.LUT R4, R4, 0x1, RZ, 0xc0, !PT ;  /* 0x0000000104047812 */ /* 0x000fe200078ec0ff */
[----:B------:R-:W0:Y:S08]  /*6560*/  LDSM.16.M88.4 R32, [R169+0xe000] ;  /* 0x00e00000a920783b */ /* 0x000e300000000200 */
[----:B------:R-:W-:-:S02]  /*6570*/  FSEL R12, R8, -INF , !P1 ;  /* 0xff800000080c7808 */ /* 0x000fc40004800000 */
[----:B------:R-:W-:Y:S02]  /*6580*/  FSEL R175, R10, -INF , !P1 ;  /* 0xff8000000aaf7808 */ /* 0x000fe40004800000 */
[----:B------:R-:W-:Y:S02]  /*6590*/  ISETP.NE.U32.AND P1, PT, R4, 0x1, PT ;  /* 0x000000010400780c */ /* 0x000fe40003f25070 */
[----:B------:R-:W-:-:S04]  /*65a0*/  SHF.R.U32.HI R4, RZ, 0x9, R26 ;  /* 0x00000009ff047819 */ /* 0x000fc8000001161a */
[----:B------:R-:W-:Y:S02]  /*65b0*/  LOP3.LUT R4, R4, 0x1, RZ, 0xc0, !PT ;  /* 0x0000000104047812 */ /* 0x000fe400078ec0ff */
[----:B------:R-:W-:Y:S02]  /*65c0*/  FSEL R10, R9, -INF , !P1 ;  /* 0xff800000090a7808 */ /* 0x000fe40004800000 */
[----:B------:R-:W-:Y:S02]  /*65d0*/  FSEL R174, R11, -INF , !P1 ;  /* 0xff8000000bae7808 */ /* 0x000fe40004800000 */
[----:B------:R-:W-:Y:S02]  /*65e0*/  ISETP.NE.U32.AND P1, PT, R4, 0x1, PT ;  /* 0x000000010400780c */ /* 0x000fe40003f25070 */
[----:B------:R-:W-:-:S04]  /*65f0*/  SHF.R.U32.HI R4, RZ, 0x8, R26 ;  /* 0x00000008ff047819 */ /* 0x000fc8000001161a */
[----:B------:R-:W-:Y:S02]  /*6600*/  LOP3.LUT R4, R4, 0x1, RZ, 0xc0, !PT ;  /* 0x0000000104047812 */ /* 0x000fe400078ec0ff */
[----:B------:R-:W-:Y:S02]  /*6610*/  FSEL R11, R156, -INF , !P1 ;  /* 0xff8000009c0b7808 */ /* 0x000fe40004800000 */
[----:B------:R-:W-:Y:S02]  /*6620*/  FSEL R9, R158, -INF , !P1 ;  /* 0xff8000009e097808 */ /* 0x000fe40004800000 */
[----:B------:R-:W-:-:S04]  /*6630*/  ISETP.NE.U32.AND P1, PT, R4, 0x1, PT ;  /* 0x000000010400780c */ /* 0x000fc80003f25070 */
[----:B------:R-:W-:Y:S02]  /*6640*/  FSEL R7, R157, -INF , !P1 ;  /* 0xff8000009d077808 */ /* 0x000fe40004800000 */
[----:B------:R-:W-:Y:S02]  /*6650*/  FSEL R8, R159, -INF , !P1 ;  /* 0xff8000009f087808 */ /* 0x000fe40004800000 */
[----:B------:R-:W1:Y:S01]  /*6660*/  LDSM.16.M88.4 R156, [R168+0xe000] ;  /* 0x00e00000a89c783b */ /* 0x000e620000000200 */
[C---:B0-----:R-:W-:Y:S08]  /*6670*/  HMMA.16816.F32.BF16 R160, R152.reuse, R32, RZ ;  /* 0x0000002098a0723c */ /* 0x041ff000000418ff */
[----:B------:R-:W-:-:S15]  /*6680*/  HMMA.16816.F32.BF16 R32, R152, R34, RZ ;  /* 0x000000229820723c */ /* 0x000fde00000418ff */
[----:B------:R-:W-:-:S01]  /*6690*/  NOP ;  /* 0x0000000000007918 */ /* 0x000fc20000000000 */
[C---:B-1----:R-:W-:Y:S08]  /*66a0*/  HMMA.16816.F32.BF16 R160, R148.reuse, R156, R160 ;  /* 0x0000009c94a0723c */ /* 0x042ff000000418a0 */
[----:B------:R-:W-:-:S15]  /*66b0*/  HMMA.16816.F32.BF16 R32, R148, R158, R32 ;  /* 0x0000009e9420723c */ /* 0x000fde0000041820 */
[----:B------:R-:W-:-:S01]  /*66c0*/  NOP ;  /* 0x0000000000007918 */ /* 0x000fc20000000000 */
[C---:B------:R-:W-:Y:S08]  /*66d0*/  HMMA.16816.F32.BF16 R160, R144.reuse, R108, R160 ;  /* 0x0000006c90a0723c */ /* 0x040ff000000418a0 */
[----:B------:R-:W-:Y:S01]  /*66e0*/  HMMA.16816.F32.BF16 R32, R144, R110, R32 ;  /* 0x0000006e9020723c */ /* 0x000fe20000041820 */
[----:B------:R-:W-:Y:S01]  /*66f0*/  SHF.R.U32.HI R4, RZ, 0x7, R26 ;  /* 0x00000007ff047819 */ /* 0x000fe2000001161a */
[----:B------:R-:W-:Y:S01]  /*6700*/  IMAD.MOV.U32 R156, RZ, RZ, R177 ;  /* 0x000000ffff9c7224 */ /* 0x000fe200078e00b1 */
[----:B------:R-:W-:-:S13]  /*6710*/  LDSM.16.M88.4 R108, [R168+0xf000] ;  /* 0x00f00000a86c783b */ /* 0x000fda0000000200 */
[C---:B------:R-:W-:Y:S08]  /*6720*/  HMMA.16816.F32.BF16 R160, R140.reuse, R92, R160 ;  /* 0x0000005c8ca0723c */ /* 0x040ff000000418a0 */
[----:B------:R-:W-:Y:S01]  /*6730*/  HMMA.16816.F32.BF16 R32, R140, R94, R32 ;  /* 0x0000005e8c20723c */ /* 0x000fe20000041820 */
[----:B------:R-:W-:Y:S01]  /*6740*/  LOP3.LUT R4, R4, 0x1, RZ, 0xc0, !PT ;  /* 0x0000000104047812 */ /* 0x000fe200078ec0ff */
[----:B------:R-:W-:Y:S01]  /*6750*/  IMAD.MOV.U32 R157, RZ, RZ, R178 ;  /* 0x000000ffff9d7224 */ /* 0x000fe200078e00b2 */
[----:B------:R-:W-:-:S13]  /*6760*/  LDSM.16.M88.4 R92, [R167+0xf000] ;  /* 0x00f00000a75c783b */ /* 0x000fda0000000200 */
[C---:B------:R-:W-:Y:S08]  /*6770*/  HMMA.16816.F32.BF16 R160, R136.reuse, R64, R160 ;  /* 0x0000004088a0723c */ /* 0x040ff000000418a0 */
[----:B------:R-:W-:Y:S01]  /*6780*/  HMMA.16816.F32.BF16 R32, R136, R66, R32 ;  /* 0x000000428820723c */ /* 0x000fe20000041820 */
[----:B------:R-:W-:Y:S01]  /*6790*/  ISETP.NE.U32.AND P1, PT, R4, 0x1, PT ;  /* 0x000000010400780c */ /* 0x000fe20003f25070 */
[----:B------:R-:W-:-:S14]  /*67a0*/  LDSM.16.M88.4 R64, [R17+0xf000] ;  /* 0x00f000001140783b */ /* 0x000fdc0000000200 */
[C---:B------:R-:W-:Y:S08]  /*67b0*/  HMMA.16816.F32.BF16 R160, R132.reuse, R48, R160 ;  /* 0x0000003084a0723c */ /* 0x040ff000000418a0 */
[----:B------:R-:W-:Y:S01]  /*67c0*/  HMMA.16816.F32.BF16 R32, R132, R50, R32 ;  /* 0x000000328420723c */ /* 0x000fe20000041820 */
[----:B------:R-:W-:Y:S01]  /*67d0*/  SHF.R.U32.HI R4, RZ, 0x6, R26 ;  /* 0x00000006ff047819 */ /* 0x000fe2000001161a */
[----:B------:R-:W-:-:S14]  /*67e0*/  LDSM.16.M88.4 R48, [R18+0xf000] ;  /* 0x00f000001230783b */ /* 0x000fdc0000000200 */
[C---:B------:R-:W-:Y:S08]  /*67f0*/  HMMA.16816.F32.BF16 R160, R128.reuse, R40, R160 ;  /* 0x0000002880a0723c */ /* 0x040ff000000418a0 */
[----:B------:R-:W-:Y:S01]  /*6800*/  HMMA.16816.F32.BF16 R32, R128, R42, R32 ;  /* 0x0000002a8020723c */ /* 0x000fe20000041820 */
[----:B------:R-:W-:Y:S01]  /*6810*/  LOP3.LUT R4, R4, 0x1, RZ, 0xc0, !PT ;  /* 0x0000000104047812 */ /* 0x000fe200078ec0ff */
[----:B------:R-:W-:-:S14]  /*6820*/  LDSM.16.M88.4 R40, [R19+0xf000] ;  /* 0x00f000001328783b */ /* 0x000fdc0000000200 */
[C---:B------:R-:W-:Y:S08]  /*6830*/  HMMA.16816.F32.BF16 R160, R124.reuse, R36, R160 ;  /* 0x000000247ca0723c */ /* 0x040ff000000418a0 */
[----:B------:R-:W-:Y:S01]  /*6840*/  HMMA.16816.F32.BF16 R32, R124, R38, R32 ;  /* 0x000000267c20723c */ /* 0x000fe20000041820 */
[----:B------:R-:W-:-:S04]  /*6850*/  SHF.R.U32.HI R36, RZ, 0x5, R26 ;  /* 0x00000005ff247819 */ /* 0x000fc8000001161a */
[----:B------:R-:W-:-:S11]  /*6860*/  LOP3.LUT R36, R36, 0x1, RZ, 0xc0, !PT ;  /* 0x0000000124247812 */ /* 0x000fd600078ec0ff */
[----:B------:R-:W-:Y:S02]  /*6870*/  FSEL R165, R160, -INF , !P1 ;  /* 0xff800000a0a57808 */ /* 0x000fe40004800000 */
[----:B------:R-:W-:Y:S02]  /*6880*/  FSEL R5, R162, -INF , !P1 ;  /* 0xff800000a2057808 */ /* 0x000fe40004800000 */
[----:B------:R-:W-:-:S04]  /*6890*/  ISETP.NE.U32.AND P1, PT, R4, 0x1, PT ;  /* 0x000000010400780c */ /* 0x000fc80003f25070 */
[----:B------:R-:W-:Y:S02]  /*68a0*/  FSEL R166, R161, -INF , !P1 ;  /* 0xff800000a1a67808 */ /* 0x000fe40004800000 */
[----:B------:R-:W-:Y:S02]  /*68b0*/  FSEL R4, R163, -INF , !P1 ;  /* 0xff800000a3047808 */ /* 0x000fe40004800000 */
[----:B------:R-:W-:Y:S02]  /*68c0*/  ISETP.NE.U32.AND P1, PT, R36, 0x1, PT ;  /* 0x000000012400780c */ /* 0x000fe40003f25070 */
[----:B------:R-:W-:Y:S02]  /*68d0*/  LDSM.16.M88.4 R36, [R20+0xf000] ;  /* 0x00f000001424783b */ /* 0x000fe40000000200 */
[----:B------:R-:W-:Y:S02]  /*68e0*/  FSEL R177, R32, -INF , !P1 ;  /* 0xff80000020b17808 */ /* 0x000fe40004800000 */
[----:B------:R-:W-:-:S04]  /*68f0*/  SHF.R.U32.HI R32, RZ, 0x4, R26 ;  /* 0x00000004ff207819 */ /* 0x000fc8000001161a */
[----:B------:R-:W-:Y:S02]  /*6900*/  LOP3.LUT R32, R32, 0x1, RZ, 0xc0, !PT ;  /* 0x0000000120207812 */ /* 0x000fe400078ec0ff */
[----:B------:R-:W-:Y:S02]  /*6910*/  FSEL R171, R34, -INF , !P1 ;  /* 0xff80000022ab7808 */ /* 0x000fe40004800000 */
[----:B------:R-:W-:-:S04]  /*6920*/  ISETP.NE.U32.AND P1, PT, R32, 0x1, PT ;  /* 0x000000012000780c */ /* 0x000fc80003f25070 */
[----:B------:R-:W-:Y:S02]  /*6930*/  FSEL R178, R33, -INF , !P1 ;  /* 0xff80000021b27808 */ /* 0x000fe40004800000 */
[----:B------:R-:W-:Y:S02]  /*6940*/  FSEL R172, R35, -INF , !P1 ;  /* 0xff80000023ac7808 */ /* 0x000fe40004800000 */
[----:B------:R-:W0:Y:S02]  /*6950*/  LDSM.16.M88.4 R32, [R169+0xf000] ;  /* 0x00f00000a920783b */ /* 0x000e240000000200 */
[----:B0-----:R-:W-:-:S15]  /*6960*/  HMMA.16816.F32.BF16 R160, R152, R32, RZ ;  /* 0x0000002098a0723c */ /* 0x001fde00000418ff */
[----:B------:R-:W-:-:S09]  /*6970*/  NOP ;  /* 0x0000000000007918 */ /* 0x000fd20000000000 */
[----:B------:R-:W-:-:S15]  /*6980*/  HMMA.16816.F32.BF16 R160, R148, R108, R160 ;  /* 0x0000006c94a0723c */ /* 0x000fde00000418a0 */
[----:B------:R-:W-:-:S09]  /*6990*/  NOP ;  /* 0x0000000000007918 */ /* 0x000fd20000000000 */
[----:B------:R-:W-:-:S15]  /*69a0*/  HMMA.16816.F32.BF16 R160, R144, R92, R160 ;  /* 0x0000005c90a0723c */ /* 0x000fde00000418a0 */
[----:B------:R-:W-:-:S09]  /*69b0*/  NOP ;  /* 0x0000000000007918 */ /* 0x000fd20000000000 */
[----:B------:R-:W-:-:S15]  /*69c0*/  HMMA.16816.F32.BF16 R160, R140, R64, R160 ;  /* 0x000000408ca0723c */ /* 0x000fde00000418a0 */
[----:B------:R-:W-:-:S09]  /*69d0*/  NOP ;  /* 0x0000000000007918 */ /* 0x000fd20000000000 */
[----:B------:R-:W-:Y:S01]  /*69e0*/  HMMA.16816.F32.BF16 R160, R136, R48, R160 ;  /* 0x0000003088a0723c */ /* 0x000fe200000418a0 */
[----:B------:R-:W-:Y:S02]  /*69f0*/  IMAD.MOV.U32 R168, RZ, RZ, R156 ;  /* 0x000000ffffa87224 */ /* 0x000fe400078e009c */
[----:B------:R-:W-:Y:S02]  /*6a00*/  IMAD.MOV.U32 R33, RZ, RZ, R157 ;  /* 0x000000ffff217224 */ /* 0x000fe400078e009d */
[----:B------:R-:W0:-:S15]  /*6a10*/  LDSM.16.M88.4 R156, [R21+0xf000] ;  /* 0x00f00000159c783b */ /* 0x000e1e0000000200 */
[----:B------:R-:W-:-:S04]  /*6a20*/  NOP ;  /* 0x0000000000007918 */ /* 0x000fc80000000000 */
[----:B------:R-:W-:-:S15]  /*6a30*/  HMMA.16816.F32.BF16 R160, R132, R40, R160 ;  /* 0x0000002884a0723c */ /* 0x000fde00000418a0 */
[----:B------:R-:W-:-:S09]  /*6a40*/  NOP ;  /* 0x0000000000007918 */ /* 0x000fd20000000000 */
[----:B------:R-:W-:Y:S01]  /*6a50*/  HMMA.16816.F32.BF16 R160, R128, R36, R160 ;  /* 0x0000002480a0723c */ /* 0x000fe200000418a0 */
[----:B------:R-:W-:-:S04]  /*6a60*/  SHF.R.U32.HI R32, RZ, 0x3, R26 ;  /* 0x00000003ff207819 */ /* 0x000fc8000001161a */
[----:B------:R-:W-:-:S15]  /*6a70*/  LOP3.LUT R32, R32, 0x1, RZ, 0xc0, !PT ;  /* 0x0000000120207812 */ /* 0x000fde00078ec0ff */
[----:B------:R-:W-:-:S04]  /*6a80*/  NOP ;  /* 0x0000000000007918 */ /* 0x000fc80000000000 */
[----:B0-----:R-:W-:Y:S01]  /*6a90*/  HMMA.16816.F32.BF16 R160, R124, R156, R160 ;  /* 0x0000009c7ca0723c */ /* 0x001fe200000418a0 */
[----:B------:R-:W-:Y:S02]  /*6aa0*/  ISETP.NE.U32.AND P1, PT, R32, 0x1, PT ;  /* 0x000000012000780c */ /* 0x000fe40003f25070 */
[----:B------:R-:W-:-:S04]  /*6ab0*/  SHF.R.U32.HI R32, RZ, 0x2, R26 ;  /* 0x00000002ff207819 */ /* 0x000fc8000001161a */
[----:B------:R-:W-:Y:S01]  /*6ac0*/  LOP3.LUT R32, R32, 0x1, RZ, 0xc0, !PT ;  /* 0x0000000120207812 */ /* 0x000fe200078ec0ff */
[----:B------:R-:W-:-:S15]  /*6ad0*/  IMAD.MOV.U32 R156, RZ, RZ, R33 ;  /* 0x000000ffff9c7224 */ /* 0x000fde00078e0021 */
[----:B------:R-:W-:-:S01]  /*6ae0*/  NOP ;  /* 0x0000000000007918 */ /* 0x000fc20000000000 */
[----:B------:R-:W-:Y:S02]  /*6af0*/  FSEL R36, R160, -INF , !P1 ;  /* 0xff800000a0247808 */ /* 0x000fe40004800000 */
[----:B------:R-:W-:Y:S02]  /*6b00*/  FSEL R40, R162, -INF , !P1 ;  /* 0xff800000a2287808 */ /* 0x000fe40004800000 */
[----:B------:R-:W-:Y:S02]  /*6b10*/  ISETP.NE.U32.AND P1, PT, R32, 0x1, PT ;  /* 0x000000012000780c */ /* 0x000fe40003f25070 */
[----:B------:R-:W-:-:S15]  /*6b20*/  HMMA.16816.F32.BF16 R32, R152, R34, RZ ;  /* 0x000000229820723c */ /* 0x000fde00000418ff */
[----:B------:R-:W-:-:S09]  /*6b30*/  NOP ;  /* 0x0000000000007918 */ /* 0x000fd20000000000 */
[----:B------:R-:W-:-:S15]  /*6b40*/  HMMA.16816.F32.BF16 R32, R148, R110, R32 ;  /* 0x0000006e9420723c */ /* 0x000fde0000041820 */
        /* <DEDUP_REMOVED lines=10> */
[----:B------:R-:W-:-:S15]  /*6bf0*/  ULDC UR10, c[0x0][0x200] ;  /* 0x00008000000a7ab9 */ /* 0x000fde0000000800 */
[----:B------:R-:W-:-:S08]  /*6c00*/  NOP ;  /* 0x0000000000007918 */ /* 0x000fd00000000000 */
[----:B------:R-:W-:Y:S01]  /*6c10*/  HMMA.16816.F32.BF16 R32, R124, R158, R32 ;  /* 0x0000009e7c20723c */ /* 0x000fe20000041820 */
[----:B------:R-:W-:Y:S01]  /*6c20*/  IMAD.MOV.U32 R152, RZ, RZ, R200 ;  /* 0x000000ffff987224 */ /* 0x000fe200078e00c8 */
[----:B------:R-:W-:Y:S01]  /*6c30*/  UIMAD UR10, UR5, UR10, URZ ;  /* 0x0000000a050a72a4 */ /* 0x000fe2000f8e023f */
[----:B------:R-:W-:Y:S01]  /*6c40*/  SHF.R.U32.HI R26, RZ, 0x1, R26 ;  /* 0x00000001ff1a7819 */ /* 0x000fe2000001161a */
[----:B------:R-:W-:-:S03]  /*6c50*/  IMAD R137, R181, c[0x0][0x204], RZ ;  /* 0x00008100b5897a24 */ /* 0x000fc600078e02ff */
[----:B------:R-:W-:Y:S01]  /*6c60*/  LOP3.LUT R26, R26, 0x1, RZ, 0xc0, !PT ;  /* 0x000000011a1a7812 */ /* 0x000fe200078ec0ff */
[----:B------:R-:W-:Y:S01]  /*6c70*/  IMAD.MOV.U32 R136, RZ, RZ, c[0x0][0x204] ;  /* 0x00008100ff887624 */ /* 0x000fe200078e00ff */
[----:B------:R-:W-:Y:S02]  /*6c80*/  FSEL R37, R161, -INF , !P1 ;  /* 0xff800000a1257808 */ /* 0x000fe40004800000 */
[----:B------:R-:W-:Y:S02]  /*6c90*/  FSEL R41, R163, -INF , !P1 ;  /* 0xff800000a3297808 */ /* 0x000fe40004800000 */
[----:B------:R-:W-:-:S11]  /*6ca0*/  ISETP.NE.U32.AND P1, PT, R26, 0x1, PT ;  /* 0x000000011a00780c */ /* 0x000fd60003f25070 */
[----:B------:R-:W-:Y:S02]  /*6cb0*/  FSEL R135, R33, -INF , !P0 ;  /* 0xff80000021877808 */ /* 0x000fe40004000000 */
[----:B------:R-:W-:Y:S02]  /*6cc0*/  FSEL R200, R35, -INF , !P0 ;  /* 0xff80000023c87808 */ /* 0x000fe40004000000 */
[----:B------:R-:W-:Y:S01]  /*6cd0*/  ISETP.GE.AND P0, PT, R164, UR6, PT ;  /* 0x00000006a4007c0c */ /* 0x000fe2000bf06270 */
[----:B------:R-:W-:Y:S02]  /*6ce0*/  IMAD.MOV R33, RZ, RZ, -R28 ;  /* 0x000000ffff217224 */ /* 0x000fe400078e0a1c */
[----:B------:R-:W-:Y:S01]  /*6cf0*/  IMAD.U32 R28, RZ, RZ, UR10 ;  /* 0x0000000aff1c7e24 */ /* 0x000fe2000f8e00ff */
[----:B------:R-:W-:Y:S01]  /*6d00*/  SEL R179, R179, RZ, !P0 ;  /* 0x000000ffb3b37207 */ /* 0x000fe20004000000 */
[----:B------:R-:W-:Y:S02]  /*6d10*/  IMAD R33, R33, c[0x0][0x1b8], R164 ;  /* 0x00006e0021217a24 */ /* 0x000fe400078e02a4 */
[----:B------:R-:W-:-:S02]  /*6d20*/  IMAD R133, R136, 0x10, R137 ;  /* 0x0000001088857824 */ /* 0x000fc400078e0289 */
[----:B------:R-:W-:Y:S02]  /*6d30*/  IMAD R26, R179, c[0x0][0x1fc], R28 ;  /* 0x00007f00b31a7a24 */ /* 0x000fe400078e021c */
[----:B------:R-:W-:Y:S02]  /*6d40*/  IMAD R140, R136, 0x10, R133 ;  /* 0x00000010888c7824 */ /* 0x000fe400078e0285 */
[----:B------:R-:W-:Y:S02]  /*6d50*/  IMAD.IADD R26, R26, 0x1, R33 ;  /* 0x000000011a1a7824 */ /* 0x000fe400078e0221 */
[----:B------:R-:W-:Y:S02]  /*6d60*/  IMAD.MOV.U32 R132, RZ, RZ, 0x2 ;  /* 0x00000002ff847424 */ /* 0x000fe400078e00ff */
[--C-:B------:R-:W-:Y:S02]  /*6d70*/  IMAD.IADD R33, R137, 0x1, R26.reuse ;  /* 0x0000000189217824 */ /* 0x100fe400078e021a */
[----:B------:R-:W-:-:S02]  /*6d80*/  IMAD.IADD R35, R133, 0x1, R26 ;  /* 0x0000000185237824 */ /* 0x000fc400078e021a */
[----:B------:R-:W-:Y:S01]  /*6d90*/  IMAD.IADD R39, R140, 0x1, R26 ;  /* 0x000000018c277824 */ /* 0x000fe200078e021a */
[----:B------:R-:W-:Y:S01]  /*6da0*/  FSEL R134, R32, -INF , !P1 ;  /* 0xff80000020867808 */ /* 0x000fe20004800000 */
[----:B------:R-:W-:Y:S01]  /*6db0*/  IMAD R136, R136, 0x10, R140 ;  /* 0x0000001088887824 */ /* 0x000fe200078e028c */
[----:B------:R-:W-:Y:S01]  /*6dc0*/  FSEL R42, R34, -INF , !P1 ;  /* 0xff800000222a7808 */ /* 0x000fe20004800000 */
[-C--:B------:R-:W-:Y:S01]  /*6dd0*/  IMAD.WIDE R32, R33, R132.reuse, c[0x0][0x180] ;  /* 0x0000600021207625 */ /* 0x080fe200078e0284 */
[----:B------:R-:W-:Y:S02]  /*6de0*/  PRMT R43, RZ, 0x7610, R43 ;  /* 0x00007610ff2b7816 */ /* 0x000fe4000000002b */
[----:B------:R-:W-:Y:S01]  /*6df0*/  PRMT R194, RZ, 0x7610, R194 ;  /* 0x00007610ffc27816 */ /* 0x000fe200000000c2 */
[-C--:B------:R-:W-:Y:S01]  /*6e00*/  IMAD.WIDE R34, R35, R132.reuse, c[0x0][0x180] ;  /* 0x0000600023227625 */ /* 0x080fe200078e0284 */
[----:B------:R-:W-:Y:S02]  /*6e10*/  PRMT R188, RZ, 0x7610, R188 ;  /* 0x00007610ffbc7816 */ /* 0x000fe400000000bc */
[----:B------:R0:W4:Y:S01]  /*6e20*/  @!P0 LDG.E.U16 R43, [R32.64] ;  /* 0x0000000c202b8981 */ /* 0x000122000c1e1500 */
[----:B------:R-:W-:Y:S01]  /*6e30*/  IMAD.WIDE R38, R39, R132, c[0x0][0x180] ;  /* 0x0000600027267625 */ /* 0x000fe200078e0284 */
[----:B------:R-:W-:-:S02]  /*6e40*/  PRMT R181, RZ, 0x7610, R181 ;  /* 0x00007610ffb57816 */ /* 0x000fc400000000b5 */
[----:B------:R1:W5:Y:S01]  /*6e50*/  @!P0 LDG.E.U16 R194, [R34.64] ;  /* 0x0000000c22c28981 */ /* 0x000362000c1e1500 */
[--C-:B------:R-:W-:Y:S02]  /*6e60*/  IMAD.IADD R49, R136, 0x1, R26.reuse ;  /* 0x0000000188317824 */ /* 0x100fe400078e021a */
[--C-:B------:R-:W-:Y:S01]  /*6e70*/  IMAD R51, R29, c[0x0][0x204], R26.reuse ;  /* 0x000081001d337a24 */ /* 0x100fe200078e021a */
[----:B------:R1:W2:Y:S01]  /*6e80*/  @!P0 LDG.E.U16 R188, [R38.64] ;  /* 0x0000000c26bc8981 */ /* 0x0002a2000c1e1500 */
[--C-:B------:R-:W-:Y:S02]  /*6e90*/  IMAD R65, R30, c[0x0][0x204], R26.reuse ;  /* 0x000081001e417a24 */ /* 0x100fe400078e021a */
[--C-:B------:R-:W-:Y:S02]  /*6ea0*/  IMAD R67, R27, c[0x0][0x204], R26.reuse ;  /* 0x000081001b437a24 */ /* 0x100fe400078e021a */
[----:B------:R-:W-:Y:S01]  /*6eb0*/  IMAD R93, R13, c[0x0][0x204], R26 ;  /* 0x000081000d5d7a24 */ /* 0x000fe200078e021a */
[----:B------:R-:W-:Y:S01]  /*6ec0*/  PRMT R138, RZ, 0x7610, R138 ;  /* 0x00007610ff8a7816 */ /* 0x000fe2000000008a */
[----:B0-----:R-:W-:Y:S01]  /*6ed0*/  IMAD.WIDE R32, R49, R132, c[0x0][0x180] ;  /* 0x0000600031207625 */ /* 0x001fe200078e0284 */
[----:B------:R-:W-:-:S02]  /*6ee0*/  PRMT R126, RZ, 0x7610, R126 ;  /* 0x00007610ff7e7816 */ /* 0x000fc4000000007e */
[----:B------:R-:W-:Y:S01]  /*6ef0*/  PRMT R95, RZ, 0x7610, R95 ;  /* 0x00007610ff5f7816 */ /* 0x000fe2000000005f */
[-C--:B-1----:R-:W-:Y:S01]  /*6f00*/  IMAD.WIDE R34, R51, R132.reuse, c[0x0][0x180] ;  /* 0x0000600033227625 */ /* 0x082fe200078e0284 */
[----:B------:R-:W-:Y:S01]  /*6f10*/  PRMT R64, RZ, 0x7610, R64 ;  /* 0x00007610ff407816 */ /* 0x000fe20000000040 */
[----:B------:R-:W3:Y:S02]  /*6f20*/  @!P0 LDG.E.U16 R181, [R32.64] ;  /* 0x0000000c20b58981 */ /* 0x000ee4000c1e1500 */
[-C--:B------:R-:W-:Y:S02]  /*6f30*/  IMAD.WIDE R38, R65, R132.reuse, c[0x0][0x180] ;  /* 0x0000600041267625 */ /* 0x080fe400078e0284 */
[----:B------:R-:W3:Y:S02]  /*6f40*/  @!P0 LDG.E.U16 R138, [R34.64] ;  /* 0x0000000c228a8981 */ /* 0x000ee4000c1e1500 */
[-C--:B------:R-:W-:Y:S02]  /*6f50*/  IMAD.WIDE R48, R67, R132.reuse, c[0x0][0x180] ;  /* 0x0000600043307625 */ /* 0x080fe400078e0284 */
[----:B------:R-:W3:Y:S02]  /*6f60*/  @!P0 LDG.E.U16 R126, [R38.64] ;  /* 0x0000000c267e8981 */ /* 0x000ee4000c1e1500 */
[----:B------:R-:W-:-:S02]  /*6f70*/  IMAD.WIDE R50, R93, R132, c[0x0][0x180] ;  /* 0x000060005d327625 */ /* 0x000fc400078e0284 */
[----:B------:R0:W3:Y:S04]  /*6f80*/  @!P0 LDG.E.U16 R95, [R48.64] ;  /* 0x0000000c305f8981 */ /* 0x0000e8000c1e1500 */
[----:B------:R-:W3:Y:S01]  /*6f90*/  @!P0 LDG.E.U16 R64, [R50.64] ;  /* 0x0000000c32408981 */ /* 0x000ee2000c1e1500 */
[----:B------:R-:W-:Y:S02]  /*6fa0*/  PRMT R203, RZ, 0x7610, R203 ;  /* 0x00007610ffcb7816 */ /* 0x000fe400000000cb */
[----:B------:R-:W-:Y:S02]  /*6fb0*/  PRMT R186, RZ, 0x7610, R186 ;  /* 0x00007610ffba7816 */ /* 0x000fe400000000ba */
[----:B------:R-:W-:Y:S02]  /*6fc0*/  ISETP.NE.AND P1, PT, R180, RZ, PT ;  /* 0x000000ffb400720c */ /* 0x000fe40003f25270 */
[----:B------:R-:W-:-:S02]  /*6fd0*/  PRMT R195, RZ, 0x7610, R195 ;  /* 0x00007610ffc37816 */ /* 0x000fc400000000c3 */
[----:B------:R-:W-:Y:S02]  /*6fe0*/  PRMT R192, RZ, 0x7610, R192 ;  /* 0x00007610ffc07816 */ /* 0x000fe400000000c0 */
[----:B------:R-:W-:Y:S02]  /*6ff0*/  PRMT R111, RZ, 0x7610, R111 ;  /* 0x00007610ff6f7816 */ /* 0x000fe4000000006f */
[----:B------:R-:W-:Y:S02]  /*7000*/  PRMT R179, RZ, 0x7610, R179 ;  /* 0x00007610ffb37816 */ /* 0x000fe400000000b3 */
[----:B------:R-:W-:Y:S02]  /*7010*/  PRMT R130, RZ, 0x7610, R130 ;  /* 0x00007610ff827816 */ /* 0x000fe40000000082 */
[----:B0-----:R-:W-:Y:S02]  /*7020*/  PRMT R49, RZ, 0x7610, R49 ;  /* 0x00007610ff317816 */ /* 0x001fe40000000031 */
[----:B------:R-:W-:-:S02]  /*7030*/  PRMT R204, RZ, 0x7610, R204 ;  /* 0x00007610ffcc7816 */ /* 0x000fc400000000cc */
[----:B------:R-:W-:Y:S02]  /*7040*/  SEL R31, R31, RZ, !P2 ;  /* 0x000000ff1f1f7207 */ /* 0x000fe40005000000 */
[----:B------:R-:W-:Y:S02]  /*7050*/  PRMT R191, RZ, 0x7610, R191 ;  /* 0x00007610ffbf7816 */ /* 0x000fe400000000bf */
[----:B------:R-:W-:Y:S02]  /*7060*/  PRMT R198, RZ, 0x7610, R198 ;  /* 0x00007610ffc67816 */ /* 0x000fe400000000c6 */
[----:B------:R-:W-:Y:S02]  /*7070*/  PRMT R129, RZ, 0x7610, R129 ;  /* 0x00007610ff817816 */ /* 0x000fe40000000081 */
[----:B------:R-:W-:Y:S02]  /*7080*/  PRMT R205, RZ, 0x7610, R205 ;  /* 0x00007610ffcd7816 */ /* 0x000fe400000000cd */
[----:B------:R-:W-:-:S02]  /*7090*/  PRMT R92, RZ, 0x7610, R92 ;  /* 0x00007610ff5c7816 */ /* 0x000fc4000000005c */
[----:B------:R-:W-:Y:S02]  /*70a0*/  PRMT R193, RZ, 0x7610, R193 ;  /* 0x00007610ffc17816 */ /* 0x000fe400000000c1 */
[----:B------:R-:W-:Y:S02]  /*70b0*/  PRMT R131, RZ, 0x7610, R131 ;  /* 0x00007610ff837816 */ /* 0x000fe40000000083 */
[----:B------:R-:W-:Y:S02]  /*70c0*/  PRMT R110, RZ, 0x7610, R110 ;  /* 0x00007610ff6e7816 */ /* 0x000fe4000000006e */
[----:B----4-:R-:W-:Y:S02]  /*70d0*/  SEL R43, R43, RZ, !P0 ;  /* 0x000000ff2b2b7207 */ /* 0x010fe40004000000 */
[----:B-----5:R-:W-:Y:S02]  /*70e0*/  SEL R194, R194, RZ, !P0 ;  /* 0x000000ffc2c27207 */ /* 0x020fe40004000000 */
[----:B--2---:R-:W-:-:S02]  /*70f0*/  SEL R188, R188, RZ, !P0 ;  /* 0x000000ffbcbc7207 */ /* 0x004fc40004000000 */
[----:B---3--:R-:W-:Y:S02]  /*7100*/  SEL R181, R181, RZ, !P0 ;  /* 0x000000ffb5b57207 */ /* 0x008fe40004000000 */
[----:B------:R-:W-:Y:S02]  /*7110*/  SEL R138, R138, RZ, !P0 ;  /* 0x000000ff8a8a7207 */ /* 0x000fe40004000000 */
[----:B------:R-:W-:Y:S02]  /*7120*/  SEL R126, R126, RZ, !P0 ;  /* 0x000000ff7e7e7207 */ /* 0x000fe40004000000 */
[----:B------:R-:W-:Y:S02]  /*7130*/  SEL R95, R95, RZ, !P0 ;  /* 0x000000ff5f5f7207 */ /* 0x000fe40004000000 */
[----:B------:R-:W-:Y:S02]  /*7140*/  SEL R48, R64, RZ, !P0 ;  /* 0x000000ff40307207 */ /* 0x000fe40004000000 */
[----:B------:R-:W-:-:S04]  /*7150*/  ISETP.NE.AND P0, PT, R185, RZ, PT ;  /* 0x000000ffb900720c */ /* 0x000fc80003f05270 */
[----:B------:R-:W-:-:S05]  /*7160*/  SEL R173, R173, RZ, !P0 ;  /* 0x000000ffadad7207 */ /* 0x000fca0004000000 */
[----:B------:R-:W-:-:S04]  /*7170*/  IMAD R173, R173, c[0x0][0x1fc], R28 ;  /* 0x00007f00adad7a24 */ /* 0x000fc800078e021c */
[----:B------:R-:W-:-:S04]  /*7180*/  IMAD.IADD R184, R173, 0x1, R184 ;  /* 0x00000001adb87824 */ /* 0x000fc800078e02b8 */
[--C-:B------:R-:W-:Y:S02]  /*7190*/  IMAD.IADD R33, R137, 0x1, R184.reuse ;  /* 0x0000000189217824 */ /* 0x100fe400078e02b8 */
[----:B------:R-:W-:Y:S02]  /*71a0*/  IMAD.IADD R51, R136, 0x1, R184 ;  /* 0x0000000188337824 */ /* 0x000fe400078e02b8 */
[----:B------:R-:W-:-:S05]  /*71b0*/  IMAD.WIDE R32, R33, R132, c[0x0][0x180] ;  /* 0x0000600021207625 */ /* 0x000fca00078e0284 */
[----:B------:R0:W2:Y:S01]  /*71c0*/  @!P0 LDG.E.U16 R203, [R32.64] ;  /* 0x0000000c20cb8981 */ /* 0x0000a2000c1e1500 */
[----:B------:R-:W-:Y:S02]  /*71d0*/  IMAD.IADD R35, R133, 0x1, R184 ;  /* 0x0000000185237824 */ /* 0x000fe400078e02b8 */
[----:B0-----:R-:W-:-:S05]  /*71e0*/  IMAD.WIDE R32, R51, R132, c[0x0][0x180] ;  /* 0x0000600033207625 */ /* 0x001fca00078e0284 */
[----:B------:R0:W3:Y:S01]  /*71f0*/  @!P0 LDG.E.U16 R186, [R32.64] ;  /* 0x0000000c20ba8981 */ /* 0x0000e2000c1e1500 */
[----:B------:R-:W-:Y:S02]  /*7200*/  IMAD.IADD R39, R140, 0x1, R184 ;  /* 0x000000018c277824 */ /* 0x000fe400078e02b8 */
[----:B------:R-:W-:Y:S01]  /*7210*/  IMAD.WIDE R34, R35, R132, c[0x0][0x180] ;  /* 0x0000600023227625 */ /* 0x000fe200078e0284 */
[----:B0-----:R-:W-:-:S03]  /*7220*/  SEL R33, R170, RZ, !P1 ;  /* 0x000000ffaa217207 */ /* 0x001fc60004800000 */
[----:B------:R-:W-:Y:S01]  /*7230*/  IMAD.WIDE R38, R39, R132, c[0x0][0x180] ;  /* 0x0000600027267625 */ /* 0x000fe200078e0284 */
[----:B------:R0:W4:Y:S03]  /*7240*/  @!P0 LDG.E.U16 R195, [R34.64] ;  /* 0x0000000c22c38981 */ /* 0x000126000c1e1500 */
[----:B------:R-:W-:Y:S01]  /*7250*/  IMAD R26, R33, c[0x0][0x1fc], R28 ;  /* 0x00007f00211a7a24 */ /* 0x000fe200078e021c */
[----:B------:R1:W5:Y:S01]  /*7260*/  @!P0 LDG.E.U16 R192, [R38.64] ;  /* 0x0000000c26c08981 */ /* 0x000362000c1e1500 */
[--C-:B------:R-:W-:Y:S02]  /*7270*/  IMAD R65, R29, c[0x0][0x204], R184.reuse ;  /* 0x000081001d417a24 */ /* 0x100fe400078e02b8 */
[----:B------:R-:W-:Y:S02]  /*7280*/  IMAD R93, R27, c[0x0][0x204], R184 ;  /* 0x000081001b5d7a24 */ /* 0x000fe400078e02b8 */
[----:B------:R-:W-:-:S02]  /*7290*/  IMAD.IADD R26, R26, 0x1, R187 ;  /* 0x000000011a1a7824 */ /* 0x000fc400078e02bb */
[--C-:B------:R-:W-:Y:S02]  /*72a0*/  IMAD R67, R30, c[0x0][0x204], R184.reuse ;  /* 0x000081001e437a24 */ /* 0x100fe400078e02b8 */
[----:B------:R-:W-:Y:S02]  /*72b0*/  IMAD R109, R13, c[0x0][0x204], R184 ;  /* 0x000081000d6d7a24 */ /* 0x000fe400078e02b8 */
[----:B0-----:R-:W-:-:S04]  /*72c0*/  IMAD.WIDE R34, R65, R132, c[0x0][0x180] ;  /* 0x0000600041227625 */ /* 0x001fc800078e0284 */
[-C--:B------:R-:W-:Y:S01]  /*72d0*/  IMAD.WIDE R50, R93, R132.reuse, c[0x0][0x180] ;  /* 0x000060005d327625 */ /* 0x080fe200078e0284 */
[----:B------:R0:W2:Y:S03]  /*72e0*/  @!P0 LDG.E.U16 R179, [R34.64] ;  /* 0x0000000c22b38981 */ /* 0x0000a6000c1e1500 */
[----:B------:R-:W-:Y:S01]  /*72f0*/  IMAD.IADD R33, R137, 0x1, R26 ;  /* 0x0000000189217824 */ /* 0x000fe200078e021a */
[----:B------:R0:W2:Y:S01]  /*7300*/  @!P0 LDG.E.U16 R111, [R50.64] ;  /* 0x0000000c326f8981 */ /* 0x0000a2000c1e1500 */
[----:B-1----:R-:W-:-:S04]  /*7310*/  IMAD.WIDE R38, R67, R132, c[0x0][0x180] ;  /* 0x0000600043267625 */ /* 0x002fc800078e0284 */
[-C--:B------:R-:W-:Y:S01]  /*7320*/  IMAD.WIDE R64, R109, R132.reuse, c[0x0][0x180] ;  /* 0x000060006d407625 */ /* 0x080fe200078e0284 */
[----:B------:R1:W2:Y:S03]  /*7330*/  @!P0 LDG.E.U16 R130, [R38.64] ;  /* 0x0000000c26828981 */ /* 0x0002a6000c1e1500 */
[----:B------:R-:W-:Y:S01]  /*7340*/  IMAD.WIDE R32, R33, R132, c[0x0][0x180] ;  /* 0x0000600021207625 */ /* 0x000fe200078e0284 */
[----:B------:R1:W2:Y:S03]  /*7350*/  @!P0 LDG.E.U16 R49, [R64.64] ;  /* 0x0000000c40318981 */ /* 0x0002a6000c1e1500 */
[--C-:B0-----:R-:W-:Y:S01]  /*7360*/  IMAD.IADD R51, R136, 0x1, R26.reuse ;  /* 0x0000000188337824 */ /* 0x101fe200078e021a */
[----:B------:R0:W2:Y:S01]  /*7370*/  @!P1 LDG.E.U16 R204, [R32.64] ;  /* 0x0000000c20cc9981 */ /* 0x0000a2000c1e1500 */
[----:B------:R-:W-:-:S02]  /*7380*/  IMAD.IADD R35, R133, 0x1, R26 ;  /* 0x0000000185237824 */ /* 0x000fc400078e021a */
[--C-:B-1----:R-:W-:Y:S02]  /*7390*/  IMAD.IADD R39, R140, 0x1, R26.reuse ;  /* 0x000000018c277824 */ /* 0x102fe400078e021a */
[--C-:B------:R-:W-:Y:S02]  /*73a0*/  IMAD R67, R30, c[0x0][0x204], R26.reuse ;  /* 0x000081001e437a24 */ /* 0x100fe400078e021a */
[--C-:B------:R-:W-:Y:S02]  /*73b0*/  IMAD R65, R29, c[0x0][0x204], R26.reuse ;  /* 0x000081001d417a24 */ /* 0x100fe400078e021a */
[--C-:B------:R-:W-:Y:S02]  /*73c0*/  IMAD R93, R27, c[0x0][0x204], R26.reuse ;  /* 0x000081001b5d7a24 */ /* 0x100fe400078e021a */
[----:B------:R-:W-:Y:S01]  /*73d0*/  IMAD R109, R13, c[0x0][0x204], R26 ;  /* 0x000081000d6d7a24 */ /* 0x000fe200078e021a */
[----:B------:R-:W-:Y:S01]  /*73e0*/  PRMT R185, RZ, 0x7610, R185 ;  /* 0x00007610ffb97816 */ /* 0x000fe200000000b9 */
[----:B------:R-:W-:-:S02]  /*73f0*/  IMAD R26, R31, c[0x0][0x1fc], R28 ;  /* 0x00007f001f1a7a24 */ /* 0x000fc400078e021c */
[----:B0-----:R-:W-:-:S04]  /*7400*/  IMAD.WIDE R32, R51, R132, c[0x0][0x180] ;  /* 0x0000600033207625 */ /* 0x001fc800078e0284 */
[-C--:B------:R-:W-:Y:S01]  /*7410*/  IMAD.WIDE R38, R39, R132.reuse, c[0x0][0x180] ;  /* 0x0000600027267625 */ /* 0x080fe200078e0284 */
[----:B------:R0:W2:Y:S03]  /*7420*/  @!P1 LDG.E.U16 R185, [R32.64] ;  /* 0x0000000c20b99981 */ /* 0x0000a6000c1e1500 */
[----:B------:R-:W-:Y:S01]  /*7430*/  IMAD.IADD R26, R26, 0x1, R189 ;  /* 0x000000011a1a7824 */ /* 0x000fe200078e02bd */
[----:B------:R1:W2:Y:S01]  /*7440*/  @!P1 LDG.E.U16 R191, [R38.64] ;  /* 0x0000000c26bf9981 */ /* 0x0002a2000c1e1500 */
[----:B------:R-:W-:-:S04]  /*7450*/  IMAD.WIDE R34, R35, R132, c[0x0][0x180] ;  /* 0x0000600023227625 */ /* 0x000fc800078e0284 */
[----:B0-----:R-:W-:Y:S01]  /*7460*/  IMAD.IADD R33, R137, 0x1, R26 ;  /* 0x0000000189217824 */ /* 0x001fe200078e021a */
[----:B------:R0:W2:Y:S01]  /*7470*/  @!P1 LDG.E.U16 R198, [R34.64] ;  /* 0x0000000c22c69981 */ /* 0x0000a2000c1e1500 */
[----:B-1----:R-:W-:-:S04]  /*7480*/  IMAD.WIDE R38, R67, R132, c[0x0][0x180] ;  /* 0x0000600043267625 */ /* 0x002fc800078e0284 */
[-C--:B------:R-:W-:Y:S01]  /*7490*/  IMAD.WIDE R32, R33, R132.reuse, c[0x0][0x180] ;  /* 0x0000600021207625 */ /* 0x080fe200078e0284 */
[----:B------:R1:W2:Y:S03]  /*74a0*/  @!P1 LDG.E.U16 R129, [R38.64] ;  /* 0x0000000c26819981 */ /* 0x0002a6000c1e1500 */
[----:B------:R-:W-:Y:S01]  /*74b0*/  IMAD.IADD R31, R136, 0x1, R26 ;  /* 0x00000001881f7824 */ /* 0x000fe200078e021a */
[----:B------:R1:W2:Y:S01]  /*74c0*/  @!P2 LDG.E.U16 R205, [R32.64] ;  /* 0x0000000c20cda981 */ /* 0x0002a2000c1e1500 */
[----:B0-----:R-:W-:-:S04]  /*74d0*/  IMAD.WIDE R34, R65, R132, c[0x0][0x180] ;  /* 0x0000600041227625 */ /* 0x001fc800078e0284 */
[----:B------:R-:W-:-:S04]  /*74e0*/  IMAD.WIDE R64, R109, R132, c[0x0][0x180] ;  /* 0x000060006d407625 */ /* 0x000fc800078e0284 */
[----:B-1----:R-:W-:Y:S01]  /*74f0*/  IMAD.IADD R39, R140, 0x1, R26 ;  /* 0x000000018c277824 */ /* 0x002fe200078e021a */
[----:B------:R0:W2:Y:S01]  /*7500*/  @!P1 LDG.E.U16 R92, [R64.64] ;  /* 0x0000000c405c9981 */ /* 0x0000a2000c1e1500 */
[----:B------:R-:W-:Y:S01]  /*7510*/  IMAD.WIDE R32, R31, R132, c[0x0][0x180] ;  /* 0x000060001f207625 */ /* 0x000fe200078e0284 */
[----:B------:R-:W-:-:S03]  /*7520*/  SEL R31, R182, RZ, !P3 ;  /* 0x000000ffb61f7207 */ /* 0x000fc60005800000 */
[----:B------:R-:W-:-:S04]  /*7530*/  IMAD.WIDE R38, R39, R132, c[0x0][0x180] ;  /* 0x0000600027267625 */ /* 0x000fc800078e0284 */
[----:B0-----:R-:W-:Y:S01]  /*7540*/  IMAD R65, R30, c[0x0][0x204], R26 ;  /* 0x000081001e417a24 */ /* 0x001fe200078e021a */
[----:B------:R0:W2:Y:S01]  /*7550*/  @!P2 LDG.E.U16 R193, [R38.64] ;  /* 0x0000000c26c1a981 */ /* 0x0000a2000c1e1500 */
[----:B------:R-:W-:Y:S01]  /*7560*/  IMAD R31, R31, c[0x0][0x1fc], R28 ;  /* 0x00007f001f1f7a24 */ /* 0x000fe200078e021c */
[----:B------:R-:W-:Y:S01]  /*7570*/  PRMT R173, RZ, 0x7610, R173 ;  /* 0x00007610ffad7816 */ /* 0x000fe200000000ad */
[----:B------:R-:W-:-:S04]  /*7580*/  IMAD.WIDE R50, R93, R132, c[0x0][0x180] ;  /* 0x000060005d327625 */ /* 0x000fc800078e0284 */
[----:B------:R-:W-:Y:S01]  /*7590*/  IMAD.IADD R190, R31, 0x1, R190 ;  /* 0x000000011fbe7824 */ /* 0x000fe200078e02be */
[----:B------:R1:W2:Y:S01]  /*75a0*/  @!P1 LDG.E.U16 R173, [R34.64] ;  /* 0x0000000c22ad9981 */ /* 0x0002a2000c1e1500 */
[----:B0-----:R-:W-:-:S03]  /*75b0*/  IMAD.WIDE R38, R65, R132, c[0x0][0x180] ;  /* 0x0000600041267625 */ /* 0x001fc600078e0284 */
[----:B------:R0:W2:Y:S04]  /*75c0*/  @!P1 LDG.E.U16 R110, [R50.64] ;  /* 0x0000000c326e9981 */ /* 0x0000a8000c1e1500 */
[----:B------:R0:W2:Y:S01]  /*75d0*/  @!P2 LDG.E.U16 R131, [R38.64] ;  /* 0x0000000c2683a981 */ /* 0x0000a2000c1e1500 */
[--C-:B------:R-:W-:Y:S02]  /*75e0*/  IMAD R67, R27, c[0x0][0x204], R26.reuse ;  /* 0x000081001b437a24 */ /* 0x100fe400078e021a */
[--C-:B-1----:R-:W-:Y:S02]  /*75f0*/  IMAD.IADD R35, R133, 0x1, R26.reuse ;  /* 0x0000000185237824 */ /* 0x102fe400078e021a */
[--C-:B------:R-:W-:Y:S02]  /*7600*/  IMAD R109, R13, c[0x0][0x204], R26.reuse ;  /* 0x000081000d6d7a24 */ /* 0x100fe400078e021a */
[----:B0-----:R-:W-:-:S02]  /*7610*/  IMAD R51, R29, c[0x0][0x204], R26 ;  /* 0x000081001d337a24 */ /* 0x001fc400078e021a */
[----:B------:R-:W-:Y:S01]  /*7620*/  IMAD.IADD R39, R140, 0x1, R190 ;  /* 0x000000018c277824 */ /* 0x000fe200078e02be */
[----:B------:R-:W-:-:S03]  /*7630*/  PRMT R26, RZ, 0x7610, R26 ;  /* 0x00007610ff1a7816 */ /* 0x000fc6000000001a */
[----:B------:R-:W-:-:S05]  /*7640*/  IMAD.WIDE R38, R39, R132, c[0x0][0x180] ;  /* 0x0000600027267625 */ /* 0x000fca00078e0284 */
[----:B------:R-:W2:Y:S01]  /*7650*/  @!P3 LDG.E.U16 R26, [R38.64] ;  /* 0x0000000c261ab981 */ /* 0x000ea2000c1e1500 */
[----:B------:R-:W-:Y:S01]  /*7660*/  PRMT R199, RZ, 0x7610, R199 ;  /* 0x00007610ffc77816 */ /* 0x000fe200000000c7 */
[----:B------:R-:W-:Y:S01]  /*7670*/  IMAD.WIDE R34, R35, R132, c[0x0][0x180] ;  /* 0x0000600023227625 */ /* 0x000fe200078e0284 */
[----:B------:R-:W-:-:S04]  /*7680*/  PRMT R180, RZ, 0x7610, R180 ;  /* 0x00007610ffb47816 */ /* 0x000fc800000000b4 */
[----:B------:R0:W3:Y:S01]  /*7690*/  @!P2 LDG.E.U16 R199, [R34.64] ;  /* 0x0000000c22c7a981 */ /* 0x0000e2000c1e1500 */
[----:B------:R-:W-:Y:S01]  /*76a0*/  PRMT R93, RZ, 0x7610, R93 ;  /* 0x00007610ff5d7816 */ /* 0x000fe2000000005d */
[----:B------:R-:W-:Y:S01]  /*76b0*/  IMAD.WIDE R64, R109, R132, c[0x0][0x180] ;  /* 0x000060006d407625 */ /* 0x000fe200078e0284 */
[----:B------:R-:W-:-:S04]  /*76c0*/  PRMT R197, RZ, 0x7610, R197 ;  /* 0x00007610ffc57816 */ /* 0x000fc800000000c5 */
[----:B------:R1:W3:Y:S01]  /*76d0*/  @!P2 LDG.E.U16 R93, [R64.64] ;  /* 0x0000000c405da981 */ /* 0x0002e2000c1e1500 */
[----:B0-----:R-:W-:-:S05]  /*76e0*/  IMAD.WIDE R34, R51, R132, c[0x0][0x180] ;  /* 0x0000600033227625 */ /* 0x001fca00078e0284 */
[----:B------:R0:W3:Y:S01]  /*76f0*/  @!P2 LDG.E.U16 R180, [R34.64] ;  /* 0x0000000c22b4a981 */ /* 0x0000e2000c1e1500 */
[--C-:B------:R-:W-:Y:S02]  /*7700*/  IMAD R127, R13, c[0x0][0x204], R190.reuse ;  /* 0x000081000d7f7a24 */ /* 0x100fe400078e02be */
[--C-:B-1----:R-:W-:Y:S02]  /*7710*/  IMAD R65, R29, c[0x0][0x204], R190.reuse ;  /* 0x000081001d417a24 */ /* 0x102fe400078e02be */
[----:B0-----:R-:W-:-:S04]  /*7720*/  IMAD.IADD R35, R133, 0x1, R190 ;  /* 0x0000000185237824 */ /* 0x001fc800078e02be */
[-C--:B------:R-:W-:Y:S01]  /*7730*/  IMAD.WIDE R34, R35, R132.reuse, c[0x0][0x180] ;  /* 0x0000600023227625 */ /* 0x080fe200078e0284 */
[----:B------:R-:W-:Y:S02]  /*7740*/  SEL R183, R183, RZ, !P4 ;  /* 0x000000ffb7b77207 */ /* 0x000fe40006000000 */
[----:B------:R-:W-:Y:S02]  /*7750*/  PRMT R31, RZ, 0x7610, R31 ;  /* 0x00007610ff1f7816 */ /* 0x000fe4000000001f */
[----:B------:R0:W3:Y:S01]  /*7760*/  @!P3 LDG.E.U16 R197, [R34.64] ;  /* 0x0000000c22c5b981 */ /* 0x0000e2000c1e1500 */
[----:B------:R-:W-:Y:S01]  /*7770*/  IMAD R183, R183, c[0x0][0x1fc], R28 ;  /* 0x00007f00b7b77a24 */ /* 0x000fe200078e021c */
[----:B------:R-:W-:Y:S01]  /*7780*/  PRMT R170, RZ, 0x7610, R170 ;  /* 0x00007610ffaa7816 */ /* 0x000fe200000000aa */
[----:B------:R-:W-:Y:S01]  /*7790*/  IMAD.WIDE R50, R67, R132, c[0x0][0x180] ;  /* 0x0000600043327625 */ /* 0x000fe200078e0284 */
[----:B------:R-:W-:-:S03]  /*77a0*/  PRMT R187, RZ, 0x7610, R187 ;  /* 0x00007610ffbb7816 */ /* 0x000fc600000000bb */
[-C--:B0-----:R-:W-:Y:S01]  /*77b0*/  IMAD.WIDE R34, R65, R132.reuse, c[0x0][0x180] ;  /* 0x0000600041227625 */ /* 0x081fe200078e0284 */
[----:B------:R-:W-:Y:S02]  /*77c0*/  PRMT R124, RZ, 0x7610, R124 ;  /* 0x00007610ff7c7816 */ /* 0x000fe4000000007c */
[----:B------:R0:W3:Y:S01]  /*77d0*/  @!P2 LDG.E.U16 R187, [R32.64] ;  /* 0x0000000c20bba981 */ /* 0x0000e2000c1e1500 */
[----:B------:R-:W-:-:S03]  /*77e0*/  IMAD.WIDE R64, R127, R132, c[0x0][0x180] ;  /* 0x000060007f407625 */ /* 0x000fc600078e0284 */
[----:B------:R1:W3:Y:S01]  /*77f0*/  @!P3 LDG.E.U16 R170, [R34.64] ;  /* 0x0000000c22aab981 */ /* 0x0002e2000c1e1500 */
[----:B------:R-:W-:-:S03]  /*7800*/  IMAD.IADD R196, R183, 0x1, R196 ;  /* 0x00000001b7c47824 */ /* 0x000fc600078e02c4 */
[----:B------:R-:W3:Y:S01]  /*7810*/  @!P3 LDG.E.U16 R31, [R64.64] ;  /* 0x0000000c401fb981 */ /* 0x000ee2000c1e1500 */
[--C-:B------:R-:W-:Y:S02]  /*7820*/  IMAD R67, R30, c[0x0][0x204], R190.reuse ;  /* 0x000081001e437a24 */ /* 0x100fe400078e02be */
[--C-:B0-----:R-:W-:Y:S01]  /*7830*/  IMAD.IADD R33, R137, 0x1, R190.reuse ;  /* 0x0000000189217824 */ /* 0x101fe200078e02be */
[----:B------:R0:W4:Y:S01]  /*7840*/  @!P2 LDG.E.U16 R124, [R50.64] ;  /* 0x0000000c327ca981 */ /* 0x000122000c1e1500 */
[----:B------:R-:W-:Y:S02]  /*7850*/  IMAD R125, R27, c[0x0][0x204], R190 ;  /* 0x000081001b7d7a24 */ /* 0x000fe400078e02be */
[----:B-1----:R-:W-:-:S04]  /*7860*/  IMAD.IADD R35, R133, 0x1, R196 ;  /* 0x0000000185237824 */ /* 0x002fc800078e02c4 */
[----:B------:R-:W-:-:S04]  /*7870*/  IMAD.WIDE R34, R35, R132, c[0x0][0x180] ;  /* 0x0000600023227625 */ /* 0x000fc800078e0284 */
[----:B0-----:R-:W-:Y:S01]  /*7880*/  IMAD.IADD R51, R136, 0x1, R190 ;  /* 0x0000000188337824 */ /* 0x001fe200078e02be */
[----:B--2---:R-:W-:Y:S02]  /*7890*/  SEL R190, R26, RZ, !P3 ;  /* 0x000000ff1abe7207 */ /* 0x004fe40005800000 */
[----:B------:R-:W-:-:S06]  /*78a0*/  PRMT R26, RZ, 0x7610, R26 ;  /* 0x00007610ff1a7816 */ /* 0x000fcc000000001a */
[----:B------:R0:W2:Y:S01]  /*78b0*/  @!P4 LDG.E.U16 R26, [R34.64] ;  /* 0x0000000c221ac981 */ /* 0x0000a2000c1e1500 */
[----:B------:R-:W-:Y:S01]  /*78c0*/  PRMT R201, RZ, 0x7610, R201 ;  /* 0x00007610ffc97816 */ /* 0x000fe200000000c9 */
[----:B------:R-:W-:Y:S01]  /*78d0*/  IMAD.WIDE R32, R33, R132, c[0x0][0x180] ;  /* 0x0000600021207625 */ /* 0x000fe200078e0284 */
[----:B------:R-:W-:-:S04]  /*78e0*/  PRMT R184, RZ, 0x7610, R184 ;  /* 0x00007610ffb87816 */ /* 0x000fc800000000b8 */
[----:B------:R1:W4:Y:S01]  /*78f0*/  @!P3 LDG.E.U16 R201, [R32.64] ;  /* 0x0000000c20c9b981 */ /* 0x000322000c1e1500 */
[----:B------:R-:W-:Y:S01]  /*7900*/  PRMT R109, RZ, 0x7610, R109 ;  /* 0x00007610ff6d7816 */ /* 0x000fe2000000006d */
[----:B-1----:R-:W-:-:S04]  /*7910*/  IMAD.WIDE R32, R51, R132, c[0x0][0x180] ;  /* 0x0000600033207625 */ /* 0x002fc800078e0284 */
[----:B------:R-:W-:Y:S01]  /*7920*/  IMAD.WIDE R50, R125, R132, c[0x0][0x180] ;  /* 0x000060007d327625 */ /* 0x000fe200078e0284 */
[----:B------:R1:W4:Y:S01]  /*7930*/  @!P3 LDG.E.U16 R184, [R32.64] ;  /* 0x0000000c20b8b981 */ /* 0x000322000c1e1500 */
[----:B------:R-:W-:-:S03]  /*7940*/  PRMT R202, RZ, 0x7610, R202 ;  /* 0x00007610ffca7816 */ /* 0x000fc600000000ca */
[----:B------:R3:W4:Y:S01]  /*7950*/  @!P3 LDG.E.U16 R109, [R50.64] ;  /* 0x0000000c326db981 */ /* 0x000722000c1e1500 */
[----:B-1----:R-:W-:-:S04]  /*7960*/  IMAD.IADD R33, R137, 0x1, R196 ;  /* 0x0000000189217824 */ /* 0x002fc800078e02c4 */
[----:B------:R-:W-:Y:S01]  /*7970*/  IMAD.WIDE R32, R33, R132, c[0x0][0x180] ;  /* 0x0000600021207625 */ /* 0x000fe200078e0284 */
[----:B------:R-:W-:-:S04]  /*7980*/  PRMT R128, RZ, 0x7610, R128 ;  /* 0x00007610ff807816 */ /* 0x000fc80000000080 */
[----:B------:R1:W4:Y:S01]  /*7990*/  @!P4 LDG.E.U16 R202, [R32.64] ;  /* 0x0000000c20cac981 */ /* 0x000322000c1e1500 */
[----:B------:R-:W-:Y:S01]  /*79a0*/  IMAD.WIDE R38, R67, R132, c[0x0][0x180] ;  /* 0x0000600043267625 */ /* 0x000fe200078e0284 */
[----:B---3--:R-:W-:-:S03]  /*79b0*/  SEL R51, R31, RZ, !P3 ;  /* 0x000000ff1f337207 */ /* 0x008fc60005800000 */
[--C-:B------:R-:W-:Y:S01]  /*79c0*/  IMAD.IADD R31, R136, 0x1, R196.reuse ;  /* 0x00000001881f7824 */ /* 0x100fe200078e02c4 */
[----:B------:R3:W4:Y:S03]  /*79d0*/  @!P3 LDG.E.U16 R128, [R38.64] ;  /* 0x0000000c2680b981 */ /* 0x000726000c1e1500 */
[----:B-1----:R-:W-:Y:S01]  /*79e0*/  IMAD.WIDE R32, R31, R132, c[0x0][0x180] ;  /* 0x000060001f207625 */ /* 0x002fe200078e0284 */
[----:B------:R-:W-:Y:S02]  /*79f0*/  SEL R31, R206, RZ, !P5 ;  /* 0x000000ffce1f7207 */ /* 0x000fe40006800000 */
[----:B------:R-:W-:Y:S01]  /*7a00*/  PRMT R183, RZ, 0x7610, R183 ;  /* 0x00007610ffb77816 */ /* 0x000fe200000000b7 */
[----:B------:R-:W-:Y:S02]  /*7a10*/  IMAD R65, R29, c[0x0][0x204], R196 ;  /* 0x000081001d417a24 */ /* 0x000fe400078e02c4 */
[----:B------:R-:W-:-:S02]  /*7a20*/  IMAD R31, R31, c[0x0][0x1fc], R28 ;  /* 0x00007f001f1f7a24 */ /* 0x000fc400078e021c */
[--C-:B---3--:R-:W-:Y:S01]  /*7a30*/  IMAD.IADD R39, R140, 0x1, R196.reuse ;  /* 0x000000018c277824 */ /* 0x108fe200078e02c4 */
[----:B------:R1:W3:Y:S01]  /*7a40*/  @!P4 LDG.E.U16 R183, [R32.64] ;  /* 0x0000000c20b7c981 */ /* 0x0002e2000c1e1500 */
[--C-:B------:R-:W-:Y:S02]  /*7a50*/  IMAD R67, R30, c[0x0][0x204], R196.reuse ;  /* 0x000081001e437a24 */ /* 0x100fe400078e02c4 */
[--C-:B------:R-:W-:Y:S02]  /*7a60*/  IMAD R125, R27, c[0x0][0x204], R196.reuse ;  /* 0x000081001b7d7a24 */ /* 0x100fe400078e02c4 */
[----:B------:R-:W-:Y:S01]  /*7a70*/  IMAD R139, R13, c[0x0][0x204], R196 ;  /* 0x000081000d8b7a24 */ /* 0x000fe200078e02c4 */
[----:B------:R-:W-:Y:S01]  /*7a80*/  PRMT R213, RZ, 0x7610, R213 ;  /* 0x00007610ffd57816 */ /* 0x000fe200000000d5 */
[----:B------:R-:W-:Y:S01]  /*7a90*/  IMAD.WIDE R38, R39, R132, c[0x0][0x180] ;  /* 0x0000600027267625 */ /* 0x000fe200078e0284 */
[----:B------:R-:W-:Y:S02]  /*7aa0*/  PRMT R189, RZ, 0x7610, R189 ;  /* 0x00007610ffbd7816 */ /* 0x000fe400000000bd */
[----:B------:R-:W-:-:S02]  /*7ab0*/  PRMT R211, RZ, 0x7610, R211 ;  /* 0x00007610ffd37816 */ /* 0x000fc400000000d3 */
[----:B------:R-:W-:Y:S02]  /*7ac0*/  PRMT R127, RZ, 0x7610, R127 ;  /* 0x00007610ff7f7816 */ /* 0x000fe4000000007f */
[----:B------:R1:W3:Y:S01]  /*7ad0*/  @!P4 LDG.E.U16 R189, [R38.64] ;  /* 0x0000000c26bdc981 */ /* 0x0002e2000c1e1500 */
[----:B------:R-:W-:Y:S01]  /*7ae0*/  PRMT R169, RZ, 0x7610, R169 ;  /* 0x00007610ffa97816 */ /* 0x000fe200000000a9 */
[----:B0-----:R-:W-:Y:S01]  /*7af0*/  IMAD.WIDE R34, R65, R132, c[0x0][0x180] ;  /* 0x0000600041227625 */ /* 0x001fe200078e0284 */
[----:B------:R-:W-:-:S03]  /*7b00*/  PRMT R108, RZ, 0x7610, R108 ;  /* 0x00007610ff6c7816 */ /* 0x000fc6000000006c */
[-C--:B-1----:R-:W-:Y:S01]  /*7b10*/  IMAD.WIDE R38, R67, R132.reuse, c[0x0][0x180] ;  /* 0x0000600043267625 */ /* 0x082fe200078e0284 */
[----:B------:R-:W-:Y:S01]  /*7b20*/  PRMT R50, RZ, 0x7610, R50 ;  /* 0x00007610ff327816 */ /* 0x000fe20000000032 */
[----:B------:R0:W3:Y:S04]  /*7b30*/  @!P4 LDG.E.U16 R169, [R34.64] ;  /* 0x0000000c22a9c981 */ /* 0x0000e8000c1e1500 */
[----:B------:R1:W3:Y:S01]  /*7b40*/  @!P4 LDG.E.U16 R127, [R38.64] ;  /* 0x0000000c267fc981 */ /* 0x0002e2000c1e1500 */
[----:B------:R-:W-:Y:S01]  /*7b50*/  IMAD.WIDE R64, R125, R132, c[0x0][0x180] ;  /* 0x000060007d407625 */ /* 0x000fe200078e0284 */
[----:B------:R-:W-:-:S03]  /*7b60*/  PRMT R182, RZ, 0x7610, R182 ;  /* 0x00007610ffb67816 */ /* 0x000fc600000000b6 */
[----:B------:R-:W-:Y:S01]  /*7b70*/  IMAD.WIDE R66, R139, R132, c[0x0][0x180] ;  /* 0x000060008b427625 */ /* 0x000fe200078e0284 */
[----:B------:R0:W3:Y:S04]  /*7b80*/  @!P4 LDG.E.U16 R108, [R64.64] ;  /* 0x0000000c406cc981 */ /* 0x0000e8000c1e1500 */
[----:B------:R0:W3:Y:S01]  /*7b90*/  @!P4 LDG.E.U16 R50, [R66.64] ;  /* 0x0000000c4232c981 */ /* 0x0000e2000c1e1500 */
[----:B------:R-:W-:Y:S02]  /*7ba0*/  PRMT R94, RZ, 0x7610, R94 ;  /* 0x00007610ff5e7816 */ /* 0x000fe4000000005e */
[----:B------:R-:W-:Y:S02]  /*7bb0*/  PRMT R125, RZ, 0x7610, R125 ;  /* 0x00007610ff7d7816 */ /* 0x000fe4000000007d */
[----:B------:R-:W-:-:S02]  /*7bc0*/  PRMT R224, RZ, 0x7610, R224 ;  /* 0x00007610ffe07816 */ /* 0x000fc400000000e0 */
[----:B------:R-:W-:Y:S02]  /*7bd0*/  PRMT R219, RZ, 0x7610, R219 ;  /* 0x00007610ffdb7816 */ /* 0x000fe400000000db */
[----:B------:R-:W-:Y:S02]  /*7be0*/  PRMT R216, RZ, 0x7610, R216 ;  /* 0x00007610ffd87816 */ /* 0x000fe400000000d8 */
[----:B------:R-:W-:Y:S02]  /*7bf0*/  PRMT R221, RZ, 0x7610, R221 ;  /* 0x00007610ffdd7816 */ /* 0x000fe400000000dd */
[----:B--2---:R-:W-:Y:S01]  /*7c00*/  SEL R196, R26, RZ, !P4 ;  /* 0x000000ff1ac47207 */ /* 0x004fe20006000000 */
[----:B------:R-:W-:-:S04]  /*7c10*/  IMAD.IADD R26, R31, 0x1, R208 ;  /* 0x000000011f1a7824 */ /* 0x000fc800078e02d0 */
[--C-:B------:R-:W-:Y:S02]  /*7c20*/  IMAD.IADD R33, R137, 0x1, R26.reuse ;  /* 0x0000000189217824 */ /* 0x100fe400078e021a */
[----:B------:R-:W-:Y:S02]  /*7c30*/  IMAD.IADD R31, R133, 0x1, R26 ;  /* 0x00000001851f7824 */ /* 0x000fe400078e021a */
[----:B------:R-:W-:-:S05]  /*7c40*/  IMAD.WIDE R32, R33, R132, c[0x0][0x180] ;  /* 0x0000600021207625 */ /* 0x000fca00078e0284 */
[----:B------:R2:W3:Y:S01]  /*7c50*/  @!P5 LDG.E.U16 R213, [R32.64] ;  /* 0x0000000c20d5d981 */ /* 0x0004e2000c1e1500 */
[----:B-1----:R-:W-:Y:S02]  /*7c60*/  IMAD.IADD R39, R136, 0x1, R26 ;  /* 0x0000000188277824 */ /* 0x002fe400078e021a */
[----:B--2---:R-:W-:-:S04]  /*7c70*/  IMAD.WIDE R32, R31, R132, c[0x0][0x180] ;  /* 0x000060001f207625 */ /* 0x004fc800078e0284 */
[--C-:B------:R-:W-:Y:S01]  /*7c80*/  IMAD R31, R30, c[0x0][0x204], R26.reuse ;  /* 0x000081001e1f7a24 */ /* 0x100fe200078e021a */
[----:B------:R1:W2:Y:S01]  /*7c90*/  @!P5 LDG.E.U16 R211, [R32.64] ;  /* 0x0000000c20d3d981 */ /* 0x0002a2000c1e1500 */
[----:B0-----:R-:W-:Y:S01]  /*7ca0*/  IMAD.IADD R35, R140, 0x1, R26 ;  /* 0x000000018c237824 */ /* 0x001fe200078e021a */
[----:B------:R-:W-:Y:S01]  /*7cb0*/  PRMT R208, RZ, 0x7610, R208 ;  /* 0x00007610ffd07816 */ /* 0x000fe200000000d0 */
[----:B------:R-:W-:-:S04]  /*7cc0*/  IMAD.WIDE R38, R39, R132, c[0x0][0x180] ;  /* 0x0000600027267625 */ /* 0x000fc800078e0284 */
[-C--:B-1----:R-:W-:Y:S01]  /*7cd0*/  IMAD.WIDE R32, R31, R132.reuse, c[0x0][0x180] ;  /* 0x000060001f207625 */ /* 0x082fe200078e0284 */
[----:B------:R-:W-:Y:S01]  /*7ce0*/  SEL R31, R212, RZ, !P6 ;  /* 0x000000ffd41f7207 */ /* 0x000fe20007000000 */
[----:B------:R0:W2:Y:S02]  /*7cf0*/  @!P5 LDG.E.U16 R182, [R38.64] ;  /* 0x0000000c26b6d981 */ /* 0x0000a4000c1e1500 */
[----:B------:R-:W-:Y:S02]  /*7d00*/  IMAD.WIDE R34, R35, R132, c[0x0][0x180] ;  /* 0x0000600023227625 */ /* 0x000fe400078e0284 */
[----:B------:R1:W2:Y:S02]  /*7d10*/  @!P5 LDG.E.U16 R125, [R32.64] ;  /* 0x0000000c207dd981 */ /* 0x0002a4000c1e1500 */
[----:B------:R-:W-:Y:S02]  /*7d20*/  IMAD R31, R31, c[0x0][0x1fc], R28 ;  /* 0x00007f001f1f7a24 */ /* 0x000fe400078e021c */
[--C-:B------:R-:W-:Y:S01]  /*7d30*/  IMAD R141, R13, c[0x0][0x204], R26.reuse ;  /* 0x000081000d8d7a24 */ /* 0x100fe200078e021a */
[----:B------:R1:W2:Y:S01]  /*7d40*/  @!P5 LDG.E.U16 R208, [R34.64] ;  /* 0x0000000c22d0d981 */ /* 0x0002a2000c1e1500 */
[----:B------:R-:W-:-:S02]  /*7d50*/  IMAD R65, R29, c[0x0][0x204], R26 ;  /* 0x000081001d417a24 */ /* 0x000fc400078e021a */
[--C-:B------:R-:W-:Y:S01]  /*7d60*/  IMAD R67, R27, c[0x0][0x204], R26.reuse ;  /* 0x000081001b437a24 */ /* 0x100fe200078e021a */
[----:B------:R-:W-:Y:S01]  /*7d70*/  PRMT R26, RZ, 0x7610, R26 ;  /* 0x00007610ff1a7816 */ /* 0x000fe2000000001a */
[----:B------:R-:W-:Y:S02]  /*7d80*/  IMAD.IADD R214, R31, 0x1, R214 ;  /* 0x000000011fd67824 */ /* 0x000fe400078e02d6 */
[----:B0-----:R-:W-:-:S04]  /*7d90*/  IMAD.WIDE R38, R141, R132, c[0x0][0x180] ;  /* 0x000060008d267625 */ /* 0x001fc800078e0284 */
[-C--:B-1----:R-:W-:Y:S01]  /*7da0*/  IMAD.WIDE R34, R67, R132.reuse, c[0x0][0x180] ;  /* 0x0000600043227625 */ /* 0x082fe200078e0284 */
[----:B------:R0:W2:Y:S03]  /*7db0*/  @!P5 LDG.E.U16 R26, [R38.64] ;  /* 0x0000000c261ad981 */ /* 0x0000a6000c1e1500 */
[--C-:B------:R-:W-:Y:S01]  /*7dc0*/  IMAD.IADD R137, R137, 0x1, R214.reuse ;  /* 0x0000000189897824 */ /* 0x100fe200078e02d6 */
[----:B------:R1:W2:Y:S01]  /*7dd0*/  @!P5 LDG.E.U16 R94, [R34.64] ;  /* 0x0000000c225ed981 */ /* 0x0002a2000c1e1500 */
[----:B0-----:R-:W-:Y:S02]  /*7de0*/  IMAD R39, R29, c[0x0][0x204], R214 ;  /* 0x000081001d277a24 */ /* 0x001fe400078e02d6 */
[----:B------:R-:W-:-:S04]  /*7df0*/  IMAD.WIDE R28, R137, R132, c[0x0][0x180] ;  /* 0x00006000891c7625 */ /* 0x000fc800078e0284 */
[--C-:B-1----:R-:W-:Y:S01]  /*7e00*/  IMAD.IADD R35, R136, 0x1, R214.reuse ;  /* 0x0000000188237824 */ /* 0x102fe200078e02d6 */
[----:B------:R0:W2:Y:S01]  /*7e10*/  @!P6 LDG.E.U16 R224, [R28.64] ;  /* 0x0000000c1ce0e981 */ /* 0x0000a2000c1e1500 */
[----:B------:R-:W-:Y:S02]  /*7e20*/  IMAD.IADD R33, R140, 0x1, R214 ;  /* 0x000000018c217824 */ /* 0x000fe400078e02d6 */
[----:B------:R-:W-:-:S04]  /*7e30*/  IMAD.WIDE R34, R35, R132, c[0x0][0x180] ;  /* 0x0000600023227625 */ /* 0x000fc800078e0284 */
[----:B------:R-:W-:Y:S01]  /*7e40*/  IMAD R13, R13, c[0x0][0x204], R214 ;  /* 0x000081000d0d7a24 */ /* 0x000fe200078e02d6 */
[----:B------:R1:W2:Y:S01]  /*7e50*/  @!P6 LDG.E.U16 R219, [R34.64] ;  /* 0x0000000c22dbe981 */ /* 0x0002a2000c1e1500 */
[----:B0-----:R-:W-:-:S04]  /*7e60*/  IMAD.WIDE R28, R39, R132, c[0x0][0x180] ;  /* 0x00006000271c7625 */ /* 0x001fc800078e0284 */
[-C--:B------:R-:W-:Y:S01]  /*7e70*/  IMAD.WIDE R32, R33, R132.reuse, c[0x0][0x180] ;  /* 0x0000600021207625 */ /* 0x080fe200078e0284 */
[----:B------:R0:W2:Y:S03]  /*7e80*/  @!P6 LDG.E.U16 R216, [R28.64] ;  /* 0x0000000c1cd8e981 */ /* 0x0000a6000c1e1500 */
[----:B------:R-:W-:Y:S01]  /*7e90*/  IMAD R27, R27, c[0x0][0x204], R214 ;  /* 0x000081001b1b7a24 */ /* 0x000fe200078e02d6 */
[----:B------:R4:W2:Y:S01]  /*7ea0*/  @!P6 LDG.E.U16 R221, [R32.64] ;  /* 0x0000000c20dde981 */ /* 0x0008a2000c1e1500 */
[-C--:B-1----:R-:W-:Y:S01]  /*7eb0*/  IMAD.WIDE R34, R13, R132.reuse, c[0x0][0x180] ;  /* 0x000060000d227625 */ /* 0x082fe200078e0284 */
[----:B------:R-:W-:Y:S01]  /*7ec0*/  FMUL R13, R252, c[0x0][0x190] ;  /* 0x00006400fc0d7a20 */ /* 0x000fe20000400000 */
[----:B0-----:R-:W-:Y:S02]  /*7ed0*/  FMUL R28, R251, c[0x0][0x190] ;  /* 0x00006400fb1c7a20 */ /* 0x001fe40000400000 */
[----:B----4-:R-:W-:Y:S01]  /*7ee0*/  IMAD.WIDE R32, R27, R132, c[0x0][0x180] ;  /* 0x000060001b207625 */ /* 0x010fe200078e0284 */
[----:B------:R-:W-:-:S02]  /*7ef0*/  FMUL R27, R249, c[0x0][0x190] ;  /* 0x00006400f91b7a20 */ /* 0x000fc40000400000 */
[----:B------:R-:W-:Y:S01]  /*7f00*/  FMNMX R28, R13, R28, !PT ;  /* 0x0000001c0d1c7209 */ /* 0x000fe20007800000 */
[----:B------:R-:W-:-:S03]  /*7f10*/  FMUL R13, R250, c[0x0][0x190] ;  /* 0x00006400fa0d7a20 */ /* 0x000fc60000400000 */
        /* <DEDUP_REMOVED lines=56> */
[----:B------:R-:W-:-:S04]  /*82a0*/  FMNMX R28, R27, R28, !PT ;  /* 0x0000001c1b1c7209 */ /* 0x000fc80007800000 */
[----:B------:R-:W-:-:S05]  /*82b0*/  FMNMX R13, R13, R28, !PT ;  /* 0x0000001c0d0d7209 */ /* 0x000fca0007800000 */
[----:B------:R-:W0:Y:S02]  /*82c0*/  SHFL.BFLY PT, R28, R13, 0x2, 0x1f ;  /* 0x0c401f000d1c7f89 */ /* 0x000e2400000e0000 */
[----:B0-----:R-:W-:-:S05]  /*82d0*/  FMNMX R28, R13, R28, !PT ;  /* 0x0000001c0d1c7209 */ /* 0x001fca0007800000 */
[----:B------:R-:W0:Y:S01]  /*82e0*/  SHFL.BFLY PT, R27, R28, 0x1, 0x1f ;  /* 0x0c201f001c1b7f89 */ /* 0x000e2200000e0000 */
[----:B------:R-:W-:Y:S01]  /*82f0*/  IMAD.MOV.U32 R154, RZ, RZ, R234 ;  /* 0x000000ffff9a7224 */ /* 0x000fe200078e00ea */
[----:B------:R-:W-:Y:S02]  /*8300*/  SEL R203, R203, RZ, !P0 ;  /* 0x000000ffcbcb7207 */ /* 0x000fe40004000000 */
[----:B------:R-:W-:Y:S02]  /*8310*/  SEL R195, R195, RZ, !P0 ;  /* 0x000000ffc3c37207 */ /* 0x000fe40004000000 */
[----:B-----5:R-:W-:Y:S02]  /*8320*/  SEL R192, R192, RZ, !P0 ;  /* 0x000000ffc0c07207 */ /* 0x020fe40004000000 */
[----:B------:R-:W-:Y:S02]  /*8330*/  SEL R186, R186, RZ, !P0 ;  /* 0x000000ffbaba7207 */ /* 0x000fe40004000000 */
[----:B------:R-:W-:-:S02]  /*8340*/  SEL R179, R179, RZ, !P0 ;  /* 0x000000ffb3b37207 */ /* 0x000fc40004000000 */
[----:B0-----:R-:W-:-:S05]  /*8350*/  FMNMX R234, R28, R27, !PT ;  /* 0x0000001b1cea7209 */ /* 0x001fca0007800000 */
[----:B------:R-:W-:-:S04]  /*8360*/  FFMA R252, R252, c[0x0][0x190], -R234 ;  /* 0x00006400fcfc7a23 */ /* 0x000fc800000008ea */
[----:B------:R-:W-:Y:S01]  /*8370*/  FMUL R252, R252, 1.4426950216293334961 ;  /* 0x3fb8aa3bfcfc7820 */ /* 0x000fe20000400000 */
[----:B------:R-:W-:Y:S02]  /*8380*/  SEL R130, R130, RZ, !P0 ;  /* 0x000000ff82827207 */ /* 0x000fe40004000000 */
[----:B------:R-:W-:Y:S02]  /*8390*/  SEL R111, R111, RZ, !P0 ;  /* 0x000000ff6f6f7207 */ /* 0x000fe40004000000 */
[----:B------:R-:W-:Y:S02]  /*83a0*/  SEL R49, R49, RZ, !P0 ;  /* 0x000000ff31317207 */ /* 0x000fe40004000000 */
[----:B------:R-:W-:Y:S01]  /*83b0*/  FSETP.GEU.AND P0, PT, R252, -126, PT ;  /* 0xc2fc0000fc00780b */ /* 0x000fe20003f0e000 */
[----:B------:R-:W-:Y:S01]  /*83c0*/  IMAD.WIDE R64, R65, R132, c[0x0][0x180] ;  /* 0x0000600041407625 */ /* 0x000fe200078e0284 */
[----:B------:R-:W-:-:S06]  /*83d0*/  PRMT R139, RZ, 0x7610, R139 ;  /* 0x00007610ff8b7816 */ /* 0x000fcc000000008b */
[----:B------:R0:W4:Y:S05]  /*83e0*/  @!P5 LDG.E.U16 R139, [R64.64] ;  /* 0x0000000c408bd981 */ /* 0x00012a000c1e1500 */
[----:B------:R-:W-:-:S04]  /*83f0*/  @!P0 FMUL R252, R252, 0.5 ;  /* 0x3f000000fcfc8820 */ /* 0x000fc80000400000 */
[----:B0-----:R-:W0:Y:S01]  /*8400*/  MUFU.EX2 R64, R252 ;  /* 0x000000fc00407308 */ /* 0x001e220000000800 */
[----:B------:R-:W-:-:S04]  /*8410*/  FFMA R251, R251, c[0x0][0x190], -R234 ;  /* 0x00006400fbfb7a23 */ /* 0x000fc800000008ea */
[----:B------:R-:W-:Y:S01]  /*8420*/  FMUL R251, R251, 1.4426950216293334961 ;  /* 0x3fb8aa3bfbfb7820 */ /* 0x000fe20000400000 */
[----:B------:R-:W-:Y:S01]  /*8430*/  IMAD.IADD R31, R133, 0x1, R214 ;  /* 0x00000001851f7824 */ /* 0x000fe200078e02d6 */
[----:B0-----:R-:W-:-:S03]  /*8440*/  @!P0 FMUL R64, R64, R64 ;  /* 0x0000004040408220 */ /* 0x001fc60000400000 */
[----:B------:R-:W-:Y:S01]  /*8450*/  FSETP.GEU.AND P0, PT, R251, -126, PT ;  /* 0xc2fc0000fb00780b */ /* 0x000fe20003f0e000 */
[----:B------:R-:W-:Y:S01]  /*8460*/  IMAD R65, R30, c[0x0][0x204], R214 ;  /* 0x000081001e417a24 */ /* 0x000fe200078e02d6 */
[----:B------:R-:W-:Y:S01]  /*8470*/  PRMT R222, RZ, 0x7610, R222 ;  /* 0x00007610ffde7816 */ /* 0x000fe200000000de */
[----:B------:R-:W-:-:S05]  /*8480*/  IMAD.WIDE R30, R31, R132, c[0x0][0x180] ;  /* 0x000060001f1e7625 */ /* 0x000fca00078e0284 */
[----:B------:R0:W5:Y:S05]  /*8490*/  @!P6 LDG.E.U16 R222, [R30.64] ;  /* 0x0000000c1edee981 */ /* 0x00016a000c1e1500 */
[----:B------:R-:W-:Y:S01]  /*84a0*/  @!P0 FMUL R251, R251, 0.5 ;  /* 0x3f000000fbfb8820 */ /* 0x000fe20000400000 */
[----:B0-----:R-:W-:-:S03]  /*84b0*/  IMAD.WIDE R30, R65, R132, c[0x0][0x180] ;  /* 0x00006000411e7625 */ /* 0x001fc600078e0284 */
[----:B------:R-:W0:Y:S01]  /*84c0*/  MUFU.EX2 R65, R251 ;  /* 0x000000fb00417308 */ /* 0x000e220000000800 */
[----:B------:R-:W-:-:S04]  /*84d0*/  FFMA R249, R249, c[0x0][0x190], -R234 ;  /* 0x00006400f9f97a23 */ /* 0x000fc800000008ea */
[----:B------:R-:W-:Y:S01]  /*84e0*/  FMUL R249, R249, 1.4426950216293334961 ;  /* 0x3fb8aa3bf9f97820 */ /* 0x000fe20000400000 */
[----:B0-----:R-:W-:-:S04]  /*84f0*/  @!P0 FMUL R65, R65, R65 ;  /* 0x0000004141418220 */ /* 0x001fc80000400000 */
[----:B------:R-:W-:Y:S01]  /*8500*/  FSETP.GEU.AND P0, PT, R249, -126, PT ;  /* 0xc2fc0000f900780b */ /* 0x000fe20003f0e000 */
[----:B------:R-:W-:-:S12]  /*8510*/  FFMA R250, R250, c[0x0][0x190], -R234 ;  /* 0x00006400fafa7a23 */ /* 0x000fd800000008ea */
[----:B------:R-:W-:-:S04]  /*8520*/  @!P0 FMUL R249, R249, 0.5 ;  /* 0x3f000000f9f98820 */ /* 0x000fc80000400000 */
[----:B------:R-:W0:Y:S01]  /*8530*/  MUFU.EX2 R66, R249 ;  /* 0x000000f900427308 */ /* 0x000e220000000800 */
        /* <DEDUP_REMOVED lines=73> */
[----:B------:R-:W-:-:S06]  /*89d0*/  PRMT R206, RZ, 0x7610, R206 ;  /* 0x00007610ffce7816 */ /* 0x000fcc00000000ce */
[----:B------:R1:W2:Y:S01]  /*89e0*/  @!P6 LDG.E.U16 R206, [R34.64] ;  /* 0x0000000c22cee981 */ /* 0x0002a2000c1e1500 */
[----:B0-----:R-:W-:Y:S01]  /*89f0*/  @!P0 FMUL R153, R153, R153 ;  /* 0x0000009999998220 */ /* 0x001fe20000400000 */
[----:B------:R-:W-:Y:S01]  /*8a00*/  FSETP.GEU.AND P0, PT, R220, -126, PT ;  /* 0xc2fc0000dc00780b */ /* 0x000fe20003f0e000 */
[----:B------:R-:W-:-:S12]  /*8a10*/  FFMA R210, R210, c[0x0][0x190], -R234 ;  /* 0x00006400d2d27a23 */ /* 0x000fd800000008ea */
[----:B------:R-:W-:-:S04]  /*8a20*/  @!P0 FMUL R220, R220, 0.5 ;  /* 0x3f000000dcdc8820 */ /* 0x000fc80000400000 */
[----:B-1----:R-:W0:Y:S01]  /*8a30*/  MUFU.EX2 R35, R220 ;  /* 0x000000dc00237308 */ /* 0x002e220000000800 */
        /* <DEDUP_REMOVED lines=39> */
[----:B------:R-:W-:-:S12]  /*8cb0*/  IMAD.MOV.U32 R155, RZ, RZ, R168 ;  /* 0x000000ffff9b7224 */ /* 0x000fd800078e00a8 */
[----:B------:R-:W-:-:S04]  /*8cc0*/  @!P0 FMUL R11, R11, 0.5 ;  /* 0x3f0000000b0b8820 */ /* 0x000fc80000400000 */
        /* <DEDUP_REMOVED lines=21> */
[----:B------:R-:W-:Y:S01]  /*8e20*/  FMUL R7, R152, c[0x0][0x190] ;  /* 0x0000640098077a20 */ /* 0x000fe20000400000 */
[----:B------:R-:W-:Y:S01]  /*8e30*/  FMUL R12, R154, c[0x0][0x190] ;  /* 0x000064009a0c7a20 */ /* 0x000fe20000400000 */
[----:B------:R-:W-:Y:S01]  /*8e40*/  FMUL R11, R155, c[0x0][0x190] ;  /* 0x000064009b0b7a20 */ /* 0x000fe20000400000 */
[----:B0-----:R-:W-:Y:S01]  /*8e50*/  @!P0 FMUL R164, R164, R164 ;  /* 0x000000a4a4a48220 */ /* 0x001fe20000400000 */
[----:B------:R-:W-:Y:S02]  /*8e60*/  FSETP.GEU.AND P0, PT, R177, -126, PT ;  /* 0xc2fc0000b100780b */ /* 0x000fe40003f0e000 */
[----:B------:R-:W-:Y:S01]  /*8e70*/  FMNMX R12, R7, R12, !PT ;  /* 0x0000000c070c7209 */ /* 0x000fe20007800000 */
[----:B------:R-:W-:-:S03]  /*8e80*/  FMUL R7, R156, c[0x0][0x190] ;  /* 0x000064009c077a20 */ /* 0x000fc60000400000 */
[----:B------:R-:W-:Y:S01]  /*8e90*/  FMNMX R12, R11, R12, !PT ;  /* 0x0000000c0b0c7209 */ /* 0x000fe20007800000 */
[----:B------:R-:W-:-:S06]  /*8ea0*/  FMUL R11, R248, c[0x0][0x190] ;  /* 0x00006400f80b7a20 */ /* 0x000fcc0000400000 */
[----:B------:R-:W-:Y:S01]  /*8eb0*/  @!P0 FMUL R177, R177, 0.5 ;  /* 0x3f000000b1b18820 */ /* 0x000fe20000400000 */
[----:B------:R-:W-:-:S03]  /*8ec0*/  FMNMX R12, R7, R12, !PT ;  /* 0x0000000c070c7209 */ /* 0x000fc60007800000 */
[----:B------:R-:W0:Y:S01]  /*8ed0*/  MUFU.EX2 R163, R177 ;  /* 0x000000b100a37308 */ /* 0x000e220000000800 */
[----:B------:R-:W-:Y:S01]  /*8ee0*/  FMUL R7, R247, c[0x0][0x190] ;  /* 0x00006400f7077a20 */ /* 0x000fe20000400000 */
[----:B------:R-:W-:Y:S01]  /*8ef0*/  FMNMX R12, R11, R12, !PT ;  /* 0x0000000c0b0c7209 */ /* 0x000fe20007800000 */
[----:B------:R-:W-:Y:S01]  /*8f00*/  FFMA R178, R178, c[0x0][0x190], -R234 ;  /* 0x00006400b2b27a23 */ /* 0x000fe200000008ea */
[----:B------:R-:W-:Y:S02]  /*8f10*/  FMUL R11, R245, c[0x0][0x190] ;  /* 0x00006400f50b7a20 */ /* 0x000fe40000400000 */
[----:B------:R-:W-:Y:S01]  /*8f20*/  FMNMX R12, R7, R12, !PT ;  /* 0x0000000c070c7209 */ /* 0x000fe20007800000 */
[----:B------:R-:W-:Y:S01]  /*8f30*/  FMUL R178, R178, 1.4426950216293334961 ;  /* 0x3fb8aa3bb2b27820 */ /* 0x000fe20000400000 */
[----:B------:R-:W-:Y:S02]  /*8f40*/  FMUL R7, R246, c[0x0][0x190] ;  /* 0x00006400f6077a20 */ /* 0x000fe40000400000 */
[----:B------:R-:W-:Y:S01]  /*8f50*/  FMNMX R12, R11, R12, !PT ;  /* 0x0000000c0b0c7209 */ /* 0x000fe20007800000 */
[----:B------:R-:W-:Y:S01]  /*8f60*/  FMUL R11, R242, c[0x0][0x190] ;  /* 0x00006400f20b7a20 */ /* 0x000fe20000400000 */
[----:B0-----:R-:W-:Y:S01]  /*8f70*/  @!P0 FMUL R163, R163, R163 ;  /* 0x000000a3a3a38220 */ /* 0x001fe20000400000 */
[----:B------:R-:W-:-:S02]  /*8f80*/  FSETP.GEU.AND P0, PT, R178, -126, PT ;  /* 0xc2fc0000b200780b */ /* 0x000fc40003f0e000 */
[----:B------:R-:W-:Y:S01]  /*8f90*/  FMNMX R12, R7, R12, !PT ;  /* 0x0000000c070c7209 */ /* 0x000fe20007800000 */
[----:B------:R-:W-:-:S03]  /*8fa0*/  FMUL R7, R241, c[0x0][0x190] ;  /* 0x00006400f1077a20 */ /* 0x000fc60000400000 */
[----:B------:R-:W-:Y:S01]  /*8fb0*/  FMNMX R12, R11, R12, !PT ;  /* 0x0000000c0b0c7209 */ /* 0x000fe20007800000 */
[----:B------:R-:W-:-:S03]  /*8fc0*/  FMUL R11, R237, c[0x0][0x190] ;  /* 0x00006400ed0b7a20 */ /* 0x000fc60000400000 */
[----:B------:R-:W-:Y:S01]  /*8fd0*/  FMNMX R12, R7, R12, !PT ;  /* 0x0000000c070c7209 */ /* 0x000fe20007800000 */
[----:B------:R-:W-:Y:S02]  /*8fe0*/  FMUL R7, R238, c[0x0][0x190] ;  /* 0x00006400ee077a20 */ /* 0x000fe40000400000 */
[----:B------:R-:W-:Y:S01]  /*8ff0*/  @!P0 FMUL R178, R178, 0.5 ;  /* 0x3f000000b2b28820 */ /* 0x000fe20000400000 */
[----:B------:R-:W-:Y:S01]  /*9000*/  FMNMX R12, R11, R12, !PT ;  /* 0x0000000c0b0c7209 */ /* 0x000fe20007800000 */
[----:B------:R-:W-:Y:S02]  /*9010*/  FMUL R11, R233, c[0x0][0x190] ;  /* 0x00006400e90b7a20 */ /* 0x000fe40000400000 */
[----:B------:R-:W0:Y:S01]  /*9020*/  MUFU.EX2 R162, R178 ;  /* 0x000000b200a27308 */ /* 0x000e220000000800 */
[----:B------:R-:W-:Y:S01]  /*9030*/  FMNMX R12, R7, R12, !PT ;  /* 0x0000000c070c7209 */ /* 0x000fe20007800000 */
[----:B------:R-:W-:-:S03]  /*9040*/  FMUL R7, R232, c[0x0][0x190] ;  /* 0x00006400e8077a20 */ /* 0x000fc60000400000 */
[----:B------:R-:W-:Y:S01]  /*9050*/  FMNMX R12, R11, R12, !PT ;  /* 0x0000000c0b0c7209 */ /* 0x000fe20007800000 */
[--C-:B------:R-:W-:Y:S01]  /*9060*/  FFMA R36, R36, c[0x0][0x190], -R234.reuse ;  /* 0x0000640024247a23 */ /* 0x100fe200000008ea */
[----:B------:R-:W-:Y:S02]  /*9070*/  FMUL R11, R228, c[0x0][0x190] ;  /* 0x00006400e40b7a20 */ /* 0x000fe40000400000 */
[----:B------:R-:W-:Y:S01]  /*9080*/  FMNMX R12, R7, R12, !PT ;  /* 0x0000000c070c7209 */ /* 0x000fe20007800000 */
[----:B------:R-:W-:Y:S01]  /*9090*/  FMUL R36, R36, 1.4426950216293334961 ;  /* 0x3fb8aa3b24247820 */ /* 0x000fe20000400000 */
[----:B------:R-:W-:Y:S01]  /*90a0*/  FMUL R7, R229, c[0x0][0x190] ;  /* 0x00006400e5077a20 */ /* 0x000fe20000400000 */
[--C-:B------:R-:W-:Y:S01]  /*90b0*/  FFMA R37, R37, c[0x0][0x190], -R234.reuse ;  /* 0x0000640025257a23 */ /* 0x100fe200000008ea */
[----:B------:R-:W-:Y:S01]  /*90c0*/  FMNMX R12, R11, R12, !PT ;  /* 0x0000000c0b0c7209 */ /* 0x000fe20007800000 */
[----:B------:R-:W-:Y:S01]  /*90d0*/  FMUL R11, R225, c[0x0][0x190] ;  /* 0x00006400e10b7a20 */ /* 0x000fe20000400000 */
[--C-:B------:R-:W-:Y:S01]  /*90e0*/  FFMA R134, R134, c[0x0][0x190], -R234.reuse ;  /* 0x0000640086867a23 */ /* 0x100fe200000008ea */
[----:B0-----:R-:W-:Y:S01]  /*90f0*/  @!P0 FMUL R162, R162, R162 ;  /* 0x000000a2a2a28220 */ /* 0x001fe20000400000 */
[----:B------:R-:W-:Y:S01]  /*9100*/  FSETP.GEU.AND P0, PT, R36, -126, PT ;  /* 0xc2fc00002400780b */ /* 0x000fe20003f0e000 */
[----:B------:R-:W-:Y:S01]  /*9110*/  FFMA R135, R135, c[0x0][0x190], -R234 ;  /* 0x0000640087877a23 */ /* 0x000fe200000008ea */
[----:B------:R-:W-:Y:S01]  /*9120*/  FMNMX R12, R7, R12, !PT ;  /* 0x0000000c070c7209 */ /* 0x000fe20007800000 */
[----:B------:R-:W-:Y:S01]  /*9130*/  FMUL R7, R223, c[0x0][0x190] ;  /* 0x00006400df077a20 */ /* 0x000fe20000400000 */
[----:B------:R-:W-:Y:S01]  /*9140*/  PRMT R212, RZ, 0x7610, R212 ;  /* 0x00007610ffd47816 */ /* 0x000fe200000000d4 */
[----:B------:R-:W2:Y:S01]  /*9150*/  LDL.LU R178, [R1+0x10] ;  /* 0x0000100001b27983 */ /* 0x000ea20000300800 */
[----:B------:R-:W-:Y:S01]  /*9160*/  FMNMX R12, R11, R12, !PT ;  /* 0x0000000c0b0c7209 */ /* 0x000fe20007800000 */
[----:B------:R-:W-:-:S06]  /*9170*/  FMUL R11, R215, c[0x0][0x190] ;  /* 0x00006400d70b7a20 */ /* 0x000fcc0000400000 */
[----:B------:R-:W-:Y:S01]  /*9180*/  @!P0 FMUL R36, R36, 0.5 ;  /* 0x3f00000024248820 */ /* 0x000fe20000400000 */
[----:B------:R-:W-:Y:S01]  /*9190*/  FMNMX R12, R7, R12, !PT ;  /* 0x0000000c070c7209 */ /* 0x000fe20007800000 */
[----:B------:R-:W-:Y:S01]  /*91a0*/  FMUL R7, R217, c[0x0][0x190] ;  /* 0x00006400d9077a20 */ /* 0x000fe20000400000 */
[----:B------:R-:W-:Y:S01]  /*91b0*/  FMUL R37, R37, 1.4426950216293334961 ;  /* 0x3fb8aa3b25257820 */ /* 0x000fe20000400000 */
[----:B------:R-:W-:Y:S01]  /*91c0*/  FMUL R134, R134, 1.4426950216293334961 ;  /* 0x3fb8aa3b86867820 */ /* 0x000fe20000400000 */
[----:B------:R-:W-:Y:S01]  /*91d0*/  FMNMX R12, R11, R12, !PT ;  /* 0x0000000c0b0c7209 */ /* 0x000fe20007800000 */
[----:B------:R-:W-:Y:S01]  /*91e0*/  FMUL R11, R175, c[0x0][0x190] ;  /* 0x00006400af0b7a20 */ /* 0x000fe20000400000 */
[----:B------:R-:W0:Y:S01]  /*91f0*/  MUFU.EX2 R218, R36 ;  /* 0x0000002400da7308 */ /* 0x000e220000000800 */
[----:B------:R-:W-:Y:S01]  /*9200*/  FMUL R135, R135, 1.4426950216293334961 ;  /* 0x3fb8aa3b87877820 */ /* 0x000fe20000400000 */
[----:B------:R-:W-:Y:S01]  /*9210*/  FMNMX R12, R7, R12, !PT ;  /* 0x0000000c070c7209 */ /* 0x000fe20007800000 */
[----:B------:R-:W-:Y:S01]  /*9220*/  FMUL R7, R174, c[0x0][0x190] ;  /* 0x00006400ae077a20 */ /* 0x000fe20000400000 */
[----:B------:R1:W2:Y:S02]  /*9230*/  @!P6 LDG.E.U16 R212, [R32.64] ;  /* 0x0000000c20d4e981 */ /* 0x0002a4000c1e1500 */
[----:B------:R-:W-:Y:S01]  /*9240*/  FMNMX R12, R11, R12, !PT ;  /* 0x0000000c0b0c7209 */ /* 0x000fe20007800000 */
[----:B------:R-:W-:Y:S01]  /*9250*/  FMUL R11, R9, c[0x0][0x190] ;  /* 0x00006400090b7a20 */ /* 0x000fe20000400000 */
[----:B------:R-:W2:Y:S02]  /*9260*/  LDL.LU R220, [R1+0x14] ;  /* 0x0000140001dc7983 */ /* 0x000ea40000300800 */
[----:B------:R-:W-:Y:S01]  /*9270*/  FMNMX R12, R7, R12, !PT ;  /* 0x0000000c070c7209 */ /* 0x000fe20007800000 */
[----:B------:R-:W-:-:S03]  /*9280*/  FMUL R7, R8, c[0x0][0x190] ;  /* 0x0000640008077a20 */ /* 0x000fc60000400000 */
[----:B------:R-:W-:Y:S01]  /*9290*/  FMNMX R12, R11, R12, !PT ;  /* 0x0000000c0b0c7209 */ /* 0x000fe20007800000 */
[----:B------:R-:W-:Y:S01]  /*92a0*/  FMUL R11, R5, c[0x0][0x190] ;  /* 0x00006400050b7a20 */ /* 0x000fe20000400000 */
[----:B0-----:R-:W-:Y:S02]  /*92b0*/  @!P0 FMUL R218, R218, R218 ;  /* 0x000000dadada8220 */ /* 0x001fe40000400000 */
[----:B------:R-:W-:Y:S01]  /*92c0*/  FMNMX R12, R7, R12, !PT ;  /* 0x0000000c070c7209 */ /* 0x000fe20007800000 */
[----:B------:R-:W-:Y:S01]  /*92d0*/  FMUL R7, R4, c[0x0][0x190] ;  /* 0x0000640004077a20 */ /* 0x000fe20000400000 */
[----:B------:R-:W-:Y:S02]  /*92e0*/  FSETP.GEU.AND P0, PT, R37, -126, PT ;  /* 0xc2fc00002500780b */ /* 0x000fe40003f0e000 */
        /* <DEDUP_REMOVED lines=13> */
[----:B------:R-:W-:-:S03]  /*93c0*/  FMUL R7, R200, c[0x0][0x190] ;  /* 0x00006400c8077a20 */ /* 0x000fc60000400000 */
[----:B------:R-:W-:-:S04]  /*93d0*/  FMNMX R12, R11, R12, !PT ;  /* 0x0000000c0b0c7209 */ /* 0x000fc80007800000 */
[----:B------:R-:W-:Y:S01]  /*93e0*/  FMNMX R7, R7, R12, !PT ;  /* 0x0000000c07077209 */ /* 0x000fe20007800000 */
[----:B0-----:R-:W-:Y:S01]  /*93f0*/  @!P0 FMUL R157, R157, R157 ;  /* 0x0000009d9d9d8220 */ /* 0x001fe20000400000 */
[----:B------:R-:W-:-:S03]  /*9400*/  FSETP.GEU.AND P0, PT, R134, -126, PT ;  /* 0xc2fc00008600780b */ /* 0x000fc60003f0e000 */
[----:B------:R-:W0:Y:S10]  /*9410*/  SHFL.BFLY PT, R12, R7, 0x2, 0x1f ;  /* 0x0c401f00070c7f89 */ /* 0x000e3400000e0000 */
[----:B------:R-:W-:-:S04]  /*9420*/  @!P0 FMUL R134, R134, 0.5 ;  /* 0x3f00000086868820 */ /* 0x000fc80000400000 */
[----:B------:R-:W1:Y:S01]  /*9430*/  MUFU.EX2 R27, R134 ;  /* 0x00000086001b7308 */ /* 0x000e620000000800 */
[----:B0-----:R-:W-:-:S05]  /*9440*/  FMNMX R12, R7, R12, !PT ;  /* 0x0000000c070c7209 */ /* 0x001fca0007800000 */
[----:B------:R-:W0:Y:S01]  /*9450*/  SHFL.BFLY PT, R11, R12, 0x1, 0x1f ;  /* 0x0c201f000c0b7f89 */ /* 0x000e2200000e0000 */
[----:B-1----:R-:W-:Y:S01]  /*9460*/  @!P0 FMUL R27, R27, R27 ;  /* 0x0000001b1b1b8220 */ /* 0x002fe20000400000 */
[----:B------:R-:W-:-:S13]  /*9470*/  FSETP.GEU.AND P0, PT, R135, -126, PT ;  /* 0xc2fc00008700780b */ /* 0x000fda0003f0e000 */
[----:B------:R-:W-:-:S04]  /*9480*/  @!P0 FMUL R135, R135, 0.5 ;  /* 0x3f00000087878820 */ /* 0x000fc80000400000 */
[----:B------:R-:W1:Y:S01]  /*9490*/  MUFU.EX2 R10, R135 ;  /* 0x00000087000a7308 */ /* 0x000e620000000800 */
[----:B0-----:R-:W-:-:S05]  /*94a0*/  FMNMX R11, R12, R11, !PT ;  /* 0x0000000b0c0b7209 */ /* 0x001fca0007800000 */
[----:B------:R-:W-:-:S04]  /*94b0*/  FFMA R13, R152, c[0x0][0x190], -R11 ;  /* 0x00006400980d7a23 */ /* 0x000fc8000000080b */
[----:B------:R-:W-:Y:S01]  /*94c0*/  FMUL R28, R13, 1.4426950216293334961 ;  /* 0x3fb8aa3b0d1c7820 */ /* 0x000fe20000400000 */
[----:B-1----:R-:W-:-:S04]  /*94d0*/  @!P0 FMUL R10, R10, R10 ;  /* 0x0000000a0a0a8220 */ /* 0x002fc80000400000 */
        /* <DEDUP_REMOVED lines=123> */
[----:B------:R0:W1:Y:S01]  /*9c90*/  MUFU.EX2 R151, R175 ;  /* 0x000000af00977308 */ /* 0x0000620000000800 */
[----:B------:R-:W-:Y:S01]  /*9ca0*/  FMUL R174, R174, 1.4426950216293334961 ;  /* 0x3fb8aa3baeae7820 */ /* 0x000fe20000400000 */
[--C-:B------:R-:W-:Y:S01]  /*9cb0*/  FFMA R9, R9, c[0x0][0x190], -R11.reuse ;  /* 0x0000640009097a23 */ /* 0x100fe2000000080b */
[--C-:B------:R-:W-:Y:S01]  /*9cc0*/  FFMA R8, R8, c[0x0][0x190], -R11.reuse ;  /* 0x0000640008087a23 */ /* 0x100fe2000000080b */
[--C-:B------:R-:W-:Y:S01]  /*9cd0*/  FFMA R5, R5, c[0x0][0x190], -R11.reuse ;  /* 0x0000640005057a23 */ /* 0x100fe2000000080b */
[--C-:B------:R-:W-:Y:S01]  /*9ce0*/  FFMA R4, R4, c[0x0][0x190], -R11.reuse ;  /* 0x0000640004047a23 */ /* 0x100fe2000000080b */
[--C-:B------:R-:W-:Y:S01]  /*9cf0*/  FFMA R171, R171, c[0x0][0x190], -R11.reuse ;  /* 0x00006400abab7a23 */ /* 0x100fe2000000080b */
[--C-:B------:R-:W-:Y:S01]  /*9d00*/  FFMA R172, R172, c[0x0][0x190], -R11.reuse ;  /* 0x00006400acac7a23 */ /* 0x100fe2000000080b */
[----:B------:R-:W-:Y:S01]  /*9d10*/  PRMT R214, RZ, 0x7610, R214 ;  /* 0x00007610ffd67816 */ /* 0x000fe200000000d6 */
[--C-:B------:R-:W-:Y:S01]  /*9d20*/  FFMA R40, R40, c[0x0][0x190], -R11.reuse ;  /* 0x0000640028287a23 */ /* 0x100fe2000000080b */
[--C-:B------:R-:W-:Y:S01]  /*9d30*/  FFMA R41, R41, c[0x0][0x190], -R11.reuse ;  /* 0x0000640029297a23 */ /* 0x100fe2000000080b */
[--C-:B------:R-:W-:Y:S01]  /*9d40*/  FFMA R42, R42, c[0x0][0x190], -R11.reuse ;  /* 0x000064002a2a7a23 */ /* 0x100fe2000000080b */
[----:B------:R-:W-:Y:S01]  /*9d50*/  FFMA R200, R200, c[0x0][0x190], -R11 ;  /* 0x00006400c8c87a23 */ /* 0x000fe2000000080b */
[----:B--2---:R-:W-:Y:S01]  /*9d60*/  FMNMX R217, R234, R178, !PT ;  /* 0x000000b2ead97209 */ /* 0x004fe20007800000 */
[----:B0-----:R-:W2:Y:S01]  /*9d70*/  LDL.LU R175, [R1+0x18] ;  /* 0x0000180001af7983 */ /* 0x001ea20000300800 */
[----:B-1----:R-:W-:Y:S01]  /*9d80*/  @!P0 FMUL R151, R151, R151 ;  /* 0x0000009797978220 */ /* 0x002fe20000400000 */
[----:B------:R-:W-:Y:S01]  /*9d90*/  FSETP.GEU.AND P0, PT, R174, -126, PT ;  /* 0xc2fc0000ae00780b */ /* 0x000fe20003f0e000 */
[----:B------:R-:W-:Y:S01]  /*9da0*/  FMUL R9, R9, 1.4426950216293334961 ;  /* 0x3fb8aa3b09097820 */ /* 0x000fe20000400000 */
[----:B------:R-:W-:Y:S01]  /*9db0*/  FMUL R8, R8, 1.4426950216293334961 ;  /* 0x3fb8aa3b08087820 */ /* 0x000fe20000400000 */
[----:B------:R-:W-:Y:S01]  /*9dc0*/  FMUL R5, R5, 1.4426950216293334961 ;  /* 0x3fb8aa3b05057820 */ /* 0x000fe20000400000 */
[----:B------:R-:W-:Y:S01]  /*9dd0*/  FMUL R4, R4, 1.4426950216293334961 ;  /* 0x3fb8aa3b04047820 */ /* 0x000fe20000400000 */
[----:B------:R-:W-:Y:S01]  /*9de0*/  FMUL R171, R171, 1.4426950216293334961 ;  /* 0x3fb8aa3babab7820 */ /* 0x000fe20000400000 */
[----:B------:R-:W-:Y:S01]  /*9df0*/  FMUL R172, R172, 1.4426950216293334961 ;  /* 0x3fb8aa3bacac7820 */ /* 0x000fe20000400000 */
[----:B------:R0:W2:Y:S06]  /*9e00*/  @!P6 LDG.E.U16 R214, [R30.64] ;  /* 0x0000000c1ed6e981 */ /* 0x0000ac000c1e1500 */
[----:B------:R-:W-:-:S04]  /*9e10*/  @!P0 FMUL R174, R174, 0.5 ;  /* 0x3f000000aeae8820 */ /* 0x000fc80000400000 */
[----:B------:R-:W1:Y:S02]  /*9e20*/  MUFU.EX2 R150, R174 ;  /* 0x000000ae00967308 */ /* 0x000e640000000800 */
[----:B-1----:R-:W-:Y:S01]  /*9e30*/  @!P0 FMUL R150, R150, R150 ;  /* 0x0000009696968220 */ /* 0x002fe20000400000 */
[----:B------:R-:W-:-:S13]  /*9e40*/  FSETP.GEU.AND P0, PT, R9, -126, PT ;  /* 0xc2fc00000900780b */ /* 0x000fda0003f0e000 */
        /* <DEDUP_REMOVED lines=21> */
[----:B0-----:R0:W1:Y:S01]  /*9fa0*/  MUFU.EX2 R31, R172 ;  /* 0x000000ac001f7308 */ /* 0x0010620000000800 */
[----:B------:R-:W-:Y:S01]  /*9fb0*/  FMUL R40, R40, 1.4426950216293334961 ;  /* 0x3fb8aa3b28287820 */ /* 0x000fe20000400000 */
[----:B------:R-:W-:Y:S01]  /*9fc0*/  FMUL R41, R41, 1.4426950216293334961 ;  /* 0x3fb8aa3b29297820 */ /* 0x000fe20000400000 */
[----:B------:R-:W-:Y:S01]  /*9fd0*/  FMUL R42, R42, 1.4426950216293334961 ;  /* 0x3fb8aa3b2a2a7820 */ /* 0x000fe20000400000 */
[----:B------:R-:W-:Y:S01]  /*9fe0*/  FMUL R200, R200, 1.4426950216293334961 ;  /* 0x3fb8aa3bc8c87820 */ /* 0x000fe20000400000 */
[----:B------:R-:W-:Y:S01]  /*9ff0*/  FADD R4, -R217, R178 ;  /* 0x000000b2d9047221 */ /* 0x000fe20000000100 */
[----:B------:R-:W-:Y:S01]  /*a000*/  FADD R234, R234, -R217 ;  /* 0x800000d9eaea7221 */ /* 0x000fe20000000000 */
[----:B0-----:R-:W2:Y:S01]  /*a010*/  LDL.LU R172, [R1+0x1c] ;  /* 0x00001c0001ac7983 */ /* 0x001ea20000300800 */
[----:B-1----:R-:W-:Y:S01]  /*a020*/  @!P0 FMUL R31, R31, R31 ;  /* 0x0000001f1f1f8220 */ /* 0x002fe20000400000 */
[----:B------:R-:W-:-:S13]  /*a030*/  FSETP.GEU.AND P0, PT, R40, -126, PT ;  /* 0xc2fc00002800780b */ /* 0x000fda0003f0e000 */
[----:B------:R-:W-:-:S04]  /*a040*/  @!P0 FMUL R40, R40, 0.5 ;  /* 0x3f00000028288820 */ /* 0x000fc80000400000 */
[----:B------:R-:W0:Y:S02]  /*a050*/  MUFU.EX2 R12, R40 ;  /* 0x00000028000c7308 */ /* 0x000e240000000800 */
[----:B0-----:R-:W-:Y:S01]  /*a060*/  @!P0 FMUL R12, R12, R12 ;  /* 0x0000000c0c0c8220 */ /* 0x001fe20000400000 */
        /* <DEDUP_REMOVED lines=10> */
[----:B------:R-:W0:Y:S01]  /*a110*/  MUFU.EX2 R9, R200 ;  /* 0x000000c800097308 */ /* 0x000e220000000800 */
[----:B------:R-:W-:Y:S01]  /*a120*/  FMUL R5, R4, 1.4426950216293334961 ;  /* 0x3fb8aa3b04057820 */ /* 0x000fe20000400000 */
[----:B0-----:R-:W-:-:S04]  /*a130*/  @!P0 FMUL R9, R9, R9 ;  /* 0x0000000909098220 */ /* 0x001fc80000400000 */
[----:B------:R-:W-:Y:S02]  /*a140*/  FSETP.GEU.AND P0, PT, R5, -126, PT ;  /* 0xc2fc00000500780b */ /* 0x000fe40003f0e000 */
[----:B------:R-:W-:-:S05]  /*a150*/  FMNMX R200, R11, R220, !PT ;  /* 0x000000dc0bc87209 */ /* 0x000fca0007800000 */
[----:B------:R-:W-:-:S06]  /*a160*/  FADD R4, -R200, R220 ;  /* 0x000000dcc8047221 */ /* 0x000fcc0000000100 */
[----:B------:R-:W-:-:S04]  /*a170*/  @!P0 FMUL R5, R5, 0.5 ;  /* 0x3f00000005058820 */ /* 0x000fc80000400000 */
[----:B------:R0:W1:Y:S01]  /*a180*/  MUFU.EX2 R174, R5 ;  /* 0x0000000500ae7308 */ /* 0x0000620000000800 */
[----:B------:R-:W-:Y:S01]  /*a190*/  FMUL R40, R4, 1.4426950216293334961 ;  /* 0x3fb8aa3b04287820 */ /* 0x000fe20000400000 */
[----:B0-----:R-:W-:-:S04]  /*a1a0*/  FADD R5, R64, R65 ;  /* 0x0000004140057221 */ /* 0x001fc80000000000 */
[----:B------:R-:W-:-:S04]  /*a1b0*/  FADD R4, R66, R5 ;  /* 0x0000000542047221 */ /* 0x000fc80000000000 */
        /* <DEDUP_REMOVED lines=12> */
[----:B------:R-:W-:Y:S01]  /*a280*/  FADD R4, R35, R4 ;  /* 0x0000000423047221 */ /* 0x000fe20000000000 */
[----:B------:R-:W-:-:S03]  /*a290*/  FMUL R234, R234, 1.4426950216293334961 ;  /* 0x3fb8aa3beaea7820 */ /* 0x000fc60000400000 */
[----:B------:R-:W-:Y:S01]  /*a2a0*/  FADD R5, R161, R4 ;  /* 0x00000004a1057221 */ /* 0x000fe20000000000 */
[----:B-1----:R-:W-:-:S03]  /*a2b0*/  @!P0 FMUL R174, R174, R174 ;  /* 0x000000aeaeae8220 */ /* 0x002fc60000400000 */
[----:B------:R-:W-:Y:S01]  /*a2c0*/  FADD R4, R160, R5 ;  /* 0x00000005a0047221 */ /* 0x000fe20000000000 */
[----:B------:R-:W-:-:S03]  /*a2d0*/  FSETP.GEU.AND P0, PT, R234, -126, PT ;  /* 0xc2fc0000ea00780b */ /* 0x000fc60003f0e000 */
[----:B------:R-:W-:-:S04]  /*a2e0*/  FADD R5, R159, R4 ;  /* 0x000000049f057221 */ /* 0x000fc80000000000 */
[----:B------:R-:W-:-:S04]  /*a2f0*/  FADD R5, R158, R5 ;  /* 0x000000059e057221 */ /* 0x000fc80000000000 */
[----:B------:R-:W-:Y:S02]  /*a300*/  FADD R4, R210, R5 ;  /* 0x00000005d2047221 */ /* 0x000fe40000000000 */
[----:B------:R-:W-:Y:S02]  /*a310*/  @!P0 FMUL R234, R234, 0.5 ;  /* 0x3f000000eaea8820 */ /* 0x000fe40000400000 */
[----:B------:R-:W-:Y:S02]  /*a320*/  FADD R5, R207, R4 ;  /* 0x00000004cf057221 */ /* 0x000fe40000000000 */
[----:B------:R-:W0:Y:S02]  /*a330*/  MUFU.EX2 R178, R234 ;  /* 0x000000ea00b27308 */ /* 0x000e240000000800 */
[----:B------:R-:W-:-:S04]  /*a340*/  FADD R4, R168, R5 ;  /* 0x00000005a8047221 */ /* 0x000fc80000000000 */
[----:B------:R-:W-:-:S04]  /*a350*/  FADD R4, R167, R4 ;  /* 0x00000004a7047221 */ /* 0x000fc80000000000 */
[----:B------:R-:W-:-:S04]  /*a360*/  FADD R5, R209, R4 ;  /* 0x00000004d1057221 */ /* 0x000fc80000000000 */
[----:B------:R-:W-:Y:S01]  /*a370*/  FADD R4, R164, R5 ;  /* 0x00000005a4047221 */ /* 0x000fe20000000000 */
[----:B0-----:R-:W-:Y:S01]  /*a380*/  @!P0 FMUL R178, R178, R178 ;  /* 0x000000b2b2b28220 */ /* 0x001fe20000400000 */
[----:B------:R-:W-:Y:S02]  /*a390*/  FSETP.GEU.AND P0, PT, R40, -126, PT ;  /* 0xc2fc00002800780b */ /* 0x000fe40003f0e000 */
[----:B------:R-:W-:-:S04]  /*a3a0*/  FADD R5, R163, R4 ;  /* 0x00000004a3057221 */ /* 0x000fc80000000000 */
[----:B------:R-:W-:-:S04]  /*a3b0*/  FADD R5, R162, R5 ;  /* 0x00000005a2057221 */ /* 0x000fc80000000000 */
[----:B------:R-:W-:-:S04]  /*a3c0*/  FADD R4, R218, R5 ;  /* 0x00000005da047221 */ /* 0x000fc80000000000 */
[----:B------:R-:W-:Y:S01]  /*a3d0*/  FADD R4, R157, R4 ;  /* 0x000000049d047221 */ /* 0x000fe20000000000 */
[----:B------:R-:W-:-:S03]  /*a3e0*/  @!P0 FMUL R40, R40, 0.5 ;  /* 0x3f00000028288820 */ /* 0x000fc60000400000 */
[----:B------:R-:W-:Y:S01]  /*a3f0*/  FADD R5, R27, R4 ;  /* 0x000000041b057221 */ /* 0x000fe20000000000 */
[----:B------:R-:W0:Y:S03]  /*a400*/  MUFU.EX2 R171, R40 ;  /* 0x0000002800ab7308 */ /* 0x000e260000000800 */
[----:B------:R-:W-:Y:S01]  /*a410*/  FADD R5, R10, R5 ;  /* 0x000000050a057221 */ /* 0x000fe20000000000 */
[----:B------:R-:W-:-:S04]  /*a420*/  FADD R11, R11, -R200 ;  /* 0x800000c80b0b7221 */ /* 0x000fc80000000000 */
[----:B------:R-:W1:Y:S01]  /*a430*/  SHFL.BFLY PT, R4, R5, 0x2, 0x1f ;  /* 0x0c401f0005047f89 */ /* 0x000e6200000e0000 */
[----:B------:R-:W-:Y:S01]  /*a440*/  FMUL R41, R11, 1.4426950216293334961 ;  /* 0x3fb8aa3b0b297820 */ /* 0x000fe20000400000 */
[----:B0-----:R-:W-:-:S04]  /*a450*/  @!P0 FMUL R171, R171, R171 ;  /* 0x000000ababab8220 */ /* 0x001fc80000400000 */
[----:B------:R-:W-:-:S13]  /*a460*/  FSETP.GEU.AND P0, PT, R41, -126, PT ;  /* 0xc2fc00002900780b */ /* 0x000fda0003f0e000 */
[----:B------:R-:W-:Y:S01]  /*a470*/  @!P0 FMUL R41, R41, 0.5 ;  /* 0x3f00000029298820 */ /* 0x000fe20000400000 */
[----:B-1----:R-:W-:-:S03]  /*a480*/  FADD R40, R5, R4 ;  /* 0x0000000405287221 */ /* 0x002fc60000000000 */
[----:B------:R0:W1:Y:S02]  /*a490*/  MUFU.EX2 R11, R41 ;  /* 0x00000029000b7308 */ /* 0x0000640000000800 */
[----:B0-----:R-:W0:Y:S01]  /*a4a0*/  SHFL.BFLY PT, R41, R40, 0x1, 0x1f ;  /* 0x0c201f0028297f89 */ /* 0x001e2200000e0000 */
[----:B------:R-:W-:Y:S01]  /*a4b0*/  FADD R5, R165, R166 ;  /* 0x000000a6a5057221 */ /* 0x000fe20000000000 */
[----:B0-----:R-:W-:-:S03]  /*a4c0*/  FADD R41, R40, R41 ;  /* 0x0000002928297221 */ /* 0x001fc60000000000 */
        /* <DEDUP_REMOVED lines=29> */
[----:B------:R-:W-:-:S05]  /*a6a0*/  FADD R40, R9, R40 ;  /* 0x0000002809287221 */ /* 0x000fca0000000000 */
[----:B------:R-:W0:Y:S01]  /*a6b0*/  SHFL.BFLY PT, R5, R40, 0x2, 0x1f ;  /* 0x0c401f0028057f89 */ /* 0x000e2200000e0000 */
[----:B------:R-:W-:-:S04]  /*a6c0*/  FMUL R41, R41, R178 ;  /* 0x000000b229297220 */ /* 0x000fc80000400000 */
[----:B--2---:R-:W-:Y:S01]  /*a6d0*/  FFMA R4, R174, R175, R41 ;  /* 0x000000afae047223 */ /* 0x004fe20000000029 */
[----:B-1----:R-:W-:-:S03]  /*a6e0*/  @!P0 FMUL R11, R11, R11 ;  /* 0x0000000b0b0b8220 */ /* 0x002fc60000400000 */
[C---:B------:R-:W-:Y:S01]  /*a6f0*/  FMUL R41, R4.reuse, 0.25 ;  /* 0x3e80000004297820 */ /* 0x040fe20000400000 */
[----:B------:R-:W-:-:S04]  /*a700*/  FSETP.GT.AND P0, PT, |R4|, 8.50705917302346158658e+37, PT ;  /* 0x7e8000000400780b */ /* 0x000fc80003f04200 */
[----:B------:R-:W-:Y:S01]  /*a710*/  FSEL R220, R41, R4, P0 ;  /* 0x0000000429dc7208 */ /* 0x000fe20000000000 */
[----:B0-----:R-:W-:-:S05]  /*a720*/  FADD R41, R40, R5 ;  /* 0x0000000528297221 */ /* 0x001fca0000000000 */
[----:B------:R-:W0:Y:S03]  /*a730*/  SHFL.BFLY PT, R42, R41, 0x1, 0x1f ;  /* 0x0c201f00292a7f89 */ /* 0x000e2600000e0000 */
[----:B------:R-:W-:Y:S01]  /*a740*/  @P0 FMUL R178, R178, 0.25 ;  /* 0x3e800000b2b20820 */ /* 0x000fe20000400000 */
[----:B------:R-:W-:Y:S01]  /*a750*/  @P0 FMUL R175, R175, 0.25 ;  /* 0x3e800000afaf0820 */ /* 0x000fe20000400000 */
[----:B------:R-:W-:Y:S02]  /*a760*/  SEL R204, R204, RZ, !P1 ;  /* 0x000000ffcccc7207 */ /* 0x000fe40004800000 */
[----:B------:R-:W-:Y:S02]  /*a770*/  SEL R205, R205, RZ, !P2 ;  /* 0x000000ffcdcd7207 */ /* 0x000fe40005000000 */
[----:B------:R-:W-:Y:S02]  /*a780*/  SEL R201, R201, RZ, !P3 ;  /* 0x000000ffc9c97207 */ /* 0x000fe40005800000 */
[----:B------:R-:W-:Y:S01]  /*a790*/  SEL R202, R202, RZ, !P4 ;  /* 0x000000ffcaca7207 */ /* 0x000fe20006000000 */
[----:B0-----:R-:W-:-:S04]  /*a7a0*/  FADD R42, R41, R42 ;  /* 0x0000002a292a7221 */ /* 0x001fc80000000000 */
[----:B------:R-:W-:-:S04]  /*a7b0*/  FMUL R42, R42, R11 ;  /* 0x0000000b2a2a7220 */ /* 0x000fc80000400000 */
[----:B------:R-:W-:Y:S01]  /*a7c0*/  FFMA R5, R171, R172, R42 ;  /* 0x000000acab057223 */ /* 0x000fe2000000002a */
[----:B---3--:R-:W-:-:S03]  /*a7d0*/  SEL R213, R213, RZ, !P5 ;  /* 0x000000ffd5d57207 */ /* 0x008fc60006800000 */
[C---:B------:R-:W-:Y:S01]  /*a7e0*/  FMUL R42, R5.reuse, 0.25 ;  /* 0x3e800000052a7820 */ /* 0x040fe20000400000 */
[----:B------:R-:W-:Y:S02]  /*a7f0*/  FSETP.GT.AND P0, PT, |R5|, 8.50705917302346158658e+37, PT ;  /* 0x7e8000000500780b */ /* 0x000fe40003f04200 */
[----:B------:R-:W-:Y:S02]  /*a800*/  SEL R224, R224, RZ, !P6 ;  /* 0x000000ffe0e07207 */ /* 0x000fe40007000000 */
[----:B------:R-:W-:Y:S02]  /*a810*/  FSEL R215, R42, R5, P0 ;  /* 0x000000052ad77208 */ /* 0x000fe40000000000 */
[----:B------:R-:W-:Y:S02]  /*a820*/  PRMT R40, R43, 0x5410, R203 ;  /* 0x000054102b287816 */ /* 0x000fe400000000cb */
[----:B------:R-:W-:Y:S02]  /*a830*/  PRMT R41, R204, 0x5410, R205 ;  /* 0x00005410cc297816 */ /* 0x000fe400000000cd */
[----:B------:R-:W-:-:S02]  /*a840*/  PRMT R42, R201, 0x5410, R202 ;  /* 0x00005410c92a7816 */ /* 0x000fc400000000ca */
[----:B------:R-:W-:Y:S01]  /*a850*/  PRMT R43, R213, 0x5410, R224 ;  /* 0x00005410d52b7816 */ /* 0x000fe200000000e0 */
[----:B------:R-:W-:Y:S01]  /*a860*/  BAR.SYNC.DEFER_BLOCKING 0x0 ;  /* 0x0000000000007b1d */ /* 0x000fe20000010000 */
[----:B------:R-:W-:Y:S02]  /*a870*/  SEL R198, R198, RZ, !P1 ;  /* 0x000000ffc6c67207 */ /* 0x000fe40004800000 */
[----:B------:R-:W-:Y:S02]  /*a880*/  SEL R199, R199, RZ, !P2 ;  /* 0x000000ffc7c77207 */ /* 0x000fe40005000000 */
[----:B------:R-:W-:Y:S02]  /*a890*/  SEL R197, R197, RZ, !P3 ;  /* 0x000000ffc5c57207 */ /* 0x000fe40005800000 */
[----:B------:R-:W-:Y:S02]  /*a8a0*/  SEL R211, R211, RZ, !P5 ;  /* 0x000000ffd3d37207 */ /* 0x000fe40006800000 */
[----:B-----5:R-:W-:-:S02]  /*a8b0*/  SEL R222, R222, RZ, !P6 ;  /* 0x000000ffdede7207 */ /* 0x020fc40007000000 */
[----:B------:R-:W-:Y:S02]  /*a8c0*/  SEL R191, R191, RZ, !P1 ;  /* 0x000000ffbfbf7207 */ /* 0x000fe40004800000 */
[----:B------:R-:W-:Y:S02]  /*a8d0*/  SEL R193, R193, RZ, !P2 ;  /* 0x000000ffc1c17207 */ /* 0x000fe40005000000 */
[----:B------:R-:W-:Y:S02]  /*a8e0*/  SEL R189, R189, RZ, !P4 ;  /* 0x000000ffbdbd7207 */ /* 0x000fe40006000000 */
[----:B------:R-:W-:Y:S02]  /*a8f0*/  SEL R208, R208, RZ, !P5 ;  /* 0x000000ffd0d07207 */ /* 0x000fe40006800000 */
[----:B------:R-:W-:Y:S01]  /*a900*/  SEL R221, R221, RZ, !P6 ;  /* 0x000000ffdddd7207 */ /* 0x000fe20007000000 */
[----:B------:R0:W-:Y:S01]  /*a910*/  STS.128 [R3+0x8000], R40 ;  /* 0x0080002803007388 */ /* 0x0001e20000000c00 */
[----:B------:R-:W-:-:S02]  /*a920*/  SEL R185, R185, RZ, !P1 ;  /* 0x000000ffb9b97207 */ /* 0x000fc40004800000 */
[----:B------:R-:W-:Y:S02]  /*a930*/  SEL R187, R187, RZ, !P2 ;  /* 0x000000ffbbbb7207 */ /* 0x000fe40005000000 */
[----:B------:R-:W-:Y:S02]  /*a940*/  SEL R184, R184, RZ, !P3 ;  /* 0x000000ffb8b87207 */ /* 0x000fe40005800000 */
[----:B------:R-:W-:Y:S02]  /*a950*/  SEL R183, R183, RZ, !P4 ;  /* 0x000000ffb7b77207 */ /* 0x000fe40006000000 */
[----:B0-----:R-:W-:Y:S02]  /*a960*/  PRMT R40, R194, 0x5410, R195 ;  /* 0x00005410c2287816 */ /* 0x001fe400000000c3 */
[----:B------:R-:W-:Y:S02]  /*a970*/  PRMT R41, R198, 0x5410, R199 ;  /* 0x00005410c6297816 */ /* 0x000fe400000000c7 */
[----:B------:R-:W-:-:S02]  /*a980*/  PRMT R42, R197, 0x5410, R196 ;  /* 0x00005410c52a7816 */ /* 0x000fc400000000c4 */
[----:B------:R-:W-:Y:S02]  /*a990*/  PRMT R43, R211, 0x5410, R222 ;  /* 0x00005410d32b7816 */ /* 0x000fe400000000de */
[----:B------:R-:W-:-:S03]  /*a9a0*/  SEL R182, R182, RZ, !P5 ;  /* 0x000000ffb6b67207 */ /* 0x000fc60006800000 */
[----:B------:R0:W-:Y:S01]  /*a9b0*/  STS.128 [R3+0x9000], R40 ;  /* 0x0090002803007388 */ /* 0x0001e20000000c00 */
[----:B------:R-:W-:Y:S01]  /*a9c0*/  SEL R219, R219, RZ, !P6 ;  /* 0x000000ffdbdb7207 */ /* 0x000fe20007000000 */
[----:B------:R-:W-:Y:S01]  /*a9d0*/  @P0 FMUL R11, R11, 0.25 ;  /* 0x3e8000000b0b0820 */ /* 0x000fe20000400000 */
[----:B------:R-:W-:Y:S01]  /*a9e0*/  @P0 FMUL R172, R172, 0.25 ;  /* 0x3e800000acac0820 */ /* 0x000fe20000400000 */
[----:B------:R-:W-:Y:S02]  /*a9f0*/  SEL R173, R173, RZ, !P1 ;  /* 0x000000ffadad7207 */ /* 0x000fe40004800000 */
[----:B------:R-:W-:Y:S02]  /*aa00*/  SEL R180, R180, RZ, !P2 ;  /* 0x000000ffb4b47207 */ /* 0x000fe40005000000 */
[----:B------:R-:W-:Y:S02]  /*aa10*/  SEL R170, R170, RZ, !P3 ;  /* 0x000000ffaaaa7207 */ /* 0x000fe40005800000 */
[----:B0-----:R-:W-:-:S02]  /*aa20*/  PRMT R40, R188, 0x5410, R192 ;  /* 0x00005410bc287816 */ /* 0x001fc400000000c0 */
[----:B------:R-:W-:Y:S02]  /*aa30*/  PRMT R41, R191, 0x5410, R193 ;  /* 0x00005410bf297816 */ /* 0x000fe400000000c1 */
[----:B------:R-:W-:Y:S02]  /*aa40*/  PRMT R42, R190, 0x5410, R189 ;  /* 0x00005410be2a7816 */ /* 0x000fe400000000bd */
[----:B------:R-:W-:Y:S02]  /*aa50*/  PRMT R43, R208, 0x5410, R221 ;  /* 0x00005410d02b7816 */ /* 0x000fe400000000dd */
[----:B------:R-:W-:-:S03]  /*aa60*/  SEL R169, R169, RZ, !P4 ;  /* 0x000000ffa9a97207 */ /* 0x000fc60006000000 */
[----:B------:R0:W-:Y:S01]  /*aa70*/  STS.128 [R3+0xa000], R40 ;  /* 0x00a0002803007388 */ /* 0x0001e20000000c00 */
[----:B----4-:R-:W-:Y:S02]  /*aa80*/  SEL R139, R139, RZ, !P5 ;  /* 0x000000ff8b8b7207 */ /* 0x010fe40006800000 */
[----:B------:R-:W-:Y:S02]  /*aa90*/  SEL R216, R216, RZ, !P6 ;  /* 0x000000ffd8d87207 */ /* 0x000fe40007000000 */
[----:B------:R-:W-:Y:S01]  /*aaa0*/  FSETP.GEU.AND P0, PT, |R4|, 1.175494350822287508e-38, PT ;  /* 0x008000000400780b */ /* 0x000fe20003f0e200 */
[----:B------:R-:W1:Y:S01]  /*aab0*/  S2R R249, SR_TID.X ;  /* 0x0000000000f97919 */ /* 0x000e620000002100 */
[----:B------:R-:W-:Y:S02]  /*aac0*/  SEL R129, R129, RZ, !P1 ;  /* 0x000000ff81817207 */ /* 0x000fe40004800000 */
[----:B0-----:R-:W-:Y:S02]  /*aad0*/  PRMT R40, R181, 0x5410, R186 ;  /* 0x00005410b5287816 */ /* 0x001fe400000000ba */
[----:B------:R-:W-:-:S02]  /*aae0*/  PRMT R41, R185, 0x5410, R187 ;  /* 0x00005410b9297816 */ /* 0x000fc400000000bb */
[----:B------:R-:W-:Y:S02]  /*aaf0*/  PRMT R42, R184, 0x5410, R183 ;  /* 0x00005410b82a7816 */ /* 0x000fe400000000b7 */
[----:B------:R-:W-:Y:S02]  /*ab00*/  PRMT R43, R182, 0x5410, R219 ;  /* 0x00005410b62b7816 */ /* 0x000fe400000000db */
[----:B------:R-:W-:-:S03]  /*ab10*/  SEL R131, R131, RZ, !P2 ;  /* 0x000000ff83837207 */ /* 0x000fc60005000000 */
[----:B------:R0:W-:Y:S01]  /*ab20*/  STS.128 [R3+0xb000], R40 ;  /* 0x00b0002803007388 */ /* 0x0001e20000000c00 */
[----:B------:R-:W-:Y:S02]  /*ab30*/  SEL R128, R128, RZ, !P3 ;  /* 0x000000ff80807207 */ /* 0x000fe40005800000 */
[----:B------:R-:W-:Y:S02]  /*ab40*/  SEL R127, R127, RZ, !P4 ;  /* 0x000000ff7f7f7207 */ /* 0x000fe40006000000 */
[----:B------:R-:W-:Y:S02]  /*ab50*/  SEL R125, R125, RZ, !P5 ;  /* 0x000000ff7d7d7207 */ /* 0x000fe40006800000 */
[----:B------:R-:W-:Y:S01]  /*ab60*/  SEL R214, R214, RZ, !P6 ;  /* 0x000000ffd6d67207 */ /* 0x000fe20007000000 */
[----:B------:R-:W2:Y:S01]  /*ab70*/  S2R R252, SR_TID.X ;  /* 0x0000000000fc7919 */ /* 0x000ea20000002100 */
[----:B0-----:R-:W-:Y:S02]  /*ab80*/  PRMT R40, R138, 0x5410, R179 ;  /* 0x000054108a287816 */ /* 0x001fe400000000b3 */
[----:B------:R-:W-:-:S02]  /*ab90*/  PRMT R41, R173, 0x5410, R180 ;  /* 0x00005410ad297816 */ /* 0x000fc400000000b4 */
[----:B------:R-:W-:Y:S02]  /*aba0*/  PRMT R42, R170, 0x5410, R169 ;  /* 0x00005410aa2a7816 */ /* 0x000fe400000000a9 */
[----:B------:R-:W-:Y:S01]  /*abb0*/  PRMT R43, R139, 0x5410, R216 ;  /* 0x000054108b2b7816 */ /* 0x000fe200000000d8 */
[----:B------:R-:W-:Y:S01]  /*abc0*/  @!P0 FMUL R220, R220, 16777216 ;  /* 0x4b800000dcdc8820 */ /* 0x000fe20000400000 */
[----:B------:R-:W-:-:S03]  /*abd0*/  SEL R110, R110, RZ, !P1 ;  /* 0x000000ff6e6e7207 */ /* 0x000fc60004800000 */
[----:B------:R0:W-:Y:S01]  /*abe0*/  STS.128 [R3+0xc000], R40 ;  /* 0x00c0002803007388 */ /* 0x0001e20000000c00 */
[----:B------:R-:W-:Y:S01]  /*abf0*/  SEL R124, R124, RZ, !P2 ;  /* 0x000000ff7c7c7207 */ /* 0x000fe20005000000 */
[----:B------:R-:W-:Y:S01]  /*ac00*/  @!P0 FMUL R178, R178, 16777216 ;  /* 0x4b800000b2b28820 */ /* 0x000fe20000400000 */
[----:B------:R-:W-:Y:S01]  /*ac10*/  SEL R109, R109, RZ, !P3 ;  /* 0x000000ff6d6d7207 */ /* 0x000fe20005800000 */
[----:B------:R-:W-:Y:S01]  /*ac20*/  @!P0 FMUL R175, R175, 16777216 ;  /* 0x4b800000afaf8820 */ /* 0x000fe20000400000 */
[----:B------:R-:W-:Y:S02]  /*ac30*/  SEL R108, R108, RZ, !P4 ;  /* 0x000000ff6c6c7207 */ /* 0x000fe40006000000 */
[----:B------:R-:W-:Y:S02]  /*ac40*/  SEL R94, R94, RZ, !P5 ;  /* 0x000000ff5e5e7207 */ /* 0x000fe40006800000 */
[----:B------:R-:W-:Y:S02]  /*ac50*/  SEL R212, R212, RZ, !P6 ;  /* 0x000000ffd4d47207 */ /* 0x000fe40007000000 */
[----:B------:R-:W-:-:S02]  /*ac60*/  FSETP.GEU.AND P0, PT, |R5|, 1.175494350822287508e-38, PT ;  /* 0x008000000500780b */ /* 0x000fc40003f0e200 */
[----:B0-----:R-:W-:Y:S02]  /*ac70*/  PRMT R40, R126, 0x5410, R130 ;  /* 0x000054107e287816 */ /* 0x001fe40000000082 */
[----:B------:R-:W-:Y:S02]  /*ac80*/  PRMT R41, R129, 0x5410, R131 ;  /* 0x0000541081297816 */ /* 0x000fe40000000083 */
[----:B------:R-:W-:Y:S02]  /*ac90*/  PRMT R42, R128, 0x5410, R127 ;  /* 0x00005410802a7816 */ /* 0x000fe4000000007f */
[----:B------:R-:W-:Y:S02]  /*aca0*/  PRMT R43, R125, 0x5410, R214 ;  /* 0x000054107d2b7816 */ /* 0x000fe400000000d6 */
[----:B------:R-:W-:-:S03]  /*acb0*/  SEL R92, R92, RZ, !P1 ;  /* 0x000000ff5c5c7207 */ /* 0x000fc60004800000 */
[----:B------:R0:W-:Y:S01]  /*acc0*/  STS.128 [R3+0xd000], R40 ;  /* 0x00d0002803007388 */ /* 0x0001e20000000c00 */
[----:B------:R-:W-:Y:S02]  /*acd0*/  SEL R93, R93, RZ, !P2 ;  /* 0x000000ff5d5d7207 */ /* 0x000fe40005000000 */
[----:B------:R-:W-:Y:S02]  /*ace0*/  SEL R50, R50, RZ, !P4 ;  /* 0x000000ff32327207 */ /* 0x000fe40006000000 */
[----:B------:R-:W-:Y:S02]  /*acf0*/  SEL R26, R26, RZ, !P5 ;  /* 0x000000ff1a1a7207 */ /* 0x000fe40006800000 */
[----:B------:R-:W-:Y:S02]  /*ad00*/  SEL R206, R206, RZ, !P6 ;  /* 0x000000ffcece7207 */ /* 0x000fe40007000000 */
[----:B0-----:R-:W-:Y:S02]  /*ad10*/  PRMT R40, R95, 0x5410, R111 ;  /* 0x000054105f287816 */ /* 0x001fe4000000006f */
[----:B------:R-:W-:-:S02]  /*ad20*/  PRMT R41, R110, 0x5410, R124 ;  /* 0x000054106e297816 */ /* 0x000fc4000000007c */
[----:B------:R-:W-:Y:S02]  /*ad30*/  PRMT R42, R109, 0x5410, R108 ;  /* 0x000054106d2a7816 */ /* 0x000fe4000000006c */
[----:B------:R-:W-:-:S05]  /*ad40*/  PRMT R43, R94, 0x5410, R212 ;  /* 0x000054105e2b7816 */ /* 0x000fca00000000d4 */
[----:B------:R0:W-:Y:S01]  /*ad50*/  STS.128 [R3+0xe000], R40 ;  /* 0x00e0002803007388 */ /* 0x0001e20000000c00 */
[----:B------:R-:W-:Y:S01]  /*ad60*/  @!P0 FMUL R215, R215, 16777216 ;  /* 0x4b800000d7d78820 */ /* 0x000fe20000400000 */
[----:B-1----:R-:W-:Y:S01]  /*ad70*/  SHF.R.U32.HI R251, RZ, 0x3, R249 ;  /* 0x00000003fffb7819 */ /* 0x002fe200000116f9 */
[----:B------:R-:W1:Y:S01]  /*ad80*/  MUFU.RCP R220, R220 ;  /* 0x000000dc00dc7308 */ /* 0x000e620000001000 */
[----:B--2---:R-:W-:Y:S02]  /*ad90*/  LOP3.LUT R95, R252, 0x7, RZ, 0xc0, !PT ;  /* 0x00000007fc5f7812 */ /* 0x004fe400078ec0ff */
[----:B0-----:R-:W-:Y:S02]  /*ada0*/  PRMT R40, R48, 0x5410, R49 ;  /* 0x0000541030287816 */ /* 0x001fe40000000031 */
[----:B------:R-:W-:Y:S02]  /*adb0*/  PRMT R41, R92, 0x5410, R93 ;  /* 0x000054105c297816 */ /* 0x000fe4000000005d */
[----:B------:R-:W-:-:S02]  /*adc0*/  PRMT R42, R51, 0x5410, R50 ;  /* 0x00005410332a7816 */ /* 0x000fc40000000032 */
[----:B------:R-:W-:-:S05]  /*add0*/  PRMT R43, R26, 0x5410, R206 ;  /* 0x000054101a2b7816 */ /* 0x000fca00000000ce */
[----:B------:R0:W-:Y:S01]  /*ade0*/  STS.128 [R3+0xf000], R40 ;  /* 0x00f0002803007388 */ /* 0x0001e20000000c00 */
[----:B------:R-:W-:Y:S01]  /*adf0*/  SGXT.U32 R251, R251, 0x1 ;  /* 0x00000001fbfb781a */ /* 0x000fe20000000000 */
[----:B------:R-:W2:Y:S01]  /*ae00*/  MUFU.RCP R215, R215 ;  /* 0x000000d700d77308 */ /* 0x000ea20000001000 */
[----:B------:R-:W-:Y:S01]  /*ae10*/  LOP3.LUT R249, R249, 0x1f, RZ, 0xc0, !PT ;  /* 0x0000001ff9f97812 */ /* 0x000fe200078ec0ff */
[----:B------:R-:W-:Y:S01]  /*ae20*/  IMAD.SHL.U32 R95, R95, 0x100, RZ ;  /* 0x000001005f5f7824 */ /* 0x000fe200078e00ff */
[----:B------:R-:W-:Y:S02]  /*ae30*/  LOP3.LUT R94, R251, 0x7, R252, 0x78, !PT ;  /* 0x00000007fb5e7812 */ /* 0x000fe400078e78fc */
[----:B------:R-:W-:-:S03]  /*ae40*/  SHF.R.U32.HI R249, RZ, 0x4, R249 ;  /* 0x00000004fff97819 */ /* 0x000fc600000116f9 */
[----:B------:R-:W-:Y:S02]  /*ae50*/  IMAD.SHL.U32 R109, R94, 0x10, RZ ;  /* 0x000000105e6d7824 */ /* 0x000fe400078e00ff */
[----:B------:R-:W-:Y:S01]  /*ae60*/  IMAD R138, R249, 0x800, R95 ;  /* 0x00000800f98a7824 */ /* 0x000fe200078e025f */
[----:B------:R-:W-:Y:S01]  /*ae70*/  @!P0 FMUL R11, R11, 16777216 ;  /* 0x4b8000000b0b8820 */ /* 0x000fe20000400000 */
[----:B-1----:R-:W-:-:S03]  /*ae80*/  FMUL R26, R220, R178 ;  /* 0x000000b2dc1a7220 */ /* 0x002fc60000400000 */
[----:B------:R-:W-:Y:S01]  /*ae90*/  LOP3.LUT R126, R109, R138, RZ, 0xfc, !PT ;  /* 0x0000008a6d7e7212 */ /* 0x000fe200078efcff */
[----:B------:R-:W-:Y:S01]  /*aea0*/  BAR.SYNC.DEFER_BLOCKING 0x0 ;  /* 0x0000000000007b1d */ /* 0x000fe20000010000 */
[----:B--2---:R-:W-:Y:S01]  /*aeb0*/  FMUL R11, R215, R11 ;  /* 0x0000000bd70b7220 */ /* 0x004fe20000400000 */
[-C--:B0-----:R-:W-:Y:S01]  /*aec0*/  FMUL R42, R66, R26.reuse ;  /* 0x0000001a422a7220 */ /* 0x081fe20000400000 */
[-C--:B------:R-:W-:Y:S01]  /*aed0*/  FMUL R64, R64, R26.reuse ;  /* 0x0000001a40407220 */ /* 0x080fe20000400000 */
[-C--:B------:R-:W-:Y:S01]  /*aee0*/  FMUL R65, R65, R26.reuse ;  /* 0x0000001a41417220 */ /* 0x080fe20000400000 */
[----:B------:R-:W-:Y:S01]  /*aef0*/  FMUL R67, R67, R26 ;  /* 0x0000001a43437220 */ /* 0x000fe20000400000 */
[-C--:B------:R-:W-:Y:S01]  /*af00*/  FMUL R43, R176, R11.reuse ;  /* 0x0000000bb02b7220 */ /* 0x080fe20000400000 */
[----:B------:R-:W-:Y:S02]  /*af10*/  FMUL R66, R177, R11 ;  /* 0x0000000bb1427220 */ /* 0x000fe40000400000 */
[----:B------:R-:W-:-:S02]  /*af20*/  F2FP.BF16.F32.PACK_AB R40, R65, R64 ;  /* 0x000000404128723e */ /* 0x000fc400000010ff */
[----:B------:R-:W-:Y:S02]  /*af30*/  F2FP.BF16.F32.PACK_AB R42, R67, R42 ;  /* 0x0000002a432a723e */ /* 0x000fe400000010ff */
[----:B------:R-:W-:Y:S01]  /*af40*/  F2FP.BF16.F32.PACK_AB R43, R66, R43 ;  /* 0x0000002b422b723e */ /* 0x000fe200000010ff */
[----:B------:R-:W0:Y:S04]  /*af50*/  LDSM.16.M88.4 R92, [R126+0x9000] ;  /* 0x009000007e5c783b */ /* 0x000e280000000200 */
[----:B------:R-:W1:Y:S04]  /*af60*/  LDSM.16.M88.4 R64, [R126+0xa000] ;  /* 0x00a000007e40783b */ /* 0x000e680000000200 */
[----:B------:R-:W2:Y:S01]  /*af70*/  LDSM.16.M88.4 R48, [R126+0x8000] ;  /* 0x008000007e30783b */ /* 0x000ea20000000200 */
[----:B------:R-:W-:Y:S01]  /*af80*/  @!P0 FMUL R172, R172, 16777216 ;  /* 0x4b800000acac8820 */ /* 0x000fe20000400000 */
[----:B------:R-:W-:-:S02]  /*af90*/  FMUL R125, R220, R175 ;  /* 0x000000afdc7d7220 */ /* 0x000fc40000400000 */
[----:B------:R-:W-:Y:S01]  /*afa0*/  LDSM.16.M88.4 R108, [R126+0xe000] ;  /* 0x00e000007e6c783b */ /* 0x000fe20000000200 */
[----:B------:R-:W-:Y:S01]  /*afb0*/  FMUL R124, R215, R172 ;  /* 0x000000acd77c7220 */ /* 0x000fe20000400000 */
[-C--:B------:R-:W-:Y:S01]  /*afc0*/  FMUL R41, R165, R11.reuse ;  /* 0x0000000ba5297220 */ /* 0x080fe20000400000 */
[----:B------:R-:W-:Y:S01]  /*afd0*/  FMUL R166, R166, R11 ;  /* 0x0000000ba6a67220 */ /* 0x000fe20000400000 */
[----:B------:R-:W-:Y:S01]  /*afe0*/  FMUL R125, R174, R125 ;  /* 0x0000007dae7d7220 */ /* 0x000fe20000400000 */
[----:B------:R-:W-:-:S03]  /*aff0*/  FMUL R124, R171, R124 ;  /* 0x0000007cab7c7220 */ /* 0x000fc60000400000 */
[----:B------:R-:W-:Y:S01]  /*b000*/  F2FP.BF16.F32.PACK_AB R41, R166, R41 ;  /* 0x00000029a629723e */ /* 0x000fe200000010ff */
[C---:B------:R-:W-:Y:S01]  /*b010*/  FMUL R52, R125.reuse, R52 ;  /* 0x000000347d347220 */ /* 0x040fe20000400000 */
        /* <DEDUP_REMOVED lines=15> */
[----:B0-----:R-:W-:Y:S01]  /*b110*/  HMMA.16816.F32.BF16 R52, R40, R92, R52 ;  /* 0x0000005c2834723c */ /* 0x001fe20000041834 */
[C---:B------:R-:W-:Y:S01]  /*b120*/  FMUL R104, R125.reuse, R104 ;  /* 0x000000687d687220 */ /* 0x040fe20000400000 */
[----:B------:R-:W-:Y:S01]  /*b130*/  FMUL R105, R125, R105 ;  /* 0x000000697d697220 */ /* 0x000fe20000400000 */
[----:B------:R-:W-:-:S04]  /*b140*/  FMUL R106, R124, R106 ;  /* 0x0000006a7c6a7220 */ /* 0x000fc80000400000 */
[C---:B------:R-:W-:Y:S01]  /*b150*/  FMUL R92, R125.reuse, R80 ;  /* 0x000000507d5c7220 */ /* 0x040fe20000400000 */
[----:B------:R-:W-:Y:S01]  /*b160*/  HMMA.16816.F32.BF16 R56, R40, R94, R56 ;  /* 0x0000005e2838723c */ /* 0x000fe20000041838 */
[----:B------:R-:W-:Y:S01]  /*b170*/  FMUL R93, R125, R81 ;  /* 0x000000517d5d7220 */ /* 0x000fe20000400000 */
[----:B------:R-:W-:-:S05]  /*b180*/  FMUL R107, R124, R107 ;  /* 0x0000006b7c6b7220 */ /* 0x000fca0000400000 */
[C---:B------:R-:W-:Y:S01]  /*b190*/  FMUL R94, R124.reuse, R82 ;  /* 0x000000527c5e7220 */ /* 0x040fe20000400000 */
[C---:B------:R-:W-:Y:S01]  /*b1a0*/  FMUL R95, R124.reuse, R83 ;  /* 0x000000537c5f7220 */ /* 0x040fe20000400000 */
[C---:B-1----:R-:W-:Y:S01]  /*b1b0*/  HMMA.16816.F32.BF16 R60, R40.reuse, R64, R60 ;  /* 0x00000040283c723c */ /* 0x042fe2000004183c */
[----:B------:R-:W0:Y:S07]  /*b1c0*/  LDSM.16.M88.4 R80, [R126+0xc000] ;  /* 0x00c000007e50783b */ /* 0x000e2e0000000200 */
[C---:B------:R-:W-:Y:S01]  /*b1d0*/  HMMA.16816.F32.BF16 R64, R40.reuse, R66, R92 ;  /* 0x000000422840723c */ /* 0x040fe2000004185c */
[----:B------:R-:W1:Y:S07]  /*b1e0*/  LDSM.16.M88.4 R92, [R126+0xd000] ;  /* 0x00d000007e5c783b */ /* 0x000e6e0000000200 */
[C---:B--2---:R-:W-:Y:S08]  /*b1f0*/  HMMA.16816.F32.BF16 R44, R40.reuse, R48, R44 ;  /* 0x00000030282c723c */ /* 0x044ff0000004182c */
[----:B------:R-:W-:Y:S01]  /*b200*/  HMMA.16816.F32.BF16 R48, R40, R50, R104 ;  /* 0x000000322830723c */ /* 0x000fe20000041868 */
[----:B------:R-:W2:Y:S01]  /*b210*/  LDSM.16.M88.4 R104, [R126+0xb000] ;  /* 0x00b000007e68783b */ /* 0x000ea20000000200 */
        /* <DEDUP_REMOVED lines=13> */
[----:B------:R-:W-:Y:S01]  /*b2f0*/  FMUL R101, R125, R101 ;  /* 0x000000657d657220 */ /* 0x000fe20000400000 */
[C---:B------:R-:W-:Y:S01]  /*b300*/  FMUL R102, R124.reuse, R102 ;  /* 0x000000667c667220 */ /* 0x040fe20000400000 */
[----:B------:R-:W-:-:S03]  /*b310*/  FMUL R103, R124, R103 ;  /* 0x000000677c677220 */ /* 0x000fc60000400000 */
[C---:B0-----:R-:W-:Y:S08]  /*b320*/  HMMA.16816.F32.BF16 R76, R40.reuse, R80, R76 ;  /* 0x00000050284c723c */ /* 0x041ff0000004184c */
[C---:B-1----:R-:W-:Y:S07]  /*b330*/  HMMA.16816.F32.BF16 R84, R40.reuse, R92, R84 ;  /* 0x0000005c2854723c */ /* 0x042fee0000041854 */
[----:B------:R-:W-:Y:S01]  /*b340*/  LOP3.LUT R92, R251, 0x2, RZ, 0xfc, !PT ;  /* 0x00000002fb5c7812 */ /* 0x000fe200078efcff */
[----:B------:R-:W-:Y:S01]  /*b350*/  HMMA.16816.F32.BF16 R80, R40, R82, R100 ;  /* 0x000000522850723c */ /* 0x000fe20000041864 */
[----:B------:R-:W-:-:S07]  /*b360*/  FMUL R96, R125, R96 ;  /* 0x000000607d607220 */ /* 0x000fce0000400000 */
[----:B--2---:R-:W-:Y:S01]  /*b370*/  HMMA.16816.F32.BF16 R68, R40, R104, R68 ;  /* 0x000000682844723c */ /* 0x004fe20000041844 */
[C---:B------:R-:W-:Y:S01]  /*b380*/  FMUL R100, R125.reuse, R88 ;  /* 0x000000587d647220 */ /* 0x040fe20000400000 */
[C---:B------:R-:W-:Y:S01]  /*b390*/  FMUL R101, R125.reuse, R89 ;  /* 0x000000597d657220 */ /* 0x040fe20000400000 */
[C---:B------:R-:W-:Y:S01]  /*b3a0*/  FMUL R102, R124.reuse, R90 ;  /* 0x0000005a7c667220 */ /* 0x040fe20000400000 */
[----:B------:R-:W-:Y:S02]  /*b3b0*/  FMUL R103, R124, R91 ;  /* 0x0000005b7c677220 */ /* 0x000fe40000400000 */
[----:B------:R-:W0:Y:S01]  /*b3c0*/  LDSM.16.M88.4 R88, [R126+0xf000] ;  /* 0x00f000007e58783b */ /* 0x000e220000000200 */
[----:B------:R-:W-:Y:S01]  /*b3d0*/  LOP3.LUT R104, R92, 0x7, R252, 0x78, !PT ;  /* 0x000000075c687812 */ /* 0x000fe200078e78fc */
[----:B------:R-:W-:Y:S01]  /*b3e0*/  FMUL R97, R125, R97 ;  /* 0x000000617d617220 */ /* 0x000fe20000400000 */
[C---:B------:R-:W-:Y:S01]  /*b3f0*/  FMUL R98, R124.reuse, R98 ;  /* 0x000000627c627220 */ /* 0x040fe20000400000 */
[----:B------:R-:W-:-:S02]  /*b400*/  FMUL R99, R124, R99 ;  /* 0x000000637c637220 */ /* 0x000fc40000400000 */
[----:B------:R-:W-:Y:S01]  /*b410*/  IMAD.SHL.U32 R139, R104, 0x10, RZ ;  /* 0x00000010688b7824 */ /* 0x000fe200078e00ff */
[C---:B------:R-:W-:Y:S01]  /*b420*/  FMUL R112, R125.reuse, R112 ;  /* 0x000000707d707220 */ /* 0x040fe20000400000 */
[----:B------:R-:W-:Y:S01]  /*b430*/  FMUL R113, R125, R113 ;  /* 0x000000717d717220 */ /* 0x000fe20000400000 */
[C---:B------:R-:W-:Y:S01]  /*b440*/  FMUL R114, R124.reuse, R114 ;  /* 0x000000727c727220 */ /* 0x040fe20000400000 */
[C---:B------:R-:W-:Y:S01]  /*b450*/  FMUL R115, R124.reuse, R115 ;  /* 0x000000737c737220 */ /* 0x040fe20000400000 */
[----:B------:R-:W-:Y:S01]  /*b460*/  LOP3.LUT R139, R139, R138, RZ, 0xfc, !PT ;  /* 0x0000008a8b8b7212 */ /* 0x000fe200078efcff */
[C---:B------:R-:W-:Y:S01]  /*b470*/  HMMA.16816.F32.BF16 R96, R40.reuse, R108, R96 ;  /* 0x0000006c2860723c */ /* 0x040fe20000041860 */
[C---:B------:R-:W-:Y:S01]  /*b480*/  FMUL R120, R125.reuse, R120 ;  /* 0x000000787d787220 */ /* 0x040fe20000400000 */
[----:B------:R-:W-:Y:S01]  /*b490*/  FMUL R121, R125, R121 ;  /* 0x000000797d797220 */ /* 0x000fe20000400000 */
[C---:B------:R-:W-:Y:S01]  /*b4a0*/  FMUL R122, R124.reuse, R122 ;  /* 0x0000007a7c7a7220 */ /* 0x040fe20000400000 */
[----:B------:R-:W-:Y:S01]  /*b4b0*/  FMUL R123, R124, R123 ;  /* 0x0000007b7c7b7220 */ /* 0x000fe20000400000 */
[-C--:B------:R-:W-:Y:S01]  /*b4c0*/  FMUL R135, R135, R11.reuse ;  /* 0x0000000b87877220 */ /* 0x080fe20000400000 */
[-C--:B------:R-:W-:Y:S01]  /*b4d0*/  FMUL R134, R134, R11.reuse ;  /* 0x0000000b86867220 */ /* 0x080fe20000400000 */
[-C--:B------:R-:W-:Y:S01]  /*b4e0*/  FMUL R137, R137, R26.reuse ;  /* 0x0000001a89897220 */ /* 0x080fe20000400000 */
[C---:B------:R-:W-:Y:S01]  /*b4f0*/  HMMA.16816.F32.BF16 R108, R40.reuse, R110, R112 ;  /* 0x0000006e286c723c */ /* 0x040fe20000041870 */
[----:B------:R-:W1:Y:S01]  /*b500*/  LDSM.16.M88.4 R112, [R139+0xa000] ;  /* 0x00a000008b70783b */ /* 0x000e620000000200 */
[----:B------:R-:W-:Y:S01]  /*b510*/  FMUL R136, R136, R26 ;  /* 0x0000001a88887220 */ /* 0x000fe20000400000 */
[-C--:B------:R-:W-:Y:S01]  /*b520*/  FMUL R7, R7, R11.reuse ;  /* 0x0000000b07077220 */ /* 0x080fe20000400000 */
[----:B------:R-:W-:Y:S01]  /*b530*/  FMUL R166, R39, R11 ;  /* 0x0000000b27a67220 */ /* 0x000fe20000400000 */
[C---:B------:R-:W-:Y:S01]  /*b540*/  FMUL R72, R125.reuse, R72 ;  /* 0x000000487d487220 */ /* 0x040fe20000400000 */
[C---:B------:R-:W-:Y:S01]  /*b550*/  FMUL R73, R125.reuse, R73 ;  /* 0x000000497d497220 */ /* 0x040fe20000400000 */
[C---:B------:R-:W-:Y:S01]  /*b560*/  FMUL R74, R124.reuse, R74 ;  /* 0x0000004a7c4a7220 */ /* 0x040fe20000400000 */
[C---:B------:R-:W-:Y:S01]  /*b570*/  FMUL R75, R124.reuse, R75 ;  /* 0x0000004b7c4b7220 */ /* 0x040fe20000400000 */
[C---:B------:R-:W-:Y:S01]  /*b580*/  FMUL R116, R125.reuse, R116 ;  /* 0x000000747d747220 */ /* 0x040fe20000400000 */
[----:B------:R-:W-:Y:S01]  /*b590*/  FMUL R117, R125, R117 ;  /* 0x000000757d757220 */ /* 0x000fe20000400000 */
[C---:B------:R-:W-:Y:S01]  /*b5a0*/  FMUL R118, R124.reuse, R118 ;  /* 0x000000767c767220 */ /* 0x040fe20000400000 */
[----:B------:R-:W-:Y:S01]  /*b5b0*/  FMUL R119, R124, R119 ;  /* 0x000000777c777220 */ /* 0x000fe20000400000 */
[C---:B------:R-:W-:Y:S01]  /*b5c0*/  HMMA.16816.F32.BF16 R92, R40.reuse, R94, R100 ;  /* 0x0000005e285c723c */ /* 0x040fe20000041864 */
[----:B------:R-:W2:Y:S04]  /*b5d0*/  LDSM.16.M88.4 R100, [R139+0x8000] ;  /* 0x008000008b64783b */ /* 0x000ea80000000200 */
[----:B------:R-:W-:Y:S03]  /*b5e0*/  LDSM.16.M88.4 R124, [R139+0xb000] ;  /* 0x00b000008b7c783b */ /* 0x000fe60000000200 */
[----:B0-----:R-:W-:Y:S01]  /*b5f0*/  HMMA.16816.F32.BF16 R120, R40, R88, R120 ;  /* 0x000000582878723c */ /* 0x001fe20000041878 */
[----:B------:R-:W-:Y:S06]  /*b600*/  LDSM.16.M88.4 R128, [R139+0xc000] ;  /* 0x00c000008b80783b */ /* 0x000fec0000000200 */
[-C--:B------:R-:W-:Y:S01]  /*b610*/  FMUL R88, R132, R26.reuse ;  /* 0x0000001a84587220 */ /* 0x080fe20000400000 */
[----:B------:R-:W-:Y:S01]  /*b620*/  FMUL R89, R133, R26 ;  /* 0x0000001a85597220 */ /* 0x000fe20000400000 */
[----:B------:R-:W-:-:S02]  /*b630*/  F2FP.BF16.F32.PACK_AB R133, R134, R135 ;  /* 0x000000878685723e */ /* 0x000fc400000010ff */
[----:B------:R-:W-:Y:S02]  /*b640*/  F2FP.BF16.F32.PACK_AB R132, R136, R137 ;  /* 0x000000898884723e */ /* 0x000fe400000010ff */
[----:B------:R-:W-:Y:S02]  /*b650*/  F2FP.BF16.F32.PACK_AB R134, R89, R88 ;  /* 0x000000585986723e */ /* 0x000fe400000010ff */
[----:B------:R-:W-:Y:S01]  /*b660*/  F2FP.BF16.F32.PACK_AB R135, R166, R7 ;  /* 0x00000007a687723e */ /* 0x000fe200000010ff */
[----:B------:R-:W-:Y:S01]  /*b670*/  HMMA.16816.F32.BF16 R72, R40, R106, R72 ;  /* 0x0000006a2848723c */ /* 0x000fe20000041848 */
[----:B------:R-:W0:Y:S07]  /*b680*/  LDSM.16.M88.4 R104, [R139+0x9000] ;  /* 0x009000008b68783b */ /* 0x000e2e0000000200 */
[----:B-1----:R-:W-:Y:S08]  /*b690*/  HMMA.16816.F32.BF16 R60, R132, R112, R60 ;  /* 0x00000070843c723c */ /* 0x002ff0000004183c */
[----:B------:R-:W-:Y:S01]  /*b6a0*/  HMMA.16816.F32.BF16 R116, R40, R90, R116 ;  /* 0x0000005a2874723c */ /* 0x000fe20000041874 */
[----:B------:R-:W1:Y:S01]  /*b6b0*/  LDSM.16.M88.4 R40, [R139+0xd000] ;  /* 0x00d000008b28783b */ /* 0x000e620000000200 */
[----:B------:R-:W-:-:S03]  /*b6c0*/  LOP3.LUT R7, R251, 0x4, RZ, 0xfc, !PT ;  /* 0x00000004fb077812 */ /* 0x000fc600078efcff */
[----:B------:R-:W-:Y:S03]  /*b6d0*/  LDSM.16.M88.4 R88, [R139+0xf000] ;  /* 0x00f000008b58783b */ /* 0x000fe60000000200 */
[----:B------:R-:W-:Y:S01]  /*b6e0*/  HMMA.16816.F32.BF16 R112, R132, R114, R64 ;  /* 0x000000728470723c */ /* 0x000fe20000041840 */
[----:B------:R-:W3:Y:S01]  /*b6f0*/  LDSM.16.M88.4 R64, [R139+0xe000] ;  /* 0x00e000008b40783b */ /* 0x000ee20000000200 */
[----:B------:R-:W-:-:S05]  /*b700*/  LOP3.LUT R7, R7, 0x7, R252, 0x78, !PT ;  /* 0x0000000707077812 */ /* 0x000fca00078e78fc */
[----:B------:R-:W-:Y:S01]  /*b710*/  IMAD.SHL.U32 R7, R7, 0x10, RZ ;  /* 0x0000001007077824 */ /* 0x000fe200078e00ff */
[----:B--2---:R-:W-:Y:S04]  /*b720*/  HMMA.16816.F32.BF16 R44, R132, R100, R44 ;  /* 0x00000064842c723c */ /* 0x004fe8000004182c */
[----:B------:R-:W-:-:S04]  /*b730*/  LOP3.LUT R165, R7, R138, RZ, 0xfc, !PT ;  /* 0x0000008a07a57212 */ /* 0x000fc800078efcff */
[C---:B------:R-:W-:Y:S01]  /*b740*/  HMMA.16816.F32.BF16 R48, R132.reuse, R102, R48 ;  /* 0x000000668430723c */ /* 0x040fe20000041830 */
[----:B------:R-:W2:Y:S04]  /*b750*/  LDSM.16.M88.4 R100, [R165+0x8000] ;  /* 0x00800000a564783b */ /* 0x000ea80000000200 */
[----:B------:R-:W-:Y:S03]  /*b760*/  LDSM.16.M88.4 R136, [R165+0xe000] ;  /* 0x00e00000a588783b */ /* 0x000fe60000000200 */
[C---:B0-----:R-:W-:Y:S08]  /*b770*/  HMMA.16816.F32.BF16 R52, R132.reuse, R104, R52 ;  /* 0x000000688434723c */ /* 0x041ff00000041834 */
[C---:B------:R-:W-:Y:S01]  /*b780*/  HMMA.16816.F32.BF16 R56, R132.reuse, R106, R56 ;  /* 0x0000006a8438723c */ /* 0x040fe20000041838 */
[----:B------:R-:W0:Y:S07]  /*b790*/  LDSM.16.M88.4 R104, [R165+0xc000] ;  /* 0x00c00000a568783b */ /* 0x000e2e0000000200 */
[C---:B-1----:R-:W-:Y:S08]  /*b7a0*/  HMMA.16816.F32.BF16 R84, R132.reuse, R40, R84 ;  /* 0x000000288454723c */ /* 0x042ff00000041854 */
[C---:B------:R-:W-:Y:S01]  /*b7b0*/  HMMA.16816.F32.BF16 R92, R132.reuse, R42, R92 ;  /* 0x0000002a845c723c */ /* 0x040fe2000004185c */
[----:B------:R-:W1:Y:S07]  /*b7c0*/  LDSM.16.M88.4 R40, [R165+0x9000] ;  /* 0x00900000a528783b */ /* 0x000e6e0000000200 */
[C---:B---3--:R-:W-:Y:S08]  /*b7d0*/  HMMA.16816.F32.BF16 R96, R132.reuse, R64, R96 ;  /* 0x000000408460723c */ /* 0x048ff00000041860 */
[C---:B------:R-:W-:Y:S01]  /*b7e0*/  HMMA.16816.F32.BF16 R108, R132.reuse, R66, R108 ;  /* 0x00000042846c723c */ /* 0x040fe2000004186c */
[----:B------:R-:W3:Y:S07]  /*b7f0*/  LDSM.16.M88.4 R64, [R165+0xd000] ;  /* 0x00d00000a540783b */ /* 0x000eee0000000200 */
[C---:B------:R-:W-:Y:S08]  /*b800*/  HMMA.16816.F32.BF16 R68, R132.reuse, R124, R68 ;  /* 0x0000007c8444723c */ /* 0x040ff00000041844 */
[C---:B------:R-:W-:Y:S01]  /*b810*/  HMMA.16816.F32.BF16 R72, R132.reuse, R126, R72 ;  /* 0x0000007e8448723c */ /* 0x040fe20000041848 */
[----:B------:R-:W4:Y:S07]  /*b820*/  LDSM.16.M88.4 R124, [R165+0xb000] ;  /* 0x00b00000a57c783b */ /* 0x000f2e0000000200 */
[C---:B------:R-:W-:Y:S08]  /*b830*/  HMMA.16816.F32.BF16 R76, R132.reuse, R128, R76 ;  /* 0x00000080844c723c */ /* 0x040ff0000004184c */
[C---:B------:R-:W-:Y:S01]  /*b840*/  HMMA.16816.F32.BF16 R80, R132.reuse, R130, R80 ;  /* 0x000000828450723c */ /* 0x040fe20000041850 */
[----:B------:R-:W5:Y:S01]  /*b850*/  LDSM.16.M88.4 R128, [R165+0xa000] ;  /* 0x00a00000a580783b */ /* 0x000f620000000200 */
[-C--:B------:R-:W-:Y:S01]  /*b860*/  FMUL R144, R144, R11.reuse ;  /* 0x0000000b90907220 */ /* 0x080fe20000400000 */
[-C--:B------:R-:W-:Y:S01]  /*b870*/  FMUL R143, R143, R11.reuse ;  /* 0x0000000b8f8f7220 */ /* 0x080fe20000400000 */
[-C--:B------:R-:W-:Y:S01]  /*b880*/  FMUL R146, R146, R26.reuse ;  /* 0x0000001a92927220 */ /* 0x080fe20000400000 */
[-C--:B------:R-:W-:Y:S01]  /*b890*/  FMUL R145, R145, R26.reuse ;  /* 0x0000001a91917220 */ /* 0x080fe20000400000 */
[-C--:B------:R-:W-:Y:S01]  /*b8a0*/  FMUL R142, R142, R26.reuse ;  /* 0x0000001a8e8e7220 */ /* 0x080fe20000400000 */
[----:B------:R-:W-:Y:S01]  /*b8b0*/  FMUL R7, R141, R26 ;  /* 0x0000001a8d077220 */ /* 0x000fe20000400000 */
[----:B------:R-:W-:Y:S01]  /*b8c0*/  HMMA.16816.F32.BF16 R120, R132, R88, R120 ;  /* 0x000000588478723c */ /* 0x000fe20000041878 */
[-C--:B------:R-:W-:Y:S01]  /*b8d0*/  FMUL R39, R140, R11.reuse ;  /* 0x0000000b8c277220 */ /* 0x080fe20000400000 */
[----:B------:R-:W-:Y:S01]  /*b8e0*/  FMUL R36, R36, R11 ;  /* 0x0000000b24247220 */ /* 0x000fe20000400000 */
[----:B------:R-:W-:-:S05]  /*b8f0*/  F2FP.BF16.F32.PACK_AB R141, R143, R144 ;  /* 0x000000908f8d723e */ /* 0x000fca00000010ff */
[----:B------:R-:W-:Y:S01]  /*b900*/  HMMA.16816.F32.BF16 R116, R132, R90, R116 ;  /* 0x0000005a8474723c */ /* 0x000fe20000041874 */
[----:B------:R-:W1:Y:S01]  /*b910*/  LDSM.16.M88.4 R88, [R165+0xf000] ;  /* 0x00f00000a558783b */ /* 0x000e620000000200 */
[----:B------:R-:W-:Y:S02]  /*b920*/  F2FP.BF16.F32.PACK_AB R140, R145, R146 ;  /* 0x00000092918c723e */ /* 0x000fe400000010ff */
[----:B------:R-:W-:Y:S01]  /*b930*/  F2FP.BF16.F32.PACK_AB R142, R7, R142 ;  /* 0x0000008e078e723e */ /* 0x000fe200000010ff */
[----:B------:R-:W-:Y:S01]  /*b940*/  LDSM.16.M88.4 R132, [R17+0xe000] ;  /* 0x00e000001184783b */ /* 0x000fe20000000200 */
[----:B------:R-:W-:-:S07]  /*b950*/  F2FP.BF16.F32.PACK_AB R143, R36, R39 ;  /* 0x00000027248f723e */ /* 0x000fce00000010ff */
[C---:B--2---:R-:W-:Y:S08]  /*b960*/  HMMA.16816.F32.BF16 R44, R140.reuse, R100, R44 ;  /* 0x000000648c2c723c */ /* 0x044ff0000004182c */
[C---:B------:R-:W-:Y:S01]  /*b970*/  HMMA.16816.F32.BF16 R48, R140.reuse, R102, R48 ;  /* 0x000000668c30723c */ /* 0x040fe20000041830 */
[----:B------:R-:W2:Y:S07]  /*b980*/  LDSM.16.M88.4 R100, [R17+0x8000] ;  /* 0x008000001164783b */ /* 0x000eae0000000200 */
[C---:B0-----:R-:W-:Y:S08]  /*b990*/  HMMA.16816.F32.BF16 R76, R140.reuse, R104, R76 ;  /* 0x000000688c4c723c */ /* 0x041ff0000004184c */
[C---:B------:R-:W-:Y:S01]  /*b9a0*/  HMMA.16816.F32.BF16 R80, R140.reuse, R106, R80 ;  /* 0x0000006a8c50723c */ /* 0x040fe20000041850 */
[----:B------:R-:W0:Y:S07]  /*b9b0*/  LDSM.16.M88.4 R104, [R17+0xb000] ;  /* 0x00b000001168783b */ /* 0x000e2e0000000200 */
[C---:B-1----:R-:W-:Y:S08]  /*b9c0*/  HMMA.16816.F32.BF16 R52, R140.reuse, R40, R52 ;  /* 0x000000288c34723c */ /* 0x042ff00000041834 */
[C---:B------:R-:W-:Y:S01]  /*b9d0*/  HMMA.16816.F32.BF16 R56, R140.reuse, R42, R56 ;  /* 0x0000002a8c38723c */ /* 0x040fe20000041838 */
[----:B------:R-:W-:Y:S07]  /*b9e0*/  LDSM.16.M88.4 R40, [R17+0xa000] ;  /* 0x00a000001128783b */ /* 0x000fee0000000200 */
[C---:B---3--:R-:W-:Y:S08]  /*b9f0*/  HMMA.16816.F32.BF16 R84, R140.reuse, R64, R84 ;  /* 0x000000408c54723c */ /* 0x048ff00000041854 */
[C---:B------:R-:W-:Y:S01]  /*ba00*/  HMMA.16816.F32.BF16 R92, R140.reuse, R66, R92 ;  /* 0x000000428c5c723c */ /* 0x040fe2000004185c */
[----:B------:R-:W1:Y:S07]  /*ba10*/  LDSM.16.M88.4 R64, [R17+0x9000] ;  /* 0x009000001140783b */ /* 0x000e6e0000000200 */
[C---:B----4-:R-:W-:Y:S08]  /*ba20*/  HMMA.16816.F32.BF16 R68, R140.reuse, R124, R68 ;  /* 0x0000007c8c44723c */ /* 0x050ff00000041844 */
[C---:B------:R-:W-:Y:S01]  /*ba30*/  HMMA.16816.F32.BF16 R72, R140.reuse, R126, R72 ;  /* 0x0000007e8c48723c */ /* 0x040fe20000041848 */
[----:B------:R-:W3:Y:S07]  /*ba40*/  LDSM.16.M88.4 R124, [R17+0xc000] ;  /* 0x00c00000117c783b */ /* 0x000eee0000000200 */
[C---:B-----5:R-:W-:Y:S08]  /*ba50*/  HMMA.16816.F32.BF16 R60, R140.reuse, R128, R60 ;  /* 0x000000808c3c723c */ /* 0x060ff0000004183c */
        /* <DEDUP_REMOVED lines=12> */
[----:B------:R-:W-:Y:S01]  /*bb20*/  FMUL R34, R33, R11 ;  /* 0x0000000b21227220 */ /* 0x000fe20000400000 */
[----:B------:R-:W-:-:S05]  /*bb30*/  F2FP.BF16.F32.PACK_AB R37, R37, R38 ;  /* 0x000000262525723e */ /* 0x000fca00000010ff */
[----:B------:R-:W-:Y:S01]  /*bb40*/  FMUL R88, R35, R26 ;  /* 0x0000001a23587220 */ /* 0x000fe20000400000 */
[----:B------:R-:W-:Y:S01]  /*bb50*/  F2FP.BF16.F32.PACK_AB R36, R147, R36 ;  /* 0x000000249324723e */ /* 0x000fe200000010ff */
[----:B------:R-:W-:Y:S01]  /*bb60*/  HMMA.16816.F32.BF16 R116, R140, R90, R116 ;  /* 0x0000005a8c74723c */ /* 0x000fe20000041874 */
[----:B------:R-:W-:Y:S01]  /*bb70*/  F2FP.BF16.F32.PACK_AB R39, R34, R39 ;  /* 0x000000272227723e */ /* 0x000fe200000010ff */
[----:B------:R-:W-:Y:S01]  /*bb80*/  LDSM.16.M88.4 R140, [R18+0xf000] ;  /* 0x00f00000128c783b */ /* 0x000fe20000000200 */
[----:B------:R-:W-:-:S03]  /*bb90*/  F2FP.BF16.F32.PACK_AB R38, R88, R153 ;  /* 0x000000995826723e */ /* 0x000fc600000010ff */
[----:B------:R-:W3:Y:S04]  /*bba0*/  LDSM.16.M88.4 R88, [R18+0xb000] ;  /* 0x00b000001258783b */ /* 0x000ee80000000200 */
        /* <DEDUP_REMOVED lines=9> */
[C---:B------:R-:W-:Y:S08]  /*bc40*/  HMMA.16816.F32.BF16 R60, R36.reuse, R40, R60 ;  /* 0x00000028243c723c */ /* 0x040ff0000004183c */
[C---:B------:R-:W-:Y:S01]  /*bc50*/  HMMA.16816.F32.BF16 R112, R36.reuse, R42, R112 ;  /* 0x0000002a2470723c */ /* 0x040fe20000041870 */
[----:B------:R-:W1:Y:S07]  /*bc60*/  LDSM.16.M88.4 R40, [R18+0x8000] ;  /* 0x008000001228783b */ /* 0x000e6e0000000200 */
[C---:B---3--:R-:W-:Y:S08]  /*bc70*/  HMMA.16816.F32.BF16 R76, R36.reuse, R124, R76 ;  /* 0x0000007c244c723c */ /* 0x048ff0000004184c */
[----:B------:R-:W-:Y:S01]  /*bc80*/  HMMA.16816.F32.BF16 R80, R36, R126, R80 ;  /* 0x0000007e2450723c */ /* 0x000fe20000041850 */
[----:B------:R-:W3:Y:S01]  /*bc90*/  LDSM.16.M88.4 R124, [R18+0xd000] ;  /* 0x00d00000127c783b */ /* 0x000ee20000000200 */
[----:B------:R-:W-:Y:S01]  /*bca0*/  FMUL R7, R160, R26 ;  /* 0x0000001aa0077220 */ /* 0x000fe20000400000 */
[----:B------:R-:W-:-:S05]  /*bcb0*/  FMUL R34, R155, R11 ;  /* 0x0000000b9b227220 */ /* 0x000fca0000400000 */
[----:B----4-:R-:W-:Y:S01]  /*bcc0*/  HMMA.16816.F32.BF16 R84, R36, R128, R84 ;  /* 0x000000802454723c */ /* 0x010fe20000041854 */
[----:B------:R-:W-:Y:S01]  /*bcd0*/  FMUL R33, R158, R26 ;  /* 0x0000001a9e217220 */ /* 0x000fe20000400000 */
[----:B------:R-:W-:-:S06]  /*bce0*/  FMUL R152, R152, R11 ;  /* 0x0000000b98987220 */ /* 0x000fcc0000400000 */
[C---:B------:R-:W-:Y:S01]  /*bcf0*/  HMMA.16816.F32.BF16 R92, R36.reuse, R130, R92 ;  /* 0x00000082245c723c */ /* 0x040fe2000004185c */
[----:B------:R-:W-:Y:S07]  /*bd00*/  LDSM.16.M88.4 R128, [R18+0xe000] ;  /* 0x00e000001280783b */ /* 0x000fee0000000200 */
[C---:B------:R-:W-:Y:S08]  /*bd10*/  HMMA.16816.F32.BF16 R96, R36.reuse, R132, R96 ;  /* 0x000000842460723c */ /* 0x040ff00000041860 */
[----:B------:R-:W-:Y:S01]  /*bd20*/  HMMA.16816.F32.BF16 R108, R36, R134, R108 ;  /* 0x00000086246c723c */ /* 0x000fe2000004186c */
[----:B------:R-:W-:Y:S01]  /*bd30*/  FMUL R132, R161, R26 ;  /* 0x0000001aa1847220 */ /* 0x000fe20000400000 */
[----:B------:R-:W-:-:S06]  /*bd40*/  FMUL R133, R156, R11 ;  /* 0x0000000b9c857220 */ /* 0x000fcc0000400000 */
[----:B-----5:R-:W-:Y:S01]  /*bd50*/  HMMA.16816.F32.BF16 R120, R36, R136, R120 ;  /* 0x000000882478723c */ /* 0x020fe20000041878 */
[----:B------:R-:W-:Y:S01]  /*bd60*/  FMUL R134, R159, R26 ;  /* 0x0000001a9f867220 */ /* 0x000fe20000400000 */
[----:B------:R-:W-:-:S06]  /*bd70*/  FMUL R135, R154, R11 ;  /* 0x0000000b9a877220 */ /* 0x000fcc0000400000 */
[----:B------:R-:W-:Y:S01]  /*bd80*/  HMMA.16816.F32.BF16 R116, R36, R138, R116 ;  /* 0x0000008a2474723c */ /* 0x000fe20000041874 */
[----:B------:R-:W4:Y:S01]  /*bd90*/  LDSM.16.M88.4 R36, [R19+0xb000] ;  /* 0x00b000001324783b */ /* 0x000f220000000200 */
[----:B------:R-:W-:Y:S02]  /*bda0*/  F2FP.BF16.F32.PACK_AB R132, R7, R132 ;  /* 0x000000840784723e */ /* 0x000fe400000010ff */
[----:B------:R-:W-:Y:S02]  /*bdb0*/  F2FP.BF16.F32.PACK_AB R133, R34, R133 ;  /* 0x000000852285723e */ /* 0x000fe400000010ff */
[----:B------:R-:W-:Y:S02]  /*bdc0*/  F2FP.BF16.F32.PACK_AB R134, R33, R134 ;  /* 0x000000862186723e */ /* 0x000fe400000010ff */
[----:B------:R-:W-:Y:S01]  /*bdd0*/  F2FP.BF16.F32.PACK_AB R135, R152, R135 ;  /* 0x000000879887723e */ /* 0x000fe200000010ff */
[----:B------:R-:W-:Y:S02]  /*bde0*/  FMUL R136, R32, R11 ;  /* 0x0000000b20887220 */ /* 0x000fe40000400000 */
[----:B------:R-:W-:Y:S04]  /*bdf0*/  LDSM.16.M88.4 R32, [R19+0xf000] ;  /* 0x00f000001320783b */ /* 0x000fe80000000200 */
[C---:B------:R-:W-:Y:S08]  /*be00*/  HMMA.16816.F32.BF16 R68, R132.reuse, R88, R68 ;  /* 0x000000588444723c */ /* 0x040ff00000041844 */
[----:B------:R-:W-:Y:S01]  /*be10*/  HMMA.16816.F32.BF16 R72, R132, R90, R72 ;  /* 0x0000005a8448723c */ /* 0x000fe20000041848 */
[----:B------:R-:W5:Y:S01]  /*be20*/  LDSM.16.M88.4 R88, [R19+0x8000] ;  /* 0x008000001358783b */ /* 0x000f620000000200 */
[----:B------:R-:W-:-:S06]  /*be30*/  FMUL R207, R207, R26 ;  /* 0x0000001acfcf7220 */ /* 0x000fcc0000400000 */
[----:B--2---:R-:W-:Y:S01]  /*be40*/  HMMA.16816.F32.BF16 R60, R132, R100, R60 ;  /* 0x00000064843c723c */ /* 0x004fe2000004183c */
[----:B------:R-:W-:Y:S01]  /*be50*/  FMUL R150, R150, R11 ;  /* 0x0000000b96967220 */ /* 0x000fe20000400000 */
[----:B------:R-:W-:-:S06]  /*be60*/  FMUL R167, R167, R26 ;  /* 0x0000001aa7a77220 */ /* 0x000fcc0000400000 */
        /* <DEDUP_REMOVED lines=11> */
[C---:B---3--:R-:W-:Y:S07]  /*bf20*/  HMMA.16816.F32.BF16 R84, R132.reuse, R124, R84 ;  /* 0x0000007c8454723c */ /* 0x048fee0000041854 */
[----:B------:R-:W-:Y:S01]  /*bf30*/  FMUL R124, R210, R26 ;  /* 0x0000001ad27c7220 */ /* 0x000fe20000400000 */
[----:B------:R-:W-:Y:S01]  /*bf40*/  HMMA.16816.F32.BF16 R92, R132, R126, R92 ;  /* 0x0000007e845c723c */ /* 0x000fe2000004185c */
[----:B------:R-:W-:-:S06]  /*bf50*/  FMUL R125, R151, R11 ;  /* 0x0000000b977d7220 */ /* 0x000fcc0000400000 */
[----:B------:R-:W-:Y:S01]  /*bf60*/  FMUL R126, R168, R26 ;  /* 0x0000001aa87e7220 */ /* 0x000fe20000400000 */
[----:B------:R-:W-:Y:S01]  /*bf70*/  FMUL R127, R149, R11 ;  /* 0x0000000b957f7220 */ /* 0x000fe20000400000 */
[C---:B------:R-:W-:Y:S01]  /*bf80*/  HMMA.16816.F32.BF16 R120, R132.reuse, R140, R120 ;  /* 0x0000008c8478723c */ /* 0x040fe20000041878 */
[----:B------:R-:W-:Y:S02]  /*bf90*/  F2FP.BF16.F32.PACK_AB R124, R207, R124 ;  /* 0x0000007ccf7c723e */ /* 0x000fe400000010ff */
[----:B------:R-:W-:Y:S02]  /*bfa0*/  F2FP.BF16.F32.PACK_AB R125, R150, R125 ;  /* 0x0000007d967d723e */ /* 0x000fe400000010ff */
[----:B------:R-:W-:Y:S02]  /*bfb0*/  F2FP.BF16.F32.PACK_AB R126, R167, R126 ;  /* 0x0000007ea77e723e */ /* 0x000fe400000010ff */
[----:B------:R-:W-:Y:S01]  /*bfc0*/  F2FP.BF16.F32.PACK_AB R127, R136, R127 ;  /* 0x0000007f887f723e */ /* 0x000fe200000010ff */
[----:B------:R-:W-:Y:S01]  /*bfd0*/  HMMA.16816.F32.BF16 R116, R132, R142, R116 ;  /* 0x0000008e8474723c */ /* 0x000fe20000041874 */
[----:B------:R-:W-:Y:S01]  /*bfe0*/  FMUL R7, R164, R26 ;  /* 0x0000001aa4077220 */ /* 0x000fe20000400000 */
[----:B------:R-:W-:Y:S06]  /*bff0*/  LDSM.16.M88.4 R136, [R21+0x9000] ;  /* 0x009000001588783b */ /* 0x000fec0000000200 */
[C---:B----4-:R-:W-:Y:S08]  /*c000*/  HMMA.16816.F32.BF16 R68, R124.reuse, R36, R68 ;  /* 0x000000247c44723c */ /* 0x050ff00000041844 */
[----:B------:R-:W-:Y:S01]  /*c010*/  HMMA.16816.F32.BF16 R72, R124, R38, R72 ;  /* 0x000000267c48723c */ /* 0x000fe20000041848 */
[----:B------:R-:W-:Y:S07]  /*c020*/  LDSM.16.M88.4 R36, [R20+0x8000] ;  /* 0x008000001424783b */ /* 0x000fee0000000200 */
[C---:B------:R-:W-:Y:S08]  /*c030*/  HMMA.16816.F32.BF16 R96, R132.reuse, R128, R96 ;  /* 0x000000808460723c */ /* 0x040ff00000041860 */
[----:B------:R-:W-:Y:S01]  /*c040*/  HMMA.16816.F32.BF16 R128, R132, R130, R108 ;  /* 0x000000828480723c */ /* 0x000fe2000004186c */
[----:B------:R-:W3:Y:S07]  /*c050*/  LDSM.16.M88.4 R108, [R19+0xe000] ;  /* 0x00e00000136c783b */ /* 0x000eee0000000200 */
[C---:B-----5:R-:W-:Y:S08]  /*c060*/  HMMA.16816.F32.BF16 R44, R124.reuse, R88, R44 ;  /* 0x000000587c2c723c */ /* 0x060ff0000004182c */
[C---:B------:R-:W-:Y:S01]  /*c070*/  HMMA.16816.F32.BF16 R48, R124.reuse, R90, R48 ;  /* 0x0000005a7c30723c */ /* 0x040fe20000041830 */
[----:B------:R-:W-:Y:S07]  /*c080*/  LDSM.16.M88.4 R88, [R20+0xd000] ;  /* 0x00d000001458783b */ /* 0x000fee0000000200 */
[C---:B------:R-:W-:Y:S08]  /*c090*/  HMMA.16816.F32.BF16 R120, R124.reuse, R32, R120 ;  /* 0x000000207c78723c */ /* 0x040ff00000041878 */
[----:B------:R-:W-:Y:S01]  /*c0a0*/  HMMA.16816.F32.BF16 R116, R124, R34, R116 ;  /* 0x000000227c74723c */ /* 0x000fe20000041874 */
[----:B------:R-:W4:Y:S01]  /*c0b0*/  LDSM.16.M88.4 R32, [R20+0xf000] ;  /* 0x00f000001420783b */ /* 0x000f220000000200 */
[-C--:B------:R-:W-:Y:S01]  /*c0c0*/  FMUL R133, R28, R11.reuse ;  /* 0x0000000b1c857220 */ /* 0x080fe20000400000 */
[----:B------:R-:W-:-:S05]  /*c0d0*/  FMUL R28, R29, R11 ;  /* 0x0000000b1d1c7220 */ /* 0x000fca0000400000 */
[----:B--2---:R-:W-:Y:S01]  /*c0e0*/  HMMA.16816.F32.BF16 R84, R124, R100, R84 ;  /* 0x000000647c54723c */ /* 0x004fe20000041854 */
[----:B------:R-:W-:Y:S01]  /*c0f0*/  FMUL R135, R8, R11 ;  /* 0x0000000b08877220 */ /* 0x000fe20000400000 */
[----:B------:R-:W-:-:S06]  /*c100*/  FMUL R132, R209, R26 ;  /* 0x0000001ad1847220 */ /* 0x000fcc0000400000 */
[----:B------:R-:W-:Y:S01]  /*c110*/  HMMA.16816.F32.BF16 R92, R124, R102, R92 ;  /* 0x000000667c5c723c */ /* 0x000fe2000004185c */
[----:B------:R-:W2:Y:S01]  /*c120*/  LDSM.16.M88.4 R100, [R20+0xc000] ;  /* 0x00c000001464783b */ /* 0x000ea20000000200 */
[-C--:B------:R-:W-:Y:S01]  /*c130*/  FMUL R134, R163, R26.reuse ;  /* 0x0000001aa3867220 */ /* 0x080fe20000400000 */
[----:B------:R-:W-:Y:S01]  /*c140*/  FMUL R29, R162, R26 ;  /* 0x0000001aa21d7220 */ /* 0x000fe20000400000 */
[----:B------:R-:W-:-:S04]  /*c150*/  FMUL R8, R31, R11 ;  /* 0x0000000b1f087220 */ /* 0x000fc80000400000 */
[C---:B0-----:R-:W-:Y:S08]  /*c160*/  HMMA.16816.F32.BF16 R76, R124.reuse, R104, R76 ;  /* 0x000000687c4c723c */ /* 0x041ff0000004184c */
[C---:B------:R-:W-:Y:S01]  /*c170*/  HMMA.16816.F32.BF16 R80, R124.reuse, R106, R80 ;  /* 0x0000006a7c50723c */ /* 0x040fe20000041850 */
[----:B------:R-:W0:Y:S07]  /*c180*/  LDSM.16.M88.4 R104, [R20+0xb000] ;  /* 0x00b000001468783b */ /* 0x000e2e0000000200 */
[C---:B-1----:R-:W-:Y:S08]  /*c190*/  HMMA.16816.F32.BF16 R52, R124.reuse, R64, R52 ;  /* 0x000000407c34723c */ /* 0x042ff00000041834 */
[C---:B------:R-:W-:Y:S01]  /*c1a0*/  HMMA.16816.F32.BF16 R56, R124.reuse, R66, R56 ;  /* 0x000000427c38723c */ /* 0x040fe20000041838 */
[----:B------:R-:W1:Y:S07]  /*c1b0*/  LDSM.16.M88.4 R64, [R20+0x9000] ;  /* 0x009000001440783b */ /* 0x000e6e0000000200 */
[C---:B------:R-:W-:Y:S08]  /*c1c0*/  HMMA.16816.F32.BF16 R60, R124.reuse, R40, R60 ;  /* 0x000000287c3c723c */ /* 0x040ff0000004183c */
[----:B------:R-:W-:Y:S01]  /*c1d0*/  HMMA.16816.F32.BF16 R112, R124, R42, R112 ;  /* 0x0000002a7c70723c */ /* 0x000fe20000041870 */
[----:B------:R-:W5:Y:S01]  /*c1e0*/  LDSM.16.M88.4 R40, [R20+0xa000] ;  /* 0x00a000001428783b */ /* 0x000f620000000200 */
[----:B------:R-:W-:-:S02]  /*c1f0*/  F2FP.BF16.F32.PACK_AB R132, R7, R132 ;  /* 0x000000840784723e */ /* 0x000fc400000010ff */
[----:B------:R-:W-:Y:S02]  /*c200*/  F2FP.BF16.F32.PACK_AB R133, R28, R133 ;  /* 0x000000851c85723e */ /* 0x000fe400000010ff */
[----:B------:R-:W-:Y:S02]  /*c210*/  F2FP.BF16.F32.PACK_AB R134, R29, R134 ;  /* 0x000000861d86723e */ /* 0x000fe400000010ff */
[----:B------:R-:W-:Y:S01]  /*c220*/  F2FP.BF16.F32.PACK_AB R135, R8, R135 ;  /* 0x000000870887723e */ /* 0x000fe200000010ff */
[----:B---3--:R-:W-:Y:S08]  /*c230*/  HMMA.16816.F32.BF16 R96, R124, R108, R96 ;  /* 0x0000006c7c60723c */ /* 0x008ff00000041860 */
[C---:B------:R-:W-:Y:S08]  /*c240*/  HMMA.16816.F32.BF16 R44, R132.reuse, R36, R44 ;  /* 0x00000024842c723c */ /* 0x040ff0000004182c */
[----:B------:R-:W-:Y:S01]  /*c250*/  HMMA.16816.F32.BF16 R48, R132, R38, R48 ;  /* 0x000000268430723c */ /* 0x000fe20000041830 */
[----:B------:R-:W-:Y:S07]  /*c260*/  LDSM.16.M88.4 R36, [R21+0xf000] ;  /* 0x00f000001524783b */ /* 0x000fee0000000200 */
[----:B------:R-:W-:Y:S01]  /*c270*/  HMMA.16816.F32.BF16 R128, R124, R110, R128 ;  /* 0x0000006e7c80723c */ /* 0x000fe20000041880 */
[----:B------:R-:W3:Y:S01]  /*c280*/  LDSM.16.M88.4 R108, [R20+0xe000] ;  /* 0x00e00000146c783b */ /* 0x000ee20000000200 */
[-C--:B------:R-:W-:Y:S01]  /*c290*/  FMUL R8, R218, R26.reuse ;  /* 0x0000001ada087220 */ /* 0x080fe20000400000 */
[-C--:B------:R-:W-:Y:S01]  /*c2a0*/  FMUL R157, R157, R26.reuse ;  /* 0x0000001a9d9d7220 */ /* 0x080fe20000400000 */
[-C--:B------:R-:W-:Y:S01]  /*c2b0*/  FMUL R27, R27, R26.reuse ;  /* 0x0000001a1b1b7220 */ /* 0x080fe20000400000 */
[----:B------:R-:W-:Y:S03]  /*c2c0*/  LDSM.16.M88.4 R124, [R21+0xb000] ;  /* 0x00b00000157c783b */ /* 0x000fe60000000200 */
[----:B----4-:R-:W-:Y:S01]  /*c2d0*/  HMMA.16816.F32.BF16 R120, R132, R32, R120 ;  /* 0x000000208478723c */ /* 0x010fe20000041878 */
[----:B------:R-:W-:Y:S01]  /*c2e0*/  FMUL R10, R10, R26 ;  /* 0x0000001a0a0a7220 */ /* 0x000fe20000400000 */
[----:B------:R-:W-:-:S06]  /*c2f0*/  FMUL R12, R12, R11 ;  /* 0x0000000b0c0c7220 */ /* 0x000fcc0000400000 */
[----:B--2---:R-:W-:Y:S01]  /*c300*/  HMMA.16816.F32.BF16 R76, R132, R100, R76 ;  /* 0x00000064844c723c */ /* 0x004fe2000004184c */
[-C--:B------:R-:W-:Y:S01]  /*c310*/  FMUL R7, R30, R11.reuse ;  /* 0x0000000b1e077220 */ /* 0x080fe20000400000 */
[-C--:B------:R-:W-:Y:S01]  /*c320*/  FMUL R13, R13, R11.reuse ;  /* 0x0000000b0d0d7220 */ /* 0x080fe20000400000 */
[----:B------:R-:W-:-:S05]  /*c330*/  FMUL R26, R9, R11 ;  /* 0x0000000b091a7220 */ /* 0x000fca0000400000 */
[C---:B------:R-:W-:Y:S01]  /*c340*/  HMMA.16816.F32.BF16 R100, R132.reuse, R102, R80 ;  /* 0x000000668464723c */ /* 0x040fe20000041850 */
[----:B------:R-:W2:Y:S07]  /*c350*/  LDSM.16.M88.4 R80, [R21+0xa000] ;  /* 0x00a000001550783b */ /* 0x000eae0000000200 */
[C---:B0-----:R-:W-:Y:S08]  /*c360*/  HMMA.16816.F32.BF16 R68, R132.reuse, R104, R68 ;  /* 0x000000688444723c */ /* 0x041ff00000041844 */
[C---:B------:R-:W-:Y:S01]  /*c370*/  HMMA.16816.F32.BF16 R72, R132.reuse, R106, R72 ;  /* 0x0000006a8448723c */ /* 0x040fe20000041848 */
[----:B------:R-:W0:Y:S07]  /*c380*/  LDSM.16.M88.4 R104, [R21+0x8000] ;  /* 0x008000001568783b */ /* 0x000e2e0000000200 */
[C---:B------:R-:W-:Y:S08]  /*c390*/  HMMA.16816.F32.BF16 R84, R132.reuse, R88, R84 ;  /* 0x000000588454723c */ /* 0x040ff00000041854 */
[C---:B-1----:R-:W-:Y:S08]  /*c3a0*/  HMMA.16816.F32.BF16 R52, R132.reuse, R64, R52 ;  /* 0x000000408434723c */ /* 0x042ff00000041834 */
[C---:B------:R-:W-:Y:S01]  /*c3b0*/  HMMA.16816.F32.BF16 R56, R132.reuse, R66, R56 ;  /* 0x000000428438723c */ /* 0x040fe20000041838 */
[----:B------:R-:W-:Y:S07]  /*c3c0*/  LDSM.16.M88.4 R64, [R21+0xe000] ;  /* 0x00e000001540783b */ /* 0x000fee0000000200 */
[C---:B-----5:R-:W-:Y:S08]  /*c3d0*/  HMMA.16816.F32.BF16 R60, R132.reuse, R40, R60 ;  /* 0x00000028843c723c */ /* 0x060ff0000004183c */
[C---:B------:R-:W-:Y:S01]  /*c3e0*/  HMMA.16816.F32.BF16 R112, R132.reuse, R42, R112 ;  /* 0x0000002a8470723c */ /* 0x040fe20000041870 */
[----:B------:R-:W-:Y:S07]  /*c3f0*/  LDSM.16.M88.4 R40, [R21+0xd000] ;  /* 0x00d000001528783b */ /* 0x000fee0000000200 */
[----:B------:R-:W-:Y:S01]  /*c400*/  HMMA.16816.F32.BF16 R88, R132, R90, R92 ;  /* 0x0000005a8458723c */ /* 0x000fe2000004185c */
[----:B------:R-:W1:Y:S01]  /*c410*/  LDSM.16.M88.4 R92, [R21+0xc000] ;  /* 0x00c00000155c783b */ /* 0x000e620000000200 */
[----:B------:R-:W-:-:S02]  /*c420*/  F2FP.BF16.F32.PACK_AB R8, R157, R8 ;  /* 0x000000089d08723e */ /* 0x000fc400000010ff */
[----:B------:R-:W-:Y:S02]  /*c430*/  F2FP.BF16.F32.PACK_AB R9, R7, R12 ;  /* 0x0000000c0709723e */ /* 0x000fe400000010ff */
[----:B------:R-:W-:Y:S02]  /*c440*/  F2FP.BF16.F32.PACK_AB R10, R10, R27 ;  /* 0x0000001b0a0a723e */ /* 0x000fe400000010ff */
[----:B------:R-:W-:Y:S01]  /*c450*/  F2FP.BF16.F32.PACK_AB R11, R26, R13 ;  /* 0x0000000d1a0b723e */ /* 0x000fe200000010ff */
[----:B---3--:R-:W-:Y:S01]  /*c460*/  HMMA.16816.F32.BF16 R96, R132, R108, R96 ;  /* 0x0000006c8460723c */ /* 0x008fe20000041860 */
[----:B------:R-:W-:-:S07]  /*c470*/  UIADD3 UR4, UR4, 0x80, URZ ;  /* 0x0000008004047890 */ /* 0x000fce000fffe03f */
[----:B------:R-:W-:Y:S07]  /*c480*/  HMMA.16816.F32.BF16 R120, R8, R36, R120 ;  /* 0x000000240878723c */ /* 0x000fee0000041878 */
[----:B------:R-:W-:Y:S01]  /*c490*/  IMAD.MOV.U32 R37, RZ, RZ, R217 ;  /* 0x000000ffff257224 */ /* 0x000fe200078e00d9 */
[----:B------:R-:W-:Y:S01]  /*c4a0*/  HMMA.16816.F32.BF16 R128, R132, R110, R128 ;  /* 0x0000006e8480723c */ /* 0x000fe20000041880 */
[----:B------:R-:W-:Y:S01]  /*c4b0*/  IMAD.MOV.U32 R36, RZ, RZ, R200 ;  /* 0x000000ffff247224 */ /* 0x000fe200078e00c8 */
[----:B------:R-:W-:-:S02]  /*c4c0*/  UISETP.GE.AND UP0, UPT, UR4, UR6, UPT ;  /* 0x000000060400728c */ /* 0x000fc4000bf06270 */
[----:B------:R3:W-:Y:S04]  /*c4d0*/  STL [R1+0x10], R37 ;  /* 0x0000102501007387 */ /* 0x0007e80000100800 */
[----:B------:R-:W-:Y:S01]  /*c4e0*/  HMMA.16816.F32.BF16 R116, R132, R34, R116 ;  /* 0x000000228474723c */ /* 0x000fe20000041874 */
[----:B------:R3:W-:Y:S04]  /*c4f0*/  STL [R1+0x14], R36 ;  /* 0x0000142401007387 */ /* 0x0007e80000100800 */
[----:B------:R3:W-:Y:S04]  /*c500*/  STL [R1+0x18], R4 ;  /* 0x0000180401007387 */ /* 0x0007e80000100800 */
[----:B------:R3:W-:Y:S01]  /*c510*/  STL [R1+0x1c], R5 ;  /* 0x00001c0501007387 */ /* 0x0007e20000100800 */
[----:B------:R-:W-:Y:S01]  /*c520*/  PLOP3.LUT P0, PT, PT, PT, UP0, 0x40, 0x0 ;  /* 0x000000000000781c */ /* 0x000fe20003f0e808 */
[C---:B--2---:R-:W-:Y:S08]  /*c530*/  HMMA.16816.F32.BF16 R60, R8.reuse, R80, R60 ;  /* 0x00000050083c723c */ /* 0x044ff0000004183c */
[C---:B0-----:R-:W-:Y:S08]  /*c540*/  HMMA.16816.F32.BF16 R44, R8.reuse, R104, R44 ;  /* 0x00000068082c723c */ /* 0x041ff0000004182c */
[C---:B------:R-:W-:Y:S08]  /*c550*/  HMMA.16816.F32.BF16 R80, R8.reuse, R82, R112 ;  /* 0x000000520850723c */ /* 0x040ff00000041870 */
[C---:B------:R-:W-:Y:S08]  /*c560*/  HMMA.16816.F32.BF16 R104, R8.reuse, R106, R48 ;  /* 0x0000006a0868723c */ /* 0x040ff00000041830 */
[C---:B------:R-:W-:Y:S08]  /*c570*/  HMMA.16816.F32.BF16 R52, R8.reuse, R136, R52 ;  /* 0x000000880834723c */ /* 0x040ff00000041834 */
[C---:B------:R-:W-:Y:S08]  /*c580*/  HMMA.16816.F32.BF16 R56, R8.reuse, R138, R56 ;  /* 0x0000008a0838723c */ /* 0x040ff00000041838 */
[C---:B------:R-:W-:Y:S08]  /*c590*/  HMMA.16816.F32.BF16 R68, R8.reuse, R124, R68 ;  /* 0x0000007c0844723c */ /* 0x040ff00000041844 */
[C---:B------:R-:W-:Y:S08]  /*c5a0*/  HMMA.16816.F32.BF16 R72, R8.reuse, R126, R72 ;  /* 0x0000007e0848723c */ /* 0x040ff00000041848 */
[C---:B-1----:R-:W-:Y:S08]  /*c5b0*/  HMMA.16816.F32.BF16 R76, R8.reuse, R92, R76 ;  /* 0x0000005c084c723c */ /* 0x042ff0000004184c */
[C---:B------:R-:W-:Y:S08]  /*c5c0*/  HMMA.16816.F32.BF16 R100, R8.reuse, R94, R100 ;  /* 0x0000005e0864723c */ /* 0x040ff00000041864 */
[C---:B------:R-:W-:Y:S08]  /*c5d0*/  HMMA.16816.F32.BF16 R84, R8.reuse, R40, R84 ;  /* 0x000000280854723c */ /* 0x040ff00000041854 */
[C---:B------:R-:W-:Y:S08]  /*c5e0*/  HMMA.16816.F32.BF16 R88, R8.reuse, R42, R88 ;  /* 0x0000002a0858723c */ /* 0x040ff00000041858 */
[C---:B------:R-:W-:Y:S08]  /*c5f0*/  HMMA.16816.F32.BF16 R96, R8.reuse, R64, R96 ;  /* 0x000000400860723c */ /* 0x040ff00000041860 */
[C---:B------:R-:W-:Y:S08]  /*c600*/  HMMA.16816.F32.BF16 R112, R8.reuse, R66, R128 ;  /* 0x000000420870723c */ /* 0x040ff00000041880 */
[----:B------:R-:W-:Y:S01]  /*c610*/  HMMA.16816.F32.BF16 R116, R8, R38, R116 ;  /* 0x000000260874723c */ /* 0x000fe20000041874 */
[----:B---3--:R-:W-:Y:S01]  /*c620*/  @!P0 CALL.REL.NOINC `(.L_x_0) ;  /* 0x0000001000008944 */ /* 0x008fe20003c00000 */
[----:B------:R-:W-:Y:S06]  /*c630*/  BRA `(.L_x_1) ;  /* 0xffff562000007947 */ /* 0x000fec000383ffff */
.L_x_0:
[----:B------:R-:W0:Y:S01]  /*c640*/  S2R R30, SR_TID.X ;  /* 0x00000000001e7919 */ /* 0x000e220000002100 */
[----:B------:R-:W-:-:S02]  /*c650*/  UISETP.GE.AND UP0, UPT, UR9, UR8, UPT ;  /* 0x000000080900728c */ /* 0x000fc4000bf06270 */
[----:B------:R-:W-:-:S04]  /*c660*/  UIADD3 UR4, UR9, 0x80, URZ ;  /* 0x0000008009047890 */ /* 0x000fc8000fffe03f */
[----:B------:R-:W-:-:S04]  /*c670*/  USEL UR6, UR4, URZ, !UP0 ;  /* 0x0000003f04067287 */ /* 0x000fc8000c000000 */
[----:B------:R-:W-:-:S06]  /*c680*/  UISETP.GE.AND UP0, UPT, UR6, 0x1, UPT ;  /* 0x000000010600788c */ /* 0x000fcc000bf06270 */
[----:B------:R-:W-:Y:S02]  /*c690*/  PLOP3.LUT P0, PT, PT, PT, UP0, 0x40, 0x0 ;  /* 0x000000000000781c */ /* 0x000fe40003f0e808 */
[C---:B0-----:R-:W-:Y:S01]  /*c6a0*/  LOP3.LUT R7, R30.reuse, 0x40, RZ, 0xc0, !PT ;  /* 0x000000401e077812 */ /* 0x041fe200078ec0ff */
[----:B------:R-:W-:-:S03]  /*c6b0*/  IMAD.SHL.U32 R6, R30, 0x20, RZ ;  /* 0x000000201e067824 */ /* 0x000fc600078e00ff */
[--C-:B------:R-:W-:Y:S02]  /*c6c0*/  LOP3.LUT R7, R7, 0x80, R30.reuse, 0xf8, !PT ;  /* 0x0000008007077812 */ /* 0x100fe400078ef81e */
[----:B------:R-:W-:Y:S02]  /*c6d0*/  LOP3.LUT R6, R6, 0x380, RZ, 0xc0, !PT ;  /* 0x0000038006067812 */ /* 0x000fe400078ec0ff */
[----:B------:R-:W-:-:S05]  /*c6e0*/  LOP3.LUT R7, R7, 0x20, R30, 0xf8, !PT ;  /* 0x0000002007077812 */ /* 0x000fca00078ef81e */
[----:B------:R-:W-:Y:S01]  /*c6f0*/  IMAD R210, R7, 0x40, R6 ;  /* 0x0000004007d27824 */ /* 0x000fe200078e0206 */
[----:B------:R-:W-:Y:S05]  /*c700*/  @P0 BRA `(.L_x_2) ;  /* 0x00008e3000000947 */ /* 0x000fea0003800000 */
[----:B------:R-:W0:Y:S01]  /*c710*/  S2R R8, SR_TID.X ;  /* 0x0000000000087919 */ /* 0x000e220000002100 */
[C---:B------:R-:W-:Y:S01]  /*c720*/  LOP3.LUT R7, R30.reuse, 0x20, RZ, 0xc0, !PT ;  /* 0x000000201e077812 */ /* 0x040fe200078ec0ff */
[----:B------:R-:W-:Y:S01]  /*c730*/  IMAD.U32 R11, RZ, RZ, UR5 ;  /* 0x00000005ff0b7e24 */ /* 0x000fe2000f8e00ff */
[----:B------:R-:W-:Y:S01]  /*c740*/  SHF.R.U32.HI R9, RZ, 0x2, R30 ;  /* 0x00000002ff097819 */ /* 0x000fe2000001161e */
[----:B------:R-:W1:Y:S01]  /*c750*/  S2R R26, SR_TID.X ;  /* 0x00000000001a7919 */ /* 0x000e620000002100 */
[C---:B------:R-:W-:Y:S01]  /*c760*/  LOP3.LUT R6, R30.reuse, 0x80, RZ, 0xc0, !PT ;  /* 0x000000801e067812 */ /* 0x040fe200078ec0ff */
[----:B------:R-:W-:Y:S01]  /*c770*/  IMAD.MOV.U32 R31, RZ, RZ, c[0x0][0x1d4] ;  /* 0x00007500ff1f7624 */ /* 0x000fe200078e00ff */
[----:B------:R-:W-:Y:S01]  /*c780*/  SHF.R.U32.HI R10, RZ, 0x1, R7 ;  /* 0x00000001ff0a7819 */ /* 0x000fe20000011607 */
[----:B------:R-:W-:Y:S01]  /*c790*/  IMAD.MOV.U32 R33, RZ, RZ, c[0x0][0x1dc] ;  /* 0x00007700ff217624 */ /* 0x000fe200078e00ff */
[----:B------:R-:W-:Y:S01]  /*c7a0*/  SGXT.U32 R7, R9, 0x3 ;  /* 0x000000030907781a */ /* 0x000fe20000000000 */
[----:B------:R-:W-:Y:S01]  /*c7b0*/  IMAD.MOV.U32 R223, RZ, RZ, 0x2 ;  /* 0x00000002ffdf7424 */ /* 0x000fe200078e00ff */
[----:B------:R-:W-:Y:S01]  /*c7c0*/  SHF.R.U32.HI R6, RZ, 0x1, R6 ;  /* 0x00000001ff067819 */ /* 0x000fe20000011606 */
[----:B------:R-:W-:Y:S01]  /*c7d0*/  USHF.R.S32.HI UR12, URZ, 0x1f, UR8 ;  /* 0x0000001f3f0c7899 */ /* 0x000fe20008011408 */
[----:B------:R-:W-:Y:S01]  /*c7e0*/  LOP3.LUT R9, R30, 0x40, RZ, 0xc0, !PT ;  /* 0x000000401e097812 */ /* 0x000fe200078ec0ff */
[----:B------:R-:W-:Y:S01]  /*c7f0*/  UMOV UR4, URZ ;  /* 0x0000003f00047c82 */ /* 0x000fe20008000000 */
[----:B------:R-:W-:Y:S01]  /*c800*/  LOP3.LUT R6, R10, R7, R6, 0xfe, !PT ;  /* 0x000000070a067212 */ /* 0x000fe200078efe06 */
[----:B------:R-:W-:Y:S01]  /*c810*/  IMAD.U32 R7, RZ, RZ, UR5 ;  /* 0x00000005ff077e24 */ /* 0x000fe2000f8e00ff */
[----:B------:R-:W-:Y:S01]  /*c820*/  LOP3.LUT R18, R30, 0x7, RZ, 0xc0, !PT ;  /* 0x000000071e127812 */ /* 0x000fe200078ec0ff */
[----:B------:R-:W-:Y:S01]  /*c830*/  ULDC UR5, c[0x0][0x1d4] ;  /* 0x0000750000057ab9 */ /* 0x000fe20000000800 */
[----:B------:R-:W-:-:S04]  /*c840*/  SHF.R.U32.HI R9, RZ, 0x1, R9 ;  /* 0x00000001ff097819 */ /* 0x000fc80000011609 */
[----:B------:R-:W-:Y:S01]  /*c850*/  LOP3.LUT R6, R6, UR9, R9, 0xfe, !PT ;  /* 0x0000000906067c12 */ /* 0x000fe2000f8efe09 */
[----:B0-----:R-:W-:Y:S01]  /*c860*/  IMAD.SHL.U32 R8, R8, 0x8, RZ ;  /* 0x0000000808087824 */ /* 0x001fe200078e00ff */
[----:B------:R-:W-:Y:S02]  /*c870*/  ULDC UR9, c[0x0][0x1dc] ;  /* 0x0000770000097ab9 */ /* 0x000fe40000000800 */
[----:B------:R-:W-:Y:S01]  /*c880*/  UIMAD UR9, UR7, UR9, URZ ;  /* 0x00000009070972a4 */ /* 0x000fe2000f8e023f */
[----:B-1----:R-:W-:Y:S01]  /*c890*/  SHF.R.U32.HI R27, RZ, 0x3, R26 ;  /* 0x00000003ff1b7819 */ /* 0x002fe2000001161a */
[----:B------:R-:W-:Y:S01]  /*c8a0*/  UIMAD UR7, UR7, UR5, URZ ;  /* 0x00000005070772a4 */ /* 0x000fe2000f8e023f */
[----:B------:R-:W-:Y:S02]  /*c8b0*/  LOP3.LUT R8, R8, 0x78, RZ, 0xc0, !PT ;  /* 0x0000007808087812 */ /* 0x000fe400078ec0ff */
[----:B------:R-:W-:Y:S01]  /*c8c0*/  SGXT.U32 R27, R27, 0x1 ;  /* 0x000000011b1b781a */ /* 0x000fe20000000000 */
[----:B------:R-:W-:Y:S01]  /*c8d0*/  UMOV UR5, URZ ;  /* 0x0000003f00057c82 */ /* 0x000fe20008000000 */
[----:B------:R-:W-:Y:S01]  /*c8e0*/  LOP3.LUT R26, R26, 0x1f, RZ, 0xc0, !PT ;  /* 0x0000001f1a1a7812 */ /* 0x000fe200078ec0ff */
[--C-:B------:R-:W-:Y:S01]  /*c8f0*/  IMAD R7, R7, c[0x0][0x1d8], R8.reuse ;  /* 0x0000760007077a24 */ /* 0x100fe200078e0208 */
[----:B------:R-:W-:Y:S01]  /*c900*/  LOP3.LUT R14, R27, 0xa, RZ, 0xfc, !PT ;  /* 0x0000000a1b0e7812 */ /* 0x000fe200078efcff */
[----:B------:R-:W-:Y:S01]  /*c910*/  IMAD R8, R11, c[0x0][0x1e0], R8 ;  /* 0x000078000b087a24 */ /* 0x000fe200078e0208 */
[----:B------:R-:W-:-:S02]  /*c920*/  SHF.R.U32.HI R11, RZ, 0x5, R30 ;  /* 0x00000005ff0b7819 */ /* 0x000fc4000001161e */
[----:B------:R-:W-:Y:S02]  /*c930*/  SHF.R.U32.HI R26, RZ, 0x4, R26 ;  /* 0x00000004ff1a7819 */ /* 0x000fe4000001161a */
[----:B------:R-:W-:Y:S01]  /*c940*/  LOP3.LUT R10, R27, 0x2, RZ, 0xfc, !PT ;  /* 0x000000021b0a7812 */ /* 0x000fe200078efcff */
[----:B------:R-:W-:Y:S01]  /*c950*/  IMAD.SHL.U32 R17, R11, 0x2, RZ ;  /* 0x000000020b117824 */ /* 0x000fe200078e00ff */
[C---:B------:R-:W-:Y:S01]  /*c960*/  LOP3.LUT R11, R27.reuse, 0x4, RZ, 0xfc, !PT ;  /* 0x000000041b0b7812 */ /* 0x040fe200078efcff */
[----:B------:R-:W-:Y:S01]  /*c970*/  IMAD R197, R26, 0x8, R18 ;  /* 0x000000081ac57824 */ /* 0x000fe200078e0212 */
[C---:B------:R-:W-:Y:S02]  /*c980*/  LOP3.LUT R12, R27.reuse, 0x6, RZ, 0xfc, !PT ;  /* 0x000000061b0c7812 */ /* 0x040fe400078efcff */
[----:B------:R-:W-:Y:S01]  /*c990*/  LOP3.LUT R13, R27, 0x8, RZ, 0xfc, !PT ;  /* 0x000000081b0d7812 */ /* 0x000fe200078efcff */
[----:B------:R-:W-:Y:S01]  /*c9a0*/  IMAD.SHL.U32 R197, R197, 0x100, RZ ;  /* 0x00000100c5c57824 */ /* 0x000fe200078e00ff */
[----:B------:R-:W-:-:S02]  /*c9b0*/  LOP3.LUT R15, R27, 0xc, RZ, 0xfc, !PT ;  /* 0x0000000c1b0f7812 */ /* 0x000fc400078efcff */
[C---:B------:R-:W-:Y:S02]  /*c9c0*/  LOP3.LUT R16, R27.reuse, 0xe, RZ, 0xfc, !PT ;  /* 0x0000000e1b107812 */ /* 0x040fe400078efcff */
[--C-:B------:R-:W-:Y:S02]  /*c9d0*/  LOP3.LUT R14, R14, 0x7, R30.reuse, 0x78, !PT ;  /* 0x000000070e0e7812 */ /* 0x100fe400078e781e */
[--C-:B------:R-:W-:Y:S02]  /*c9e0*/  LOP3.LUT R9, R27, 0x7, R30.reuse, 0x78, !PT ;  /* 0x000000071b097812 */ /* 0x100fe400078e781e */
[--C-:B------:R-:W-:Y:S01]  /*c9f0*/  LOP3.LUT R10, R10, 0x7, R30.reuse, 0x78, !PT ;  /* 0x000000070a0a7812 */ /* 0x100fe200078e781e */
[----:B------:R-:W-:Y:S01]  /*ca00*/  IMAD.SHL.U32 R14, R14, 0x10, RZ ;  /* 0x000000100e0e7824 */ /* 0x000fe200078e00ff */
        /* <DEDUP_REMOVED lines=8> */
[----:B------:R-:W-:Y:S01]  /*ca90*/  LOP3.LUT R16, R16, 0x7, R30, 0x78, !PT ;  /* 0x0000000710107812 */ /* 0x000fe200078e781e */
[----:B------:R-:W-:Y:S01]  /*caa0*/  IMAD.SHL.U32 R200, R13, 0x10, RZ ;  /* 0x000000100dc87824 */ /* 0x000fe200078e00ff */
[----:B------:R-:W-:Y:S01]  /*cab0*/  LOP3.LUT R17, R27, 0xe, R17, 0xf8, !PT ;  /* 0x0000000e1b117812 */ /* 0x000fe200078ef811 */
[----:B------:R-:W-:Y:S01]  /*cac0*/  IMAD.SHL.U32 R198, R15, 0x10, RZ ;  /* 0x000000100fc67824 */ /* 0x000fe200078e00ff */
[----:B------:R-:W-:Y:S01]  /*cad0*/  IADD3 R15, R26, 0x8, RZ ;  /* 0x000000081a0f7810 */ /* 0x000fe20007ffe0ff */
[----:B------:R-:W-:Y:S01]  /*cae0*/  IMAD.SHL.U32 R16, R16, 0x10, RZ ;  /* 0x0000001010107824 */ /* 0x000fe200078e00ff */
[----:B------:R-:W-:Y:S01]  /*caf0*/  LOP3.LUT R199, R14, R197, RZ, 0xfc, !PT ;  /* 0x000000c50ec77212 */ /* 0x000fe200078efcff */
[----:B------:R-:W-:Y:S01]  /*cb00*/  IMAD R17, R17, 0x8, R18 ;  /* 0x0000000811117824 */ /* 0x000fe200078e0212 */
[----:B------:R-:W-:Y:S01]  /*cb10*/  IADD3 R11, R26, 0x2, RZ ;  /* 0x000000021a0b7810 */ /* 0x000fe20007ffe0ff */
[----:B------:R-:W-:Y:S01]  /*cb20*/  IMAD.SHL.U32 R9, R30, 0x80, RZ ;  /* 0x000000801e097824 */ /* 0x000fe200078e00ff */
[----:B------:R-:W-:-:S02]  /*cb30*/  IADD3 R13, R26, 0x4, RZ ;  /* 0x000000041a0d7810 */ /* 0x000fc40007ffe0ff */
[C---:B------:R-:W-:Y:S02]  /*cb40*/  IADD3 R14, R26.reuse, 0x6, RZ ;  /* 0x000000061a0e7810 */ /* 0x040fe40007ffe0ff */
[C---:B------:R-:W-:Y:S02]  /*cb50*/  IADD3 R18, R26.reuse, 0xa, RZ ;  /* 0x0000000a1a127810 */ /* 0x040fe40007ffe0ff */
[C---:B------:R-:W-:Y:S02]  /*cb60*/  IADD3 R19, R26.reuse, 0xc, RZ ;  /* 0x0000000c1a137810 */ /* 0x040fe40007ffe0ff */
[----:B------:R-:W-:Y:S02]  /*cb70*/  IADD3 R20, R26, 0xe, RZ ;  /* 0x0000000e1a147810 */ /* 0x000fe40007ffe0ff */
[-C--:B------:R-:W-:Y:S02]  /*cb80*/  LOP3.LUT R204, R204, R197.reuse, RZ, 0xfc, !PT ;  /* 0x000000c5cccc7212 */ /* 0x080fe400078efcff */
[----:B------:R-:W-:-:S02]  /*cb90*/  LOP3.LUT R203, R10, R197, RZ, 0xfc, !PT ;  /* 0x000000c50acb7212 */ /* 0x000fc400078efcff */
[-C--:B------:R-:W-:Y:S02]  /*cba0*/  LOP3.LUT R202, R202, R197.reuse, RZ, 0xfc, !PT ;  /* 0x000000c5caca7212 */ /* 0x080fe400078efcff */
[-C--:B------:R-:W-:Y:S02]  /*cbb0*/  LOP3.LUT R201, R12, R197.reuse, RZ, 0xfc, !PT ;  /* 0x000000c50cc97212 */ /* 0x080fe400078efcff */
[-C--:B------:R-:W-:Y:S02]  /*cbc0*/  LOP3.LUT R200, R200, R197.reuse, RZ, 0xfc, !PT ;  /* 0x000000c5c8c87212 */ /* 0x080fe400078efcff */
[-C--:B------:R-:W-:Y:S02]  /*cbd0*/  LOP3.LUT R198, R198, R197.reuse, RZ, 0xfc, !PT ;  /* 0x000000c5c6c67212 */ /* 0x080fe400078efcff */
[----:B------:R-:W-:Y:S02]  /*cbe0*/  LOP3.LUT R15, R15, 0x7, R30, 0x78, !PT ;  /* 0x000000070f0f7812 */ /* 0x000fe400078e781e */
[----:B------:R-:W-:-:S02]  /*cbf0*/  LOP3.LUT R197, R16, R197, RZ, 0xfc, !PT ;  /* 0x000000c510c57212 */ /* 0x000fc400078efcff */
[--C-:B------:R-:W-:Y:S01]  /*cc00*/  LOP3.LUT R10, R26, 0x7, R30.reuse, 0x78, !PT ;  /* 0x000000071a0a7812 */ /* 0x100fe200078e781e */
[----:B------:R-:W-:Y:S01]  /*cc10*/  IMAD.SHL.U32 R22, R15, 0x8, RZ ;  /* 0x000000080f167824 */ /* 0x000fe200078e00ff */
        /* <DEDUP_REMOVED lines=11> */
[----:B------:R-:W-:Y:S01]  /*ccd0*/  LOP3.LUT R11, R9, 0x780, RZ, 0xc0, !PT ;  /* 0x00000780090b7812 */ /* 0x000fe200078ec0ff */
[----:B------:R-:W-:-:S02]  /*cce0*/  IMAD.SHL.U32 R26, R19, 0x8, RZ ;  /* 0x00000008131a7824 */ /* 0x000fc400078e00ff */
[----:B------:R-:W-:Y:S01]  /*ccf0*/  IMAD.SHL.U32 R28, R20, 0x8, RZ ;  /* 0x00000008141c7824 */ /* 0x000fe200078e00ff */
[-C--:B------:R-:W-:Y:S01]  /*cd00*/  LOP3.LUT R23, R22, R11.reuse, RZ, 0xfc, !PT ;  /* 0x0000000b16177212 */ /* 0x080fe200078efcff */
[----:B------:R-:W-:Y:S01]  /*cd10*/  IMAD.SHL.U32 R9, R17, 0x80, RZ ;  /* 0x0000008011097824 */ /* 0x000fe200078e00ff */
[-C--:B------:R-:W-:Y:S02]  /*cd20*/  LOP3.LUT R21, R16, R11.reuse, RZ, 0xfc, !PT ;  /* 0x0000000b10157212 */ /* 0x080fe400078efcff */
[-C--:B------:R-:W-:Y:S01]  /*cd30*/  LOP3.LUT R196, R10, R11.reuse, RZ, 0xfc, !PT ;  /* 0x0000000b0ac47212 */ /* 0x080fe200078efcff */
[C---:B------:R-:W-:Y:S01]  /*cd40*/  IMAD.IADD R17, R9.reuse, 0x1, R10 ;  /* 0x0000000109117824 */ /* 0x040fe200078e020a */
        /* <DEDUP_REMOVED lines=8> */
[----:B------:R-:W-:Y:S01]  /*cdd0*/  LOP3.LUT R29, R28, R11, RZ, 0xfc, !PT ;  /* 0x0000000b1c1d7212 */ /* 0x000fe200078efcff */
[C---:B------:R-:W-:Y:S01]  /*cde0*/  IMAD.IADD R252, R9.reuse, 0x1, R24 ;  /* 0x0000000109fc7824 */ /* 0x040fe200078e0218 */
[----:B------:R-:W-:Y:S01]  /*cdf0*/  LOP3.LUT R14, R6, 0x8, RZ, 0xfc, !PT ;  /* 0x00000008060e7812 */ /* 0x000fe200078efcff */
[C---:B------:R-:W-:Y:S01]  /*ce00*/  IMAD.IADD R251, R9.reuse, 0x1, R26 ;  /* 0x0000000109fb7824 */ /* 0x040fe200078e021a */
[----:B------:R-:W-:Y:S01]  /*ce10*/  LEA R196, R196, 0x8000, 0x1 ;  /* 0x00008000c4c47811 */ /* 0x000fe200078e08ff */
[----:B------:R-:W-:Y:S01]  /*ce20*/  IMAD.IADD R250, R9, 0x1, R28 ;  /* 0x0000000109fa7824 */ /* 0x000fe200078e021c */
[----:B------:R-:W-:Y:S01]  /*ce30*/  SHF.R.U32.HI R9, RZ, 0x4, R30 ;  /* 0x00000004ff097819 */ /* 0x000fe2000001161e */
[----:B------:R-:W-:Y:S01]  /*ce40*/  IMAD.SHL.U32 R19, R19, 0x2, RZ ;  /* 0x0000000213137824 */ /* 0x000fe200078e00ff */
[----:B------:R-:W-:Y:S01]  /*ce50*/  LEA R11, R25, 0x8000, 0x1 ;  /* 0x00008000190b7811 */ /* 0x000fe200078e08ff */
[----:B------:R-:W-:Y:S01]  /*ce60*/  IMAD.SHL.U32 R252, R252, 0x2, RZ ;  /* 0x00000002fcfc7824 */ /* 0x000fe200078e00ff */
[----:B------:R-:W-:Y:S01]  /*ce70*/  SGXT.U32 R10, R9, 0x4 ;  /* 0x00000004090a781a */ /* 0x000fe20000000000 */
[----:B------:R-:W-:Y:S01]  /*ce80*/  IMAD.SHL.U32 R251, R251, 0x2, RZ ;  /* 0x00000002fbfb7824 */ /* 0x000fe200078e00ff */
[----:B------:R-:W-:Y:S01]  /*ce90*/  LEA R9, R21, 0x8000, 0x1 ;  /* 0x0000800015097811 */ /* 0x000fe200078e08ff */
[----:B------:R-:W-:Y:S01]  /*cea0*/  IMAD.SHL.U32 R21, R17, 0x2, RZ ;  /* 0x0000000211157824 */ /* 0x000fe200078e00ff */
[----:B------:R-:W-:Y:S01]  /*ceb0*/  LOP3.LUT R220, R10, 0x40, RZ, 0xfc, !PT ;  /* 0x000000400adc7812 */ /* 0x000fe200078efcff */
[----:B------:R-:W-:Y:S01]  /*cec0*/  IMAD.SHL.U32 R17, R18, 0x2, RZ ;  /* 0x0000000212117824 */ /* 0x000fe200078e00ff */
[----:B------:R-:W-:Y:S01]  /*ced0*/  LOP3.LUT R216, R10, 0x50, RZ, 0xfc, !PT ;  /* 0x000000500ad87812 */ /* 0x000fe200078efcff */
[----:B------:R-:W-:Y:S01]  /*cee0*/  IMAD.SHL.U32 R18, R20, 0x2, RZ ;  /* 0x0000000214127824 */ /* 0x000fe200078e00ff */
[----:B------:R-:W-:Y:S01]  /*cef0*/  STL [R1+0x10], R21 ;  /* 0x0000101501007387 */ /* 0x000fe20000100800 */
[C-C-:B------:R-:W-:Y:S01]  /*cf00*/  IMAD R248, R10.reuse, c[0x0][0x1d4], R7.reuse ;  /* 0x000075000af87a24 */ /* 0x140fe200078e0207 */
[C---:B------:R-:W-:Y:S01]  /*cf10*/  LOP3.LUT R214, R10.reuse, 0x60, RZ, 0xfc, !PT ;  /* 0x000000600ad67812 */ /* 0x040fe200078efcff */
[C---:B------:R-:W-:Y:S01]  /*cf20*/  IMAD R228, R10.reuse, c[0x0][0x1dc], R8 ;  /* 0x000077000ae47a24 */ /* 0x040fe200078e0208 */
[----:B------:R0:W-:Y:S01]  /*cf30*/  STL [R1+0xc], R17 ;  /* 0x00000c1101007387 */ /* 0x0001e20000100800 */
[----:B------:R-:W-:Y:S01]  /*cf40*/  IMAD R246, R31, 0x10, R248 ;  /* 0x000000101ff67824 */ /* 0x000fe200078e02f8 */
[----:B------:R-:W-:Y:S01]  /*cf50*/  LOP3.LUT R212, R10, 0x70, RZ, 0xfc, !PT ;  /* 0x000000700ad47812 */ /* 0x000fe200078efcff */
[----:B------:R-:W-:Y:S01]  /*cf60*/  IMAD R226, R33, 0x10, R228 ;  /* 0x0000001021e27824 */ /* 0x000fe200078e02e4 */
[----:B------:R1:W-:Y:S01]  /*cf70*/  STL [R1+0x8], R19 ;  /* 0x0000081301007387 */ /* 0x0003e20000100800 */
[----:B------:R-:W-:Y:S01]  /*cf80*/  IMAD R244, R31, 0x10, R246 ;  /* 0x000000101ff47824 */ /* 0x000fe200078e02f6 */
[----:B------:R-:W-:Y:S01]  /*cf90*/  LEA R10, R23, 0x8000, 0x1 ;  /* 0x00008000170a7811 */ /* 0x000fe200078e08ff */
[----:B------:R-:W-:Y:S01]  /*cfa0*/  IMAD R224, R33, 0x10, R226 ;  /* 0x0000001021e07824 */ /* 0x000fe200078e02e2 */
[----:B------:R1:W-:Y:S01]  /*cfb0*/  STL [R1+0x4], R18 ;  /* 0x0000041201007387 */ /* 0x0003e20000100800 */
[--C-:B------:R-:W-:Y:S01]  /*cfc0*/  IMAD R240, R220, c[0x0][0x1d4], R7.reuse ;  /* 0x00007500dcf07a24 */ /* 0x100fe200078e0207 */
[----:B------:R-:W-:Y:S01]  /*cfd0*/  LEA R12, R27, 0x8000, 0x1 ;  /* 0x000080001b0c7811 */ /* 0x000fe200078e08ff */
[----:B0-----:R-:W-:Y:S01]  /*cfe0*/  IMAD.SHL.U32 R17, R22, 0x2, RZ ;  /* 0x0000000216117824 */ /* 0x001fe200078e00ff */
[----:B------:R-:W-:Y:S01]  /*cff0*/  SHF.R.S32.HI R16, RZ, 0x1f, R14 ;  /* 0x0000001fff107819 */ /* 0x000fe2000001140e */
[----:B------:R-:W-:-:S02]  /*d000*/  IMAD R238, R216, c[0x0][0x1d4], R7 ;  /* 0x00007500d8ee7a24 */ /* 0x000fc400078e0207 */
[--C-:B------:R-:W-:Y:S01]  /*d010*/  IMAD R236, R214, c[0x0][0x1d4], R7.reuse ;  /* 0x00007500d6ec7a24 */ /* 0x100fe200078e0207 */
[----:B------:R1:W-:Y:S01]  /*d020*/  STL [R1], R17 ;  /* 0x0000001101007387 */ /* 0x0003e20000100800 */
[----:B------:R-:W-:Y:S01]  /*d030*/  IMAD R234, R212, c[0x0][0x1d4], R7 ;  /* 0x00007500d4ea7a24 */ /* 0x000fe200078e0207 */
[----:B------:R-:W-:Y:S01]  /*d040*/  LEA R7, R13, 0x8000, 0x1 ;  /* 0x000080000d077811 */ /* 0x000fe200078e08ff */
[--C-:B------:R-:W-:Y:S01]  /*d050*/  IMAD R220, R220, c[0x0][0x1dc], R8.reuse ;  /* 0x00007700dcdc7a24 */ /* 0x100fe200078e0208 */
[----:B------:R-:W-:Y:S01]  /*d060*/  LEA R13, R29, 0x8000, 0x1 ;  /* 0x000080001d0d7811 */ /* 0x000fe200078e08ff */
[--C-:B------:R-:W-:Y:S02]  /*d070*/  IMAD R216, R216, c[0x0][0x1dc], R8.reuse ;  /* 0x00007700d8d87a24 */ /* 0x100fe400078e0208 */
[--C-:B------:R-:W-:Y:S02]  /*d080*/  IMAD R214, R214, c[0x0][0x1dc], R8.reuse ;  /* 0x00007700d6d67a24 */ /* 0x100fe400078e0208 */
[----:B------:R-:W-:Y:S01]  /*d090*/  IMAD R212, R212, c[0x0][0x1dc], R8 ;  /* 0x00007700d4d47a24 */ /* 0x000fe200078e0208 */
[----:B------:R-:W-:Y:S01]  /*d0a0*/  LEA R8, R15, 0x8000, 0x1 ;  /* 0x000080000f087811 */ /* 0x000fe200078e08ff */
[----:B------:R-:W-:Y:S01]  /*d0b0*/  IMAD R242, R31, 0x10, R244 ;  /* 0x000000101ff27824 */ /* 0x000fe200078e02f4 */
[----:B------:R-:W-:Y:S01]  /*d0c0*/  SHF.R.S32.HI R15, RZ, 0x1f, R6 ;  /* 0x0000001fff0f7819 */ /* 0x000fe20000011406 */
[----:B------:R-:W-:-:S02]  /*d0d0*/  IMAD R222, R33, 0x10, R224 ;  /* 0x0000001021de7824 */ /* 0x000fc400078e02e0 */
[----:B------:R-:W-:-:S04]  /*d0e0*/  IMAD.WIDE R248, R248, R223, c[0x0][0x168] ;  /* 0x00005a00f8f87625 */ /* 0x000fc800078e02df */
        /* <DEDUP_REMOVED lines=14> */
[----:B------:R-:W-:Y:S02]  /*d1d0*/  IMAD.SHL.U32 R250, R250, 0x2, RZ ;  /* 0x00000002fafa7824 */ /* 0x000fe400078e00ff */
[----:B-1----:R-:W-:-:S04]  /*d1e0*/  IMAD.WIDE R222, R222, R223, c[0x0][0x170] ;  /* 0x00005c00dede7625 */ /* 0x002fc800078e02df */
.L_x_3:
[----:B------:R-:W0:Y:S01]  /*d1f0*/  S2R R26, SR_TID.X ;  /* 0x00000000001a7919 */ /* 0x000e220000002100 */
[----:B------:R-:W-:Y:S01]  /*d200*/  IMAD.U32 R17, RZ, RZ, UR4 ;  /* 0x00000004ff117e24 */ /* 0x000fe2000f8e00ff */
[----:B------:R-:W-:Y:S01]  /*d210*/  CS2R R92, SRZ ;  /* 0x00000000005c7805 */ /* 0x000fe2000001ff00 */
[----:B------:R-:W-:Y:S01]  /*d220*/  IMAD.U32 R19, RZ, RZ, UR5 ;  /* 0x00000005ff137e24 */ /* 0x000fe2000f8e00ff */
[----:B------:R-:W-:Y:S01]  /*d230*/  CS2R R94, SRZ ;  /* 0x00000000005e7805 */ /* 0x000fe2000001ff00 */
[----:B------:R-:W-:Y:S01]  /*d240*/  IMAD.U32 R21, RZ, RZ, UR4 ;  /* 0x00000004ff157e24 */ /* 0x000fe2000f8e00ff */
[----:B------:R-:W-:Y:S01]  /*d250*/  ULDC.64 UR10, c[0x0][0x118] ;  /* 0x00004600000a7ab9 */ /* 0x000fe20000000a00 */
[----:B------:R-:W-:Y:S02]  /*d260*/  IMAD.U32 R23, RZ, RZ, UR5 ;  /* 0x00000005ff177e24 */ /* 0x000fe4000f8e00ff */
[----:B------:R-:W-:-:S02]  /*d270*/  IMAD.U32 R18, RZ, RZ, UR5 ;  /* 0x00000005ff127e24 */ /* 0x000fc4000f8e00ff */
[----:B------:R-:W-:Y:S02]  /*d280*/  IMAD.U32 R25, RZ, RZ, UR5 ;  /* 0x00000005ff197e24 */ /* 0x000fe4000f8e00ff */
[----:B------:R-:W-:Y:S02]  /*d290*/  IMAD.U32 R190, RZ, RZ, UR4 ;  /* 0x00000004ffbe7e24 */ /* 0x000fe4000f8e00ff */
[----:B------:R-:W-:Y:S02]  /*d2a0*/  IMAD.U32 R27, RZ, RZ, UR4 ;  /* 0x00000004ff1b7e24 */ /* 0x000fe4000f8e00ff */
[----:B------:R-:W-:Y:S02]  /*d2b0*/  IMAD.U32 R29, RZ, RZ, UR5 ;  /* 0x00000005ff1d7e24 */ /* 0x000fe4000f8e00ff */
[----:B------:R-:W-:Y:S02]  /*d2c0*/  IMAD.U32 R24, RZ, RZ, UR5 ;  /* 0x00000005ff187e24 */ /* 0x000fe4000f8e00ff */
[----:B------:R-:W-:-:S02]  /*d2d0*/  IMAD.U32 R32, RZ, RZ, UR4 ;  /* 0x00000004ff207e24 */ /* 0x000fc4000f8e00ff */
[----:B------:R-:W-:Y:S01]  /*d2e0*/  IMAD.U32 R28, RZ, RZ, UR5 ;  /* 0x00000005ff1c7e24 */ /* 0x000fe2000f8e00ff */
[----:B0-----:R-:W-:Y:S01]  /*d2f0*/  SHF.R.U32.HI R34, RZ, 0x4, R26 ;  /* 0x00000004ff227819 */ /* 0x001fe2000001161a */
[----:B------:R-:W-:Y:S02]  /*d300*/  IMAD.SHL.U32 R211, R26, 0x2, RZ ;  /* 0x000000021ad37824 */ /* 0x000fe400078e00ff */
[----:B------:R-:W-:Y:S01]  /*d310*/  IMAD.U32 R31, RZ, RZ, UR7 ;  /* 0x00000007ff1f7e24 */ /* 0x000fe2000f8e00ff */
[----:B------:R-:W-:Y:S01]  /*d320*/  SGXT.U32 R34, R34, 0x4 ;  /* 0x000000042222781a */ /* 0x000fe20000000000 */
[----:B------:R-:W-:Y:S01]  /*d330*/  IMAD.U32 R26, RZ, RZ, UR5 ;  /* 0x00000005ff1a7e24 */ /* 0x000fe2000f8e00ff */
[----:B------:R-:W-:Y:S01]  /*d340*/  LOP3.LUT R211, R211, 0x6, RZ, 0xc0, !PT ;  /* 0x00000006d3d37812 */ /* 0x000fe200078ec0ff */
[----:B------:R-:W-:Y:S01]  /*d350*/  CS2R R64, SRZ ;  /* 0x0000000000407805 */ /* 0x000fe2000001ff00 */
[----:B------:R-:W-:Y:S01]  /*d360*/  CS2R R66, SRZ ;  /* 0x0000000000427805 */ /* 0x000fe2000001ff00 */
[----:B------:R-:W-:Y:S01]  /*d370*/  CS2R R108, SRZ ;  /* 0x00000000006c7805 */ /* 0x000fe2000001ff00 */
[--C-:B------:R-:W-:Y:S01]  /*d380*/  LOP3.LUT R17, R17, 0x68, R211.reuse, 0xfe, !PT ;  /* 0x0000006811117812 */ /* 0x100fe200078efed3 */
[----:B------:R-:W-:Y:S01]  /*d390*/  CS2R R110, SRZ ;  /* 0x00000000006e7805 */ /* 0x000fe2000001ff00 */
[--C-:B------:R-:W-:Y:S01]  /*d3a0*/  LOP3.LUT R21, R21, 0x69, R211.reuse, 0xfe, !PT ;  /* 0x0000006915157812 */ /* 0x100fe200078efed3 */
[----:B------:R-:W-:Y:S01]  /*d3b0*/  CS2R R48, SRZ ;  /* 0x0000000000307805 */ /* 0x000fe2000001ff00 */
[----:B------:R-:W-:Y:S01]  /*d3c0*/  ISETP.GT.U32.AND P0, PT, R17, R14, PT ;  /* 0x0000000e1100720c */ /* 0x000fe20003f04070 */
[----:B------:R-:W-:Y:S01]  /*d3d0*/  CS2R R50, SRZ ;  /* 0x0000000000327805 */ /* 0x000fe2000001ff00 */
[--C-:B------:R-:W-:Y:S01]  /*d3e0*/  LOP3.LUT R190, R190, 0x79, R211.reuse, 0xfe, !PT ;  /* 0x00000079bebe7812 */ /* 0x100fe200078efed3 */
[----:B------:R-:W-:Y:S01]  /*d3f0*/  IMAD.U32 R33, RZ, RZ, UR5 ;  /* 0x00000005ff217e24 */ /* 0x000fe2000f8e00ff */
[----:B------:R-:W-:Y:S01]  /*d400*/  ISETP.GT.AND.EX P0, PT, R19, R16, PT, P0 ;  /* 0x000000101300720c */ /* 0x000fe20003f04300 */
[----:B------:R-:W-:Y:S01]  /*d410*/  IMAD.U32 R35, RZ, RZ, UR7 ;  /* 0x00000007ff237e24 */ /* 0x000fe2000f8e00ff */
[----:B------:R-:W-:Y:S01]  /*d420*/  LOP3.LUT R27, R27, 0x71, R211, 0xfe, !PT ;  /* 0x000000711b1b7812 */ /* 0x000fe200078efed3 */
[----:B------:R-:W-:Y:S01]  /*d430*/  CS2R R40, SRZ ;  /* 0x0000000000287805 */ /* 0x000fe2000001ff00 */
[----:B------:R-:W-:Y:S01]  /*d440*/  SEL R19, RZ, 0x1fffe, !P0 ;  /* 0x0001fffeff137807 */ /* 0x000fe20004000000 */
[----:B------:R-:W-:Y:S01]  /*d450*/  CS2R R42, SRZ ;  /* 0x00000000002a7805 */ /* 0x000fe2000001ff00 */
[----:B------:R-:W-:Y:S01]  /*d460*/  ISETP.GT.U32.AND P0, PT, R21, R14, PT ;  /* 0x0000000e1500720c */ /* 0x000fe20003f04070 */
[----:B------:R-:W-:Y:S01]  /*d470*/  IMAD.U32 R125, RZ, RZ, UR7 ;  /* 0x00000007ff7d7e24 */ /* 0x000fe2000f8e00ff */
[----:B------:R-:W2:Y:S02]  /*d480*/  LDL R138, [R1+0x10] ;  /* 0x00001000018a7983 */ /* 0x000ea40000100800 */
[----:B------:R-:W-:Y:S01]  /*d490*/  ISETP.GT.AND.EX P0, PT, R23, R16, PT, P0 ;  /* 0x000000101700720c */ /* 0x000fe20003f04300 */
[----:B------:R-:W-:Y:S01]  /*d4a0*/  IMAD.U32 R127, RZ, RZ, UR7 ;  /* 0x00000007ff7f7e24 */ /* 0x000fe2000f8e00ff */
[----:B------:R-:W3:Y:S02]  /*d4b0*/  LDL R137, [R1+0xc] ;  /* 0x00000c0001897983 */ /* 0x000ee40000100800 */
[----:B------:R-:W-:-:S02]  /*d4c0*/  SEL R23, RZ, 0x1, !P0 ;  /* 0x00000001ff177807 */ /* 0x000fc40004000000 */
[-C--:B------:R-:W-:Y:S01]  /*d4d0*/  ISETP.GT.U32.AND P0, PT, R21, R6.reuse, PT ;  /* 0x000000061500720c */ /* 0x080fe20003f04070 */
[----:B------:R-:W-:Y:S01]  /*d4e0*/  IMAD.U32 R21, RZ, RZ, UR5 ;  /* 0x00000005ff157e24 */ /* 0x000fe2000f8e00ff */
[----:B------:R-:W4:Y:S02]  /*d4f0*/  LDL R136, [R1+0x8] ;  /* 0x0000080001887983 */ /* 0x000f240000100800 */
[-C--:B------:R-:W-:Y:S02]  /*d500*/  ISETP.GT.AND.EX P0, PT, R18, R15.reuse, PT, P0 ;  /* 0x0000000f1200720c */ /* 0x080fe40003f04300 */
[----:B------:R-:W5:Y:S02]  /*d510*/  LDL R148, [R1+0x4] ;  /* 0x0000040001947983 */ /* 0x000f640000100800 */
[----:B------:R-:W-:Y:S02]  /*d520*/  SEL R22, RZ, 0x4, !P0 ;  /* 0x00000004ff167807 */ /* 0x000fe40004000000 */
[----:B------:R-:W-:Y:S01]  /*d530*/  ISETP.GT.U32.AND P0, PT, R17, R6, PT ;  /* 0x000000061100720c */ /* 0x000fe20003f04070 */
[----:B------:R-:W-:Y:S01]  /*d540*/  IMAD.U32 R17, RZ, RZ, UR4 ;  /* 0x00000004ff117e24 */ /* 0x000fe2000f8e00ff */
[----:B------:R-:W-:Y:S01]  /*d550*/  LOP3.LUT R2, R2, 0xfffffffe, RZ, 0xc0, !PT ;  /* 0xfffffffe02027812 */ /* 0x000fe200078ec0ff */
[----:B------:R-:W-:Y:S01]  /*d560*/  CS2R R132, SRZ ;  /* 0x0000000000847805 */ /* 0x000fe2000001ff00 */
[----:B------:R-:W-:Y:S01]  /*d570*/  ISETP.GT.AND.EX P0, PT, R18, R15, PT, P0 ;  /* 0x0000000f1200720c */ /* 0x000fe20003f04300 */
[----:B------:R-:W-:Y:S01]  /*d580*/  CS2R R134, SRZ ;  /* 0x0000000000867805 */ /* 0x000fe2000001ff00 */
[----:B------:R-:W-:Y:S01]  /*d590*/  LOP3.LUT R17, R17, 0x60, R211, 0xfe, !PT ;  /* 0x0000006011117812 */ /* 0x000fe200078efed3 */
[----:B------:R-:W-:Y:S01]  /*d5a0*/  CS2R R130, SRZ ;  /* 0x0000000000827805 */ /* 0x000fe2000001ff00 */
[----:B------:R-:W-:Y:S01]  /*d5b0*/  SEL R20, RZ, 0x7fff8, !P0 ;  /* 0x0007fff8ff147807 */ /* 0x000fe20004000000 */
[----:B------:R-:W2:Y:S01]  /*d5c0*/  LDL R195, [R1] ;  /* 0x0000000001c37983 */ /* 0x000ea20000100800 */
[----:B------:R-:W-:-:S04]  /*d5d0*/  ISETP.GT.U32.AND P0, PT, R17, R14, PT ;  /* 0x0000000e1100720c */ /* 0x000fc80003f04070 */
[----:B------:R-:W-:Y:S01]  /*d5e0*/  ISETP.GT.AND.EX P0, PT, R21, R16, PT, P0 ;  /* 0x000000101500720c */ /* 0x000fe20003f04300 */
[----:B------:R-:W-:-:S03]  /*d5f0*/  IMAD.U32 R21, RZ, RZ, UR4 ;  /* 0x00000004ff157e24 */ /* 0x000fc6000f8e00ff */
[----:B------:R-:W-:Y:S02]  /*d600*/  SEL R177, RZ, 0x1fffe, !P0 ;  /* 0x0001fffeffb17807 */ /* 0x000fe40004000000 */
[----:B------:R-:W-:-:S04]  /*d610*/  LOP3.LUT R21, R21, 0x61, R211, 0xfe, !PT ;  /* 0x0000006115157812 */ /* 0x000fc800078efed3 */
[----:B------:R-:W-:-:S04]  /*d620*/  ISETP.GT.U32.AND P0, PT, R21, R14, PT ;  /* 0x0000000e1500720c */ /* 0x000fc80003f04070 */
[----:B------:R-:W-:-:S04]  /*d630*/  ISETP.GT.AND.EX P0, PT, R25, R16, PT, P0 ;  /* 0x000000101900720c */ /* 0x000fc80003f04300 */
[----:B------:R-:W-:Y:S02]  /*d640*/  SEL R178, RZ, 0x1, !P0 ;  /* 0x00000001ffb27807 */ /* 0x000fe40004000000 */
[----:B------:R-:W-:-:S04]  /*d650*/  ISETP.GT.U32.AND P0, PT, R21, R6, PT ;  /* 0x000000061500720c */ /* 0x000fc80003f04070 */
[----:B------:R-:W-:-:S04]  /*d660*/  ISETP.GT.AND.EX P0, PT, R18, R15, PT, P0 ;  /* 0x0000000f1200720c */ /* 0x000fc80003f04300 */
[----:B------:R-:W-:Y:S02]  /*d670*/  SEL R184, RZ, 0x4, !P0 ;  /* 0x00000004ffb87807 */ /* 0x000fe40004000000 */
[----:B------:R-:W-:Y:S01]  /*d680*/  ISETP.GT.U32.AND P0, PT, R17, R6, PT ;  /* 0x000000061100720c */ /* 0x000fe20003f04070 */
[----:B------:R-:W-:-:S03]  /*d690*/  IMAD.U32 R17, RZ, RZ, UR4 ;  /* 0x00000004ff117e24 */ /* 0x000fc6000f8e00ff */
[----:B------:R-:W-:Y:S02]  /*d6a0*/  ISETP.GT.AND.EX P0, PT, R18, R15, PT, P0 ;  /* 0x0000000f1200720c */ /* 0x000fe40003f04300 */
[----:B------:R-:W-:Y:S02]  /*d6b0*/  LOP3.LUT R17, R17, 0x78, R211, 0xfe, !PT ;  /* 0x0000007811117812 */ /* 0x000fe400078efed3 */
[----:B------:R-:W-:Y:S02]  /*d6c0*/  SEL R179, RZ, 0x7fff8, !P0 ;  /* 0x0007fff8ffb37807 */ /* 0x000fe40004000000 */
        /* <DEDUP_REMOVED lines=56> */
[----:B------:R-:W-:Y:S02]  /*da50*/  ISETP.GT.U32.AND P0, PT, R25, R6, PT ;  /* 0x000000061900720c */ /* 0x000fe40003f04070 */
[----:B------:R-:W-:Y:S02]  /*da60*/  LOP3.LUT R25, R34, UR4, RZ, 0xfc, !PT ;  /* 0x0000000422197c12 */ /* 0x000fe4000f8efcff */
[----:B------:R-:W-:Y:S01]  /*da70*/  ISETP.GT.AND.EX P0, PT, R24, R15, PT, P0 ;  /* 0x0000000f1800720c */ /* 0x000fe20003f04300 */
[----:B------:R-:W-:Y:S01]  /*da80*/  IMAD.U32 R24, RZ, RZ, UR4 ;  /* 0x00000004ff187e24 */ /* 0x000fe2000f8e00ff */
[----:B------:R-:W-:Y:S01]  /*da90*/  ISETP.GE.U32.AND P6, PT, R25, UR8, PT ;  /* 0x0000000819007c0c */ /* 0x000fe2000bfc6070 */
[----:B------:R-:W-:Y:S01]  /*daa0*/  IMAD.U32 R25, RZ, RZ, UR4 ;  /* 0x00000004ff197e24 */ /* 0x000fe2000f8e00ff */
[----:B------:R-:W-:-:S02]  /*dab0*/  SEL R193, RZ, 0x7fff8, !P0 ;  /* 0x0007fff8ffc17807 */ /* 0x000fc40004000000 */
[--C-:B------:R-:W-:Y:S02]  /*dac0*/  LOP3.LUT R24, R24, 0x10, R34.reuse, 0xfe, !PT ;  /* 0x0000001018187812 */ /* 0x100fe400078efe22 */
[----:B------:R-:W-:Y:S02]  /*dad0*/  ISETP.GE.AND.EX P6, PT, R26, UR12, PT, P6 ;  /* 0x0000000c1a007c0c */ /* 0x000fe4000bfc6360 */
[----:B------:R-:W-:Y:S02]  /*dae0*/  ISETP.GE.U32.AND P5, PT, R24, UR8, PT ;  /* 0x0000000818007c0c */ /* 0x000fe4000bfa6070 */
[----:B------:R-:W-:Y:S02]  /*daf0*/  LOP3.LUT R24, R25, 0x20, R34, 0xfe, !PT ;  /* 0x0000002019187812 */ /* 0x000fe400078efe22 */
[----:B------:R-:W-:Y:S01]  /*db00*/  ISETP.GE.AND.EX P5, PT, R26, UR12, PT, P5 ;  /* 0x0000000c1a007c0c */ /* 0x000fe2000bfa6350 */
[----:B------:R-:W-:Y:S01]  /*db10*/  IMAD.U32 R26, RZ, RZ, UR4 ;  /* 0x00000004ff1a7e24 */ /* 0x000fe2000f8e00ff */
[----:B------:R-:W-:-:S02]  /*db20*/  ISETP.GE.U32.AND P4, PT, R24, UR8, PT ;  /* 0x0000000818007c0c */ /* 0x000fc4000bf86070 */
[--C-:B------:R-:W-:Y:S01]  /*db30*/  LOP3.LUT R24, R27, 0x40, R34.reuse, 0xfe, !PT ;  /* 0x000000401b187812 */ /* 0x100fe200078efe22 */
[----:B------:R-:W-:Y:S01]  /*db40*/  IMAD.U32 R27, RZ, RZ, UR5 ;  /* 0x00000005ff1b7e24 */ /* 0x000fe2000f8e00ff */
[--C-:B------:R-:W-:Y:S01]  /*db50*/  LOP3.LUT R25, R26, 0x30, R34.reuse, 0xfe, !PT ;  /* 0x000000301a197812 */ /* 0x100fe200078efe22 */
[----:B------:R-:W-:Y:S01]  /*db60*/  IMAD.U32 R26, RZ, RZ, UR5 ;  /* 0x00000005ff1a7e24 */ /* 0x000fe2000f8e00ff */
[----:B------:R-:W-:Y:S02]  /*db70*/  ISETP.GE.U32.AND P0, PT, R24, UR8, PT ;  /* 0x0000000818007c0c */ /* 0x000fe4000bf06070 */
[----:B------:R-:W-:Y:S01]  /*db80*/  ISETP.GE.U32.AND P1, PT, R25, UR8, PT ;  /* 0x0000000819007c0c */ /* 0x000fe2000bf26070 */
[----:B------:R-:W-:Y:S01]  /*db90*/  IMAD.U32 R25, RZ, RZ, UR5 ;  /* 0x00000005ff197e24 */ /* 0x000fe2000f8e00ff */
[----:B------:R-:W-:Y:S02]  /*dba0*/  LOP3.LUT R32, R32, 0x60, R34, 0xfe, !PT ;  /* 0x0000006020207812 */ /* 0x000fe400078efe22 */
[----:B------:R-:W-:Y:S01]  /*dbb0*/  ISETP.GE.AND.EX P1, PT, R26, UR12, PT, P1 ;  /* 0x0000000c1a007c0c */ /* 0x000fe2000bf26310 */
[----:B------:R-:W-:Y:S01]  /*dbc0*/  IMAD.U32 R26, RZ, RZ, UR4 ;  /* 0x00000004ff1a7e24 */ /* 0x000fe2000f8e00ff */
[----:B------:R-:W-:Y:S01]  /*dbd0*/  ISETP.GE.AND.EX P0, PT, R25, UR12, PT, P0 ;  /* 0x0000000c19007c0c */ /* 0x000fe2000bf06300 */
[----:B------:R-:W-:Y:S01]  /*dbe0*/  IMAD.U32 R25, RZ, RZ, UR7 ;  /* 0x00000007ff197e24 */ /* 0x000fe2000f8e00ff */
[----:B------:R-:W-:-:S02]  /*dbf0*/  ISETP.GE.AND.EX P4, PT, R28, UR12, PT, P4 ;  /* 0x0000000c1c007c0c */ /* 0x000fc4000bf86340 */
[----:B------:R-:W-:Y:S01]  /*dc00*/  LOP3.LUT R26, R26, 0x50, R34, 0xfe, !PT ;  /* 0x000000501a1a7812 */ /* 0x000fe200078efe22 */
[----:B------:R-:W-:Y:S01]  /*dc10*/  IMAD.WIDE R24, R25, 0x2, R248 ;  /* 0x0000000219187825 */ /* 0x000fe200078e02f8 */
[----:B------:R-:W-:Y:S02]  /*dc20*/  ISETP.GE.U32.AND P2, PT, R32, UR8, PT ;  /* 0x0000000820007c0c */ /* 0x000fe4000bf46070 */
[----:B------:R-:W-:Y:S01]  /*dc30*/  ISETP.GE.U32.AND P3, PT, R26, UR8, PT ;  /* 0x000000081a007c0c */ /* 0x000fe2000bf66070 */
[----:B------:R-:W-:Y:S01]  /*dc40*/  IMAD.U32 R32, RZ, RZ, UR4 ;  /* 0x00000004ff207e24 */ /* 0x000fe2000f8e00ff */
[----:B------:R0:W2:Y:S02]  /*dc50*/  @!P6 LDG.E.128 R92, [R24.64] ;  /* 0x0000000a185ce981 */ /* 0x0000a4000c1e1d00 */
[----:B------:R-:W-:Y:S01]  /*dc60*/  ISETP.GE.AND.EX P3, PT, R27, UR12, PT, P3 ;  /* 0x0000000c1b007c0c */ /* 0x000fe2000bf66330 */
[----:B------:R-:W-:Y:S02]  /*dc70*/  IMAD.U32 R27, RZ, RZ, UR7 ;  /* 0x00000007ff1b7e24 */ /* 0x000fe4000f8e00ff */
[----:B------:R-:W-:Y:S01]  /*dc80*/  IMAD.U32 R29, RZ, RZ, UR7 ;  /* 0x00000007ff1d7e24 */ /* 0x000fe2000f8e00ff */
[----:B------:R-:W-:-:S02]  /*dc90*/  LOP3.LUT R32, R32, 0x70, R34, 0xfe, !PT ;  /* 0x0000007020207812 */ /* 0x000fc400078efe22 */
[----:B------:R-:W-:Y:S01]  /*dca0*/  P2R R128, PR, RZ, 0x40 ;  /* 0x00000040ff807803 */ /* 0x000fe20000000000 */
[----:B0-----:R-:W-:Y:S01]  /*dcb0*/  IMAD.WIDE R24, R27, 0x2, R246 ;  /* 0x000000021b187825 */ /* 0x001fe200078e02f6 */
[----:B------:R-:W-:-:S03]  /*dcc0*/  ISETP.GE.U32.AND P6, PT, R32, UR8, PT ;  /* 0x0000000820007c0c */ /* 0x000fc6000bfc6070 */
[----:B------:R-:W-:Y:S01]  /*dcd0*/  IMAD.WIDE R26, R29, 0x2, R244 ;  /* 0x000000021d1a7825 */ /* 0x000fe200078e02f4 */
[----:B------:R0:W3:Y:S03]  /*dce0*/  @!P5 LDG.E.128 R64, [R24.64] ;  /* 0x0000000a1840d981 */ /* 0x0000e6000c1e1d00 */
[----:B------:R-:W-:Y:S01]  /*dcf0*/  IMAD.WIDE R28, R31, 0x2, R242 ;  /* 0x000000021f1c7825 */ /* 0x000fe200078e02f2 */
[----:B------:R1:W4:Y:S01]  /*dd00*/  @!P4 LDG.E.128 R108, [R26.64] ;  /* 0x0000000a1a6cc981 */ /* 0x000322000c1e1d00 */
[C---:B------:R-:W-:Y:S02]  /*dd10*/  ISETP.GE.AND.EX P2, PT, R33.reuse, UR12, PT, P2 ;  /* 0x0000000c21007c0c */ /* 0x040fe4000bf46320 */
[----:B------:R-:W-:Y:S01]  /*dd20*/  ISETP.GE.AND.EX P6, PT, R33, UR12, PT, P6 ;  /* 0x0000000c21007c0c */ /* 0x000fe2000bfc6360 */
[----:B------:R1:W4:Y:S01]  /*dd30*/  @!P1 LDG.E.128 R48, [R28.64] ;  /* 0x0000000a1c309981 */ /* 0x000322000c1e1d00 */
[----:B------:R-:W-:Y:S01]  /*dd40*/  IMAD.WIDE R30, R35, 0x2, R240 ;  /* 0x00000002231e7825 */ /* 0x000fe200078e02f0 */
[----:B0-----:R-:W-:Y:S01]  /*dd50*/  CS2R R24, SRZ ;  /* 0x0000000000187805 */ /* 0x001fe2000001ff00 */
[----:B-1----:R-:W-:-:S03]  /*dd60*/  CS2R R26, SRZ ;  /* 0x00000000001a7805 */ /* 0x002fc6000001ff00 */
[----:B------:R0:W5:Y:S01]  /*dd70*/  @!P0 LDG.E.128 R40, [R30.64] ;  /* 0x0000000a1e288981 */ /* 0x000162000c1e1d00 */
[----:B------:R-:W-:Y:S01]  /*dd80*/  IMAD.WIDE R28, R35, 0x2, R238 ;  /* 0x00000002231c7825 */ /* 0x000fe200078e02ee */
[----:B------:R-:W-:Y:S01]  /*dd90*/  CS2R R32, SRZ ;  /* 0x0000000000207805 */ /* 0x000fe2000001ff00 */
[----:B------:R-:W-:-:S03]  /*dda0*/  CS2R R34, SRZ ;  /* 0x0000000000227805 */ /* 0x000fc6000001ff00 */
[----:B------:R1:W5:Y:S01]  /*ddb0*/  @!P3 LDG.E.128 R24, [R28.64] ;  /* 0x0000000a1c18b981 */ /* 0x000362000c1e1d00 */
[----:B------:R-:W-:Y:S01]  /*ddc0*/  IMAD.WIDE R124, R125, 0x2, R236 ;  /* 0x000000027d7c7825 */ /* 0x000fe200078e02ec */
[----:B0-----:R-:W-:-:S03]  /*ddd0*/  CS2R R30, SRZ ;  /* 0x00000000001e7805 */ /* 0x001fc6000001ff00 */
[----:B------:R-:W-:Y:S01]  /*dde0*/  IMAD.WIDE R126, R127, 0x2, R234 ;  /* 0x000000027f7e7825 */ /* 0x000fe200078e02ea */
[----:B-1----:R-:W-:-:S04]  /*ddf0*/  CS2R R28, SRZ ;  /* 0x00000000001c7805 */ /* 0x002fc8000001ff00 */
[----:B------:R-:W5:Y:S04]  /*de00*/  @!P6 LDG.E.128 R32, [R126.64] ;  /* 0x0000000a7e20e981 */ /* 0x000f68000c1e1d00 */
[----:B------:R0:W5:Y:S01]  /*de10*/  @!P2 LDG.E.128 R28, [R124.64] ;  /* 0x0000000a7c1ca981 */ /* 0x000162000c1e1d00 */
[----:B------:R-:W-:Y:S02]  /*de20*/  @P6 LOP3.LUT R2, R2, 0x1, RZ, 0xfc, !PT ;  /* 0x0000000102026812 */ /* 0x000fe400078efcff */
[----:B------:R-:W-:-:S04]  /*de30*/  ISETP.NE.AND P6, PT, R128, RZ, PT ;  /* 0x000000ff8000720c */ /* 0x000fc80003fc5270 */
[----:B0-----:R-:W-:Y:S01]  /*de40*/  P2R R124, PR, RZ, 0x40 ;  /* 0x00000040ff7c7803 */ /* 0x001fe20000000000 */
[----:B------:R-:W-:Y:S01]  /*de50*/  IMAD.U32 R125, RZ, RZ, UR9 ;  /* 0x00000009ff7d7e24 */ /* 0x000fe2000f8e00ff */
[----:B------:R-:W-:Y:S01]  /*de60*/  CS2R R128, SRZ ;  /* 0x0000000000807805 */ /* 0x000fe2000001ff00 */
[----:B------:R-:W-:Y:S01]  /*de70*/  BAR.SYNC.DEFER_BLOCKING 0x0 ;  /* 0x0000000000007b1d */ /* 0x000fe20000010000 */
[----:B--2---:R-:W-:Y:S02]  /*de80*/  SEL R92, R92, RZ, !P6 ;  /* 0x000000ff5c5c7207 */ /* 0x004fe40007000000 */
[----:B------:R-:W-:Y:S02]  /*de90*/  SEL R93, R93, RZ, !P6 ;  /* 0x000000ff5d5d7207 */ /* 0x000fe40007000000 */
[----:B------:R-:W-:Y:S02]  /*dea0*/  SEL R94, R94, RZ, !P6 ;  /* 0x000000ff5e5e7207 */ /* 0x000fe40007000000 */
[----:B------:R-:W-:-:S02]  /*deb0*/  SEL R95, R95, RZ, !P6 ;  /* 0x000000ff5f5f7207 */ /* 0x000fc40007000000 */
[----:B------:R-:W-:Y:S02]  /*dec0*/  LOP3.LUT P6, RZ, R2, 0x1, RZ, 0xc0, !PT ;  /* 0x0000000102ff7812 */ /* 0x000fe400078cc0ff */
[----:B---3--:R-:W-:Y:S02]  /*ded0*/  SEL R64, R64, RZ, !P5 ;  /* 0x000000ff40407207 */ /* 0x008fe40006800000 */
[----:B------:R-:W-:Y:S02]  /*dee0*/  SEL R65, R65, RZ, !P5 ;  /* 0x000000ff41417207 */ /* 0x000fe40006800000 */
[----:B------:R-:W-:Y:S02]  /*def0*/  SEL R66, R66, RZ, !P5 ;  /* 0x000000ff42427207 */ /* 0x000fe40006800000 */
[----:B------:R-:W-:Y:S02]  /*df00*/  SEL R67, R67, RZ, !P5 ;  /* 0x000000ff43437207 */ /* 0x000fe40006800000 */
[----:B----4-:R-:W-:-:S02]  /*df10*/  SEL R108, R108, RZ, !P4 ;  /* 0x000000ff6c6c7207 */ /* 0x010fc40006000000 */
[----:B------:R-:W-:Y:S02]  /*df20*/  SEL R109, R109, RZ, !P4 ;  /* 0x000000ff6d6d7207 */ /* 0x000fe40006000000 */
[----:B------:R-:W-:Y:S02]  /*df30*/  SEL R110, R110, RZ, !P4 ;  /* 0x000000ff6e6e7207 */ /* 0x000fe40006000000 */
[----:B------:R-:W-:Y:S02]  /*df40*/  SEL R111, R111, RZ, !P4 ;  /* 0x000000ff6f6f7207 */ /* 0x000fe40006000000 */
[----:B------:R-:W-:Y:S02]  /*df50*/  SEL R48, R48, RZ, !P1 ;  /* 0x000000ff30307207 */ /* 0x000fe40004800000 */
[----:B------:R-:W-:Y:S02]  /*df60*/  SEL R49, R49, RZ, !P1 ;  /* 0x000000ff31317207 */ /* 0x000fe40004800000 */
[----:B------:R-:W-:-:S02]  /*df70*/  SEL R50, R50, RZ, !P1 ;  /* 0x000000ff32327207 */ /* 0x000fc40004800000 */
[----:B------:R-:W-:Y:S02]  /*df80*/  SEL R51, R51, RZ, !P1 ;  /* 0x000000ff33337207 */ /* 0x000fe40004800000 */
[----:B-----5:R-:W-:Y:S02]  /*df90*/  SEL R40, R40, RZ, !P0 ;  /* 0x000000ff28287207 */ /* 0x020fe40004000000 */
        /* <DEDUP_REMOVED lines=18> */
[----:B------:R-:W-:Y:S04]  /*e0c0*/  STS.128 [R3+0xb000], R48 ;  /* 0x00b0003003007388 */ /* 0x000fe80000000c00 */
[----:B------:R-:W-:Y:S04]  /*e0d0*/  STS.128 [R3+0xc000], R40 ;  /* 0x00c0002803007388 */ /* 0x000fe80000000c00 */
[----:B------:R0:W-:Y:S04]  /*e0e0*/  STS.128 [R3+0xd000], R24 ;  /* 0x00d0001803007388 */ /* 0x0001e80000000c00 */
[----:B------:R-:W-:Y:S04]  /*e0f0*/  STS.128 [R3+0xe000], R28 ;  /* 0x00e0001c03007388 */ /* 0x000fe80000000c00 */
[----:B------:R-:W-:Y:S04]  /*e100*/  STS.128 [R3+0xf000], R32 ;  /* 0x00f0002003007388 */ /* 0x000fe80000000c00 */
[----:B------:R-:W-:Y:S01]  /*e110*/  BAR.SYNC.DEFER_BLOCKING 0x0 ;  /* 0x0000000000007b1d */ /* 0x000fe20000010000 */
[----:B------:R-:W-:Y:S01]  /*e120*/  ISETP.NE.AND P6, PT, R124, RZ, PT ;  /* 0x000000ff7c00720c */ /* 0x000fe20003fc5270 */
[----:B0-----:R-:W-:-:S04]  /*e130*/  IMAD.U32 R25, RZ, RZ, UR9 ;  /* 0x00000009ff197e24 */ /* 0x001fc8000f8e00ff */
[----:B------:R-:W-:-:S04]  /*e140*/  IMAD.WIDE R24, R25, 0x2, R224 ;  /* 0x0000000219187825 */ /* 0x000fc800078e02e0 */
[----:B------:R-:W-:Y:S01]  /*e150*/  IMAD.WIDE R40, R125, 0x2, R228 ;  /* 0x000000027d287825 */ /* 0x000fe200078e02e4 */
[----:B------:R0:W2:Y:S04]  /*e160*/  @!P4 LDG.E.128 R132, [R24.64] ;  /* 0x0000000a1884c981 */ /* 0x0000a8000c1e1d00 */
[----:B------:R1:W3:Y:S04]  /*e170*/  @!P6 LDG.E.128 R128, [R40.64] ;  /* 0x0000000a2880e981 */ /* 0x0002e8000c1e1d00 */
[----:B------:R-:W-:Y:S04]  /*e180*/  LDSM.16.M88.4 R144, [R138] ;  /* 0x000000008a90783b */ /* 0x000fe80000000200 */
[----:B------:R-:W4:Y:S01]  /*e190*/  LDSM.16.M88.4 R32, [R204+0x8000] ;  /* 0x00800000cc20783b */ /* 0x000f220000000200 */
[----:B------:R-:W-:-:S03]  /*e1a0*/  IMAD.U32 R49, RZ, RZ, UR9 ;  /* 0x00000009ff317e24 */ /* 0x000fc6000f8e00ff */
[----:B------:R-:W-:Y:S01]  /*e1b0*/  LDSM.16.M88.4 R28, [R137] ;  /* 0x00000000891c783b */ /* 0x000fe20000000200 */
[----:B------:R-:W-:-:S03]  /*e1c0*/  IMAD.WIDE R26, R49, 0x2, R226 ;  /* 0x00000002311a7825 */ /* 0x000fc600078e02e2 */
[----:B------:R-:W5:Y:S01]  /*e1d0*/  LDSM.16.M88.4 R48, [R203+0x8000] ;  /* 0x00800000cb30783b */ /* 0x000f620000000200 */
[----:B-1----:R-:W-:Y:S01]  /*e1e0*/  CS2R R40, SRZ ;  /* 0x0000000000287805 */ /* 0x002fe2000001ff00 */
[----:B------:R-:W-:Y:S02]  /*e1f0*/  CS2R R42, SRZ ;  /* 0x00000000002a7805 */ /* 0x000fe4000001ff00 */
[----:B------:R-:W-:Y:S04]  /*e200*/  LDSM.16.M88.4 R152, [R136] ;  /* 0x000000008898783b */ /* 0x000fe80000000200 */
[----:B------:R0:W3:Y:S04]  /*e210*/  @!P5 LDG.E.128 R40, [R26.64] ;  /* 0x0000000a1a28d981 */ /* 0x0000e8000c1e1d00 */
[----:B------:R-:W-:Y:S04]  /*e220*/  LDSM.16.M88.4 R148, [R148] ;  /* 0x000000009494783b */ /* 0x000fe80000000200 */
[----:B------:R-:W-:Y:S04]  /*e230*/  LDSM.16.M88.4 R124, [R201+0x8000] ;  /* 0x00800000c97c783b */ /* 0x000fe80000000200 */
[----:B0-----:R-:W0:Y:S04]  /*e240*/  LDSM.16.M88.4 R24, [R202+0x8000] ;  /* 0x00800000ca18783b */ /* 0x001e280000000200 */
[----:B------:R-:W1:Y:S04]  /*e250*/  LDSM.16.M88.4 R136, [R204+0x9000] ;  /* 0x00900000cc88783b */ /* 0x000e680000000200 */
[----:B------:R-:W0:Y:S01]  /*e260*/  LDSM.16.M88.4 R64, [R204+0xb000] ;  /* 0x00b00000cc40783b */ /* 0x000e220000000200 */
[C---:B----4-:R-:W-:Y:S03]  /*e270*/  HMMA.16816.F32.BF16 R140, R144.reuse, R32, RZ ;  /* 0x00000020908c723c */ /* 0x050fe600000418ff */
[----:B------:R-:W4:Y:S04]  /*e280*/  LDSM.16.M88.4 R160, [R204+0xa000] ;  /* 0x00a00000cca0783b */ /* 0x000f280000000200 */
[----:B------:R-:W0:Y:S01]  /*e290*/  LDSM.16.M88.4 R156, [R203+0x9000] ;  /* 0x00900000cb9c783b */ /* 0x000e220000000200 */
[----:B------:R-:W-:Y:S03]  /*e2a0*/  HMMA.16816.F32.BF16 R32, R144, R34, RZ ;  /* 0x000000229020723c */ /* 0x000fe600000418ff */
[----:B------:R-:W-:Y:S04]  /*e2b0*/  LDSM.16.M88.4 R164, [R204+0xc000] ;  /* 0x00c00000cca4783b */ /* 0x000fe80000000200 */
[----:B------:R-:W-:Y:S09]  /*e2c0*/  LDSM.16.M88.4 R108, [R203+0xa000] ;  /* 0x00a00000cb6c783b */ /* 0x000ff20000000200 */
[C---:B-----5:R-:W-:Y:S08]  /*e2d0*/  HMMA.16816.F32.BF16 R140, R28.reuse, R48, R140 ;  /* 0x000000301c8c723c */ /* 0x060ff0000004188c */
[----:B------:R-:W-:-:S15]  /*e2e0*/  HMMA.16816.F32.BF16 R48, R28, R50, R32 ;  /* 0x000000321c30723c */ /* 0x000fde0000041820 */
[----:B------:R-:W-:-:S01]  /*e2f0*/  NOP ;  /* 0x0000000000007918 */ /* 0x000fc20000000000 */
[C---:B0-----:R-:W-:Y:S08]  /*e300*/  HMMA.16816.F32.BF16 R140, R152.reuse, R24, R140 ;  /* 0x00000018988c723c */ /* 0x041ff0000004188c */
[----:B------:R-:W-:Y:S01]  /*e310*/  HMMA.16816.F32.BF16 R24, R152, R26, R48 ;  /* 0x0000001a9818723c */ /* 0x000fe20000041830 */
[----:B------:R-:W0:Y:S07]  /*e320*/  LDSM.16.M88.4 R48, [R203+0xb000] ;  /* 0x00b00000cb30783b */ /* 0x000e2e0000000200 */
[----:B-1----:R-:W-:Y:S08]  /*e330*/  HMMA.16816.F32.BF16 R92, R144, R136, RZ ;  /* 0x00000088905c723c */ /* 0x002ff000000418ff */
[C---:B------:R-:W-:Y:S08]  /*e340*/  HMMA.16816.F32.BF16 R140, R148.reuse, R124, R140 ;  /* 0x0000007c948c723c */ /* 0x040ff0000004188c */
[----:B------:R-:W-:Y:S08]  /*e350*/  HMMA.16816.F32.BF16 R124, R148, R126, R24 ;  /* 0x0000007e947c723c */ /* 0x000ff00000041818 */
[C---:B------:R-:W-:Y:S08]  /*e360*/  HMMA.16816.F32.BF16 R24, R144.reuse, R64, RZ ;  /* 0x000000409018723c */ /* 0x040ff000000418ff */
[C---:B------:R-:W-:Y:S08]  /*e370*/  HMMA.16816.F32.BF16 R136, R144.reuse, R138, RZ ;  /* 0x0000008a9088723c */ /* 0x040ff000000418ff */
[C---:B------:R-:W-:Y:S08]  /*e380*/  HMMA.16816.F32.BF16 R64, R144.reuse, R66, RZ ;  /* 0x000000429040723c */ /* 0x040ff000000418ff */
[----:B----4-:R-:W-:Y:S08]  /*e390*/  HMMA.16816.F32.BF16 R32, R144, R160, RZ ;  /* 0x000000a09020723c */ /* 0x010ff000000418ff */
[C---:B------:R-:W-:Y:S08]  /*e3a0*/  HMMA.16816.F32.BF16 R92, R28.reuse, R156, R92 ;  /* 0x0000009c1c5c723c */ /* 0x040ff0000004185c */
[----:B------:R-:W-:Y:S01]  /*e3b0*/  HMMA.16816.F32.BF16 R156, R28, R158, R136 ;  /* 0x0000009e1c9c723c */ /* 0x000fe20000041888 */
[----:B------:R-:W1:Y:S07]  /*e3c0*/  LDSM.16.M88.4 R136, [R204+0xd000] ;  /* 0x00d00000cc88783b */ /* 0x000e6e0000000200 */
[----:B------:R-:W-:Y:S08]  /*e3d0*/  HMMA.16816.F32.BF16 R160, R144, R162, RZ ;  /* 0x000000a290a0723c */ /* 0x000ff000000418ff */
[C---:B0-----:R-:W-:Y:S08]  /*e3e0*/  HMMA.16816.F32.BF16 R24, R28.reuse, R48, R24 ;  /* 0x000000301c18723c */ /* 0x041ff00000041818 */
[----:B------:R-:W-:Y:S01]  /*e3f0*/  HMMA.16816.F32.BF16 R64, R28, R50, R64 ;  /* 0x000000321c40723c */ /* 0x000fe20000041840 */
[----:B------:R-:W0:Y:S07]  /*e400*/  LDSM.16.M88.4 R48, [R203+0xc000] ;  /* 0x00c00000cb30783b */ /* 0x000e2e0000000200 */
[C---:B------:R-:W-:Y:S08]  /*e410*/  HMMA.16816.F32.BF16 R172, R144.reuse, R164, RZ ;  /* 0x000000a490ac723c */ /* 0x040ff000000418ff */
[----:B------:R-:W-:Y:S08]  /*e420*/  HMMA.16816.F32.BF16 R164, R144, R166, RZ ;  /* 0x000000a690a4723c */ /* 0x000ff000000418ff */
[C---:B------:R-:W-:Y:S08]  /*e430*/  HMMA.16816.F32.BF16 R32, R28.reuse, R108, R32 ;  /* 0x0000006c1c20723c */ /* 0x040ff00000041820 */
[----:B------:R-:W-:Y:S01]  /*e440*/  HMMA.16816.F32.BF16 R108, R28, R110, R160 ;  /* 0x0000006e1c6c723c */ /* 0x000fe200000418a0 */
[----:B------:R-:W4:Y:S07]  /*e450*/  LDSM.16.M88.4 R160, [R203+0xd000] ;  /* 0x00d00000cba0783b */ /* 0x000f2e0000000200 */
[----:B-1----:R-:W-:Y:S08]  /*e460*/  HMMA.16816.F32.BF16 R168, R144, R136, RZ ;  /* 0x0000008890a8723c */ /* 0x002ff000000418ff */
[C---:B0-----:R-:W-:Y:S08]  /*e470*/  HMMA.16816.F32.BF16 R172, R28.reuse, R48, R172 ;  /* 0x000000301cac723c */ /* 0x041ff000000418ac */
[----:B------:R-:W-:Y:S01]  /*e480*/  HMMA.16816.F32.BF16 R164, R28, R50, R164 ;  /* 0x000000321ca4723c */ /* 0x000fe200000418a4 */
[----:B------:R-:W0:Y:S07]  /*e490*/  LDSM.16.M88.4 R48, [R204+0xe000] ;  /* 0x00e00000cc30783b */ /* 0x000e2e0000000200 */
[----:B------:R-:W-:Y:S08]  /*e4a0*/  HMMA.16816.F32.BF16 R136, R144, R138, RZ ;  /* 0x0000008a9088723c */ /* 0x000ff000000418ff */
[----:B----4-:R-:W-:-:S15]  /*e4b0*/  HMMA.16816.F32.BF16 R168, R28, R160, R168 ;  /* 0x000000a01ca8723c */ /* 0x010fde00000418a8 */
[----:B------:R-:W-:-:S01]  /*e4c0*/  NOP ;  /* 0x0000000000007918 */ /* 0x000fc20000000000 */
[----:B------:R-:W-:Y:S01]  /*e4d0*/  HMMA.16816.F32.BF16 R160, R28, R162, R136 ;  /* 0x000000a21ca0723c */ /* 0x000fe20000041888 */
[----:B------:R-:W1:Y:S01]  /*e4e0*/  LDSM.16.M88.4 R136, [R203+0xe000] ;  /* 0x00e00000cb88783b */ /* 0x000e620000000200 */
[----:B------:R-:W-:-:S06]  /*e4f0*/  IMAD.IADD R19, R23, 0x1, R19 ;  /* 0x0000000117137824 */ /* 0x000fcc00078e0213 */
[----:B0-----:R-:W-:Y:S01]  /*e500*/  HMMA.16816.F32.BF16 R180, R144, R48, RZ ;  /* 0x0000003090b4723c */ /* 0x001fe200000418ff */
[----:B------:R-:W-:-:S07]  /*e510*/  LOP3.LUT R19, R19, 0x3, RZ, 0xc0, !PT ;  /* 0x0000000313137812 */ /* 0x000fce00078ec0ff */
[----:B------:R-:W-:Y:S01]  /*e520*/  HMMA.16816.F32.BF16 R48, R144, R50, RZ ;  /* 0x000000329030723c */ /* 0x000fe200000418ff */
[----:B------:R-:W-:Y:S01]  /*e530*/  IADD3 R209, R19, R20, R22 ;  /* 0x0000001413d17210 */ /* 0x000fe20007ffe016 */
[----:B------:R-:W-:Y:S01]  /*e540*/  IMAD.U32 R19, RZ, RZ, UR5 ;  /* 0x00000005ff137e24 */ /* 0x000fe2000f8e00ff */
[----:B--2---:R-:W-:Y:S02]  /*e550*/  SEL R132, R132, RZ, !P4 ;  /* 0x000000ff84847207 */ /* 0x004fe40006000000 */
[----:B------:R-:W-:Y:S02]  /*e560*/  SEL R133, R133, RZ, !P4 ;  /* 0x000000ff85857207 */ /* 0x000fe40006000000 */
[----:B------:R-:W-:Y:S02]  /*e570*/  SEL R134, R134, RZ, !P4 ;  /* 0x000000ff86867207 */ /* 0x000fe40006000000 */
[----:B------:R-:W-:Y:S02]  /*e580*/  SEL R135, R135, RZ, !P4 ;  /* 0x000000ff87877207 */ /* 0x000fe40006000000 */
[----:B------:R-:W-:-:S02]  /*e590*/  ISETP.GT.U32.AND P4, PT, R190, R14, PT ;  /* 0x0000000ebe00720c */ /* 0x000fc40003f84070 */
[----:B---3--:R-:W-:Y:S02]  /*e5a0*/  SEL R128, R128, RZ, !P6 ;  /* 0x000000ff80807207 */ /* 0x008fe40007000000 */
[----:B------:R-:W-:Y:S02]  /*e5b0*/  SEL R129, R129, RZ, !P6 ;  /* 0x000000ff81817207 */ /* 0x000fe40007000000 */
[----:B------:R-:W-:Y:S02]  /*e5c0*/  SEL R130, R130, RZ, !P6 ;  /* 0x000000ff82827207 */ /* 0x000fe40007000000 */
[----:B------:R-:W-:Y:S02]  /*e5d0*/  SEL R131, R131, RZ, !P6 ;  /* 0x000000ff83837207 */ /* 0x000fe40007000000 */
[----:B------:R-:W-:-:S04]  /*e5e0*/  ISETP.GT.AND.EX P6, PT, R19, R16, PT, P4 ;  /* 0x000000101300720c */ /* 0x000fc80003fc4340 */
[----:B------:R-:W-:Y:S01]  /*e5f0*/  SEL R19, RZ, 0x1, !P6 ;  /* 0x00000001ff137807 */ /* 0x000fe20007000000 */
[----:B-1----:R-:W-:Y:S04]  /*e600*/  HMMA.16816.F32.BF16 R180, R28, R136, R180 ;  /* 0x000000881cb4723c */ /* 0x002fe800000418b4 */
[----:B------:R-:W-:-:S04]  /*e610*/  IMAD.IADD R19, R19, 0x1, R176 ;  /* 0x0000000113137824 */ /* 0x000fc800078e02b0 */
[----:B------:R-:W-:Y:S01]  /*e620*/  HMMA.16816.F32.BF16 R48, R28, R138, R48 ;  /* 0x0000008a1c30723c */ /* 0x000fe20000041830 */
[----:B------:R-:W0:Y:S01]  /*e630*/  LDSM.16.M88.4 R136, [R204+0xf000] ;  /* 0x00f00000cc88783b */ /* 0x000e220000000200 */
[----:B------:R-:W-:-:S04]  /*e640*/  LOP3.LUT R19, R19, 0x3, RZ, 0xc0, !PT ;  /* 0x0000000313137812 */ /* 0x000fc800078ec0ff */
[----:B------:R-:W-:Y:S01]  /*e650*/  IADD3 R207, R19, R18, R21 ;  /* 0x0000001213cf7210 */ /* 0x000fe20007ffe015 */
[----:B------:R-:W-:Y:S02]  /*e660*/  IMAD.U32 R19, RZ, RZ, UR4 ;  /* 0x00000004ff137e24 */ /* 0x000fe4000f8e00ff */
[----:B------:R-:W-:-:S03]  /*e670*/  IMAD.U32 R21, RZ, RZ, UR5 ;  /* 0x00000005ff157e24 */ /* 0x000fc6000f8e00ff */
[----:B------:R-:W-:-:S04]  /*e680*/  LOP3.LUT R19, R19, 0x58, R211, 0xfe, !PT ;  /* 0x0000005813137812 */ /* 0x000fc800078efed3 */
[----:B------:R-:W-:-:S04]  /*e690*/  ISETP.GT.U32.AND P4, PT, R19, R14, PT ;  /* 0x0000000e1300720c */ /* 0x000fc80003f84070 */
[----:B------:R-:W-:Y:S02]  /*e6a0*/  ISETP.GT.AND.EX P4, PT, R21, R16, PT, P4 ;  /* 0x000000101500720c */ /* 0x000fe40003f84340 */
[----:B------:R-:W1:Y:S01]  /*e6b0*/  LDSM.16.M88.4 R20, [R203+0xf000] ;  /* 0x00f00000cb14783b */ /* 0x000e620000000200 */
[----:B------:R-:W-:-:S05]  /*e6c0*/  IMAD.IADD R177, R178, 0x1, R177 ;  /* 0x00000001b2b17824 */ /* 0x000fca00078e02b1 */
[----:B------:R-:W-:-:S04]  /*e6d0*/  LOP3.LUT R177, R177, 0x3, RZ, 0xc0, !PT ;  /* 0x00000003b1b17812 */ /* 0x000fc800078ec0ff */
[----:B------:R-:W-:Y:S02]  /*e6e0*/  IADD3 R208, R177, R179, R184 ;  /* 0x000000b3b1d07210 */ /* 0x000fe40007ffe0b8 */
[C---:B0-----:R-:W-:Y:S08]  /*e6f0*/  HMMA.16816.F32.BF16 R176, R144.reuse, R136, RZ ;  /* 0x0000008890b0723c */ /* 0x041ff000000418ff */
[----:B------:R-:W-:Y:S01]  /*e700*/  HMMA.16816.F32.BF16 R136, R144, R138, RZ ;  /* 0x0000008a9088723c */ /* 0x000fe200000418ff */
[----:B------:R-:W-:-:S15]  /*e710*/  LDSM.16.M88.4 R144, [R202+0xa000] ;  /* 0x00a00000ca90783b */ /* 0x000fde0000000200 */
[C---:B-1----:R-:W-:Y:S08]  /*e720*/  HMMA.16816.F32.BF16 R176, R28.reuse, R20, R176 ;  /* 0x000000141cb0723c */ /* 0x042ff000000418b0 */
[----:B------:R-:W-:Y:S01]  /*e730*/  HMMA.16816.F32.BF16 R136, R28, R22, R136 ;  /* 0x000000161c88723c */ /* 0x000fe20000041888 */
[----:B------:R-:W-:Y:S04]  /*e740*/  LDSM.16.M88.4 R20, [R195] ;  /* 0x00000000c314783b */ /* 0x000fe80000000200 */
[----:B------:R-:W0:Y:S01]  /*e750*/  LDSM.16.M88.4 R28, [R200+0x8000] ;  /* 0x00800000c81c783b */ /* 0x000e220000000200 */
[----:B------:R-:W-:-:S02]  /*e760*/  IMAD.IADD R39, R39, 0x1, R17 ;  /* 0x0000000127277824 */ /* 0x000fc400078e0211 */
[----:B------:R-:W-:Y:S01]  /*e770*/  IMAD.U32 R17, RZ, RZ, UR4 ;  /* 0x00000004ff117e24 */ /* 0x000fe2000f8e00ff */
[C---:B0-----:R-:W-:Y:S08]  /*e780*/  HMMA.16816.F32.BF16 R140, R20.reuse, R28, R140 ;  /* 0x0000001c148c723c */ /* 0x041ff0000004188c */
[----:B------:R-:W-:Y:S01]  /*e790*/  HMMA.16816.F32.BF16 R124, R20, R30, R124 ;  /* 0x0000001e147c723c */ /* 0x000fe2000004187c */
[----:B------:R-:W0:Y:S01]  /*e7a0*/  LDSM.16.M88.4 R28, [R202+0x9000] ;  /* 0x00900000ca1c783b */ /* 0x000e220000000200 */
[----:B------:R-:W-:-:S02]  /*e7b0*/  LOP3.LUT R17, R17, 0x59, R211, 0xfe, !PT ;  /* 0x0000005911117812 */ /* 0x000fc400078efed3 */
[----:B------:R-:W-:Y:S02]  /*e7c0*/  SEL R18, RZ, 0x1fffe, !P4 ;  /* 0x0001fffeff127807 */ /* 0x000fe40006000000 */
[----:B------:R-:W-:Y:S02]  /*e7d0*/  ISETP.GT.U32.AND P4, PT, R17, R14, PT ;  /* 0x0000000e1100720c */ /* 0x000fe40003f84070 */
[C---:B------:R-:W-:Y:S08]  /*e7e0*/  HMMA.16816.F32.BF16 R32, R152.reuse, R144, R32 ;  /* 0x000000909820723c */ /* 0x040ff00000041820 */
[C---:B------:R-:W-:Y:S01]  /*e7f0*/  HMMA.16816.F32.BF16 R144, R152.reuse, R146, R108 ;  /* 0x000000929890723c */ /* 0x040fe2000004186c */
[----:B------:R-:W1:Y:S07]  /*e800*/  LDSM.16.M88.4 R108, [R202+0xb000] ;  /* 0x00b00000ca6c783b */ /* 0x000e6e0000000200 */
[----:B0-----:R-:W-:Y:S07]  /*e810*/  HMMA.16816.F32.BF16 R92, R152, R28, R92 ;  /* 0x0000001c985c723c */ /* 0x001fee000004185c */
[----:B------:R-:W-:-:S05]  /*e820*/  IMAD.U32 R29, RZ, RZ, UR5 ;  /* 0x00000005ff1d7e24 */ /* 0x000fca000f8e00ff */
[----:B------:R-:W-:Y:S01]  /*e830*/  ISETP.GT.AND.EX P4, PT, R29, R16, PT, P4 ;  /* 0x000000101d00720c */ /* 0x000fe20003f84340 */
[----:B------:R-:W-:-:S03]  /*e840*/  IMAD.U32 R28, RZ, RZ, UR5 ;  /* 0x00000005ff1c7e24 */ /* 0x000fc6000f8e00ff */
[----:B------:R-:W-:Y:S02]  /*e850*/  SEL R29, RZ, 0x1, !P4 ;  /* 0x00000001ff1d7807 */ /* 0x000fe40006000000 */
[----:B------:R-:W-:-:S04]  /*e860*/  ISETP.GT.U32.AND P4, PT, R17, R6, PT ;  /* 0x000000061100720c */ /* 0x000fc80003f84070 */
[CC--:B------:R-:W-:Y:S01]  /*e870*/  ISETP.GT.AND.EX P4, PT, R28.reuse, R15.reuse, PT, P4 ;  /* 0x0000000f1c00720c */ /* 0x0c0fe20003f84340 */
[----:B------:R-:W-:Y:S03]  /*e880*/  HMMA.16816.F32.BF16 R156, R152, R30, R156 ;  /* 0x0000001e989c723c */ /* 0x000fe6000004189c */
[----:B------:R-:W-:Y:S02]  /*e890*/  SEL R17, RZ, 0x4, !P4 ;  /* 0x00000004ff117807 */ /* 0x000fe40006000000 */
[----:B------:R-:W-:Y:S02]  /*e8a0*/  ISETP.GT.U32.AND P4, PT, R19, R6, PT ;  /* 0x000000061300720c */ /* 0x000fe40003f84070 */
[----:B------:R-:W-:Y:S02]  /*e8b0*/  IMAD.U32 R30, RZ, RZ, UR4 ;  /* 0x00000004ff1e7e24 */ /* 0x000fe4000f8e00ff */
[----:B------:R-:W-:-:S03]  /*e8c0*/  ISETP.GT.AND.EX P4, PT, R28, R15, PT, P4 ;  /* 0x0000000f1c00720c */ /* 0x000fc60003f84340 */
[----:B------:R-:W-:Y:S01]  /*e8d0*/  LOP3.LUT R30, R30, 0x50, R211, 0xfe, !PT ;  /* 0x000000501e1e7812 */ /* 0x000fe200078efed3 */
[----:B------:R-:W-:Y:S01]  /*e8e0*/  IMAD.U32 R31, RZ, RZ, UR5 ;  /* 0x00000005ff1f7e24 */ /* 0x000fe2000f8e00ff */
[----:B------:R-:W-:Y:S02]  /*e8f0*/  SEL R19, RZ, 0x7fff8, !P4 ;  /* 0x0007fff8ff137807 */ /* 0x000fe40006000000 */
[----:B------:R-:W-:-:S04]  /*e900*/  ISETP.GT.U32.AND P4, PT, R30, R14, PT ;  /* 0x0000000e1e00720c */ /* 0x000fc80003f84070 */
[----:B------:R-:W-:Y:S01]  /*e910*/  ISETP.GT.AND.EX P4, PT, R31, R16, PT, P4 ;  /* 0x000000101f00720c */ /* 0x000fe20003f84340 */
[----:B------:R-:W-:Y:S01]  /*e920*/  IMAD.U32 R31, RZ, RZ, UR4 ;  /* 0x00000004ff1f7e24 */ /* 0x000fe2000f8e00ff */
[----:B------:R-:W-:Y:S01]  /*e930*/  LOP3.LUT R39, R39, 0x3, RZ, 0xc0, !PT ;  /* 0x0000000327277812 */ /* 0x000fe200078ec0ff */
[----:B------:R-:W-:-:S03]  /*e940*/  IMAD.IADD R186, R187, 0x1, R186 ;  /* 0x00000001bbba7824 */ /* 0x000fc600078e02ba */
[----:B------:R-:W-:Y:S02]  /*e950*/  LOP3.LUT R31, R31, 0x51, R211, 0xfe, !PT ;  /* 0x000000511f1f7812 */ /* 0x000fe400078efed3 */
[----:B------:R-:W-:Y:S01]  /*e960*/  IADD3 R205, R39, R38, R185 ;  /* 0x0000002627cd7210 */ /* 0x000fe20007ffe0b9 */
[----:B------:R-:W-:Y:S01]  /*e970*/  IMAD.U32 R39, RZ, RZ, UR5 ;  /* 0x00000005ff277e24 */ /* 0x000fe2000f8e00ff */
[----:B------:R-:W-:Y:S02]  /*e980*/  SEL R28, RZ, 0x1fffe, !P4 ;  /* 0x0001fffeff1c7807 */ /* 0x000fe40006000000 */
[----:B------:R-:W-:Y:S02]  /*e990*/  ISETP.GT.U32.AND P4, PT, R31, R14, PT ;  /* 0x0000000e1f00720c */ /* 0x000fe40003f84070 */
[----:B------:R-:W-:Y:S02]  /*e9a0*/  LOP3.LUT R186, R186, 0x3, RZ, 0xc0, !PT ;  /* 0x00000003baba7812 */ /* 0x000fe400078ec0ff */
[----:B------:R-:W-:-:S02]  /*e9b0*/  ISETP.GT.AND.EX P4, PT, R39, R16, PT, P4 ;  /* 0x000000102700720c */ /* 0x000fc40003f84340 */
[----:B------:R-:W-:Y:S02]  /*e9c0*/  IADD3 R206, R186, R188, R189 ;  /* 0x000000bcbace7210 */ /* 0x000fe40007ffe0bd */
[----:B-1----:R-:W-:Y:S07]  /*e9d0*/  HMMA.16816.F32.BF16 R184, R152, R108, R24 ;  /* 0x0000006c98b8723c */ /* 0x002fee0000041818 */
[----:B------:R-:W-:Y:S01]  /*e9e0*/  SEL R24, RZ, 0x1, !P4 ;  /* 0x00000001ff187807 */ /* 0x000fe20006000000 */
[----:B------:R-:W-:Y:S01]  /*e9f0*/  IMAD.U32 R26, RZ, RZ, UR5 ;  /* 0x00000005ff1a7e24 */ /* 0x000fe2000f8e00ff */
[----:B------:R-:W-:-:S04]  /*ea00*/  ISETP.GT.U32.AND P4, PT, R31, R6, PT ;  /* 0x000000061f00720c */ /* 0x000fc80003f84070 */
[----:B------:R-:W-:Y:S01]  /*ea10*/  ISETP.GT.AND.EX P4, PT, R26, R15, PT, P4 ;  /* 0x0000000f1a00720c */ /* 0x000fe20003f84340 */
[----:B------:R-:W-:-:S03]  /*ea20*/  IMAD.U32 R27, RZ, RZ, UR4 ;  /* 0x00000004ff1b7e24 */ /* 0x000fc6000f8e00ff */
[----:B------:R-:W-:Y:S02]  /*ea30*/  SEL R25, RZ, 0x4, !P4 ;  /* 0x00000004ff197807 */ /* 0x000fe40006000000 */
[----:B------:R-:W-:Y:S02]  /*ea40*/  ISETP.GT.U32.AND P4, PT, R30, R6, PT ;  /* 0x000000061e00720c */ /* 0x000fe40003f84070 */
[----:B------:R-:W-:Y:S02]  /*ea50*/  LOP3.LUT R27, R27, 0x28, R211, 0xfe, !PT ;  /* 0x000000281b1b7812 */ /* 0x000fe400078efed3 */
[----:B------:R-:W-:Y:S01]  /*ea60*/  ISETP.GT.AND.EX P4, PT, R26, R15, PT, P4 ;  /* 0x0000000f1a00720c */ /* 0x000fe20003f84340 */
[----:B------:R-:W-:-:S03]  /*ea70*/  IMAD.U32 R31, RZ, RZ, UR5 ;  /* 0x00000005ff1f7e24 */ /* 0x000fc6000f8e00ff */
[----:B------:R-:W-:Y:S02]  /*ea80*/  SEL R26, RZ, 0x7fff8, !P4 ;  /* 0x0007fff8ff1a7807 */ /* 0x000fe40006000000 */
[----:B------:R-:W-:-:S04]  /*ea90*/  ISETP.GT.U32.AND P4, PT, R27, R14, PT ;  /* 0x0000000e1b00720c */ /* 0x000fc80003f84070 */
[----:B------:R-:W-:Y:S01]  /*eaa0*/  ISETP.GT.AND.EX P4, PT, R31, R16, PT, P4 ;  /* 0x000000101f00720c */ /* 0x000fe20003f84340 */
[----:B------:R-:W-:-:S05]  /*eab0*/  IMAD.U32 R31, RZ, RZ, UR4 ;  /* 0x00000004ff1f7e24 */ /* 0x000fca000f8e00ff */
[----:B------:R-:W-:Y:S02]  /*eac0*/  LOP3.LUT R31, R31, 0x29, R211, 0xfe, !PT ;  /* 0x000000291f1f7812 */ /* 0x000fe400078efed3 */
[----:B------:R-:W-:Y:S02]  /*ead0*/  SEL R38, RZ, 0x1fffe, !P4 ;  /* 0x0001fffeff267807 */ /* 0x000fe40006000000 */
[----:B------:R-:W-:Y:S01]  /*eae0*/  ISETP.GT.U32.AND P4, PT, R31, R14, PT ;  /* 0x0000000e1f00720c */ /* 0x000fe20003f84070 */
[----:B------:R-:W-:-:S03]  /*eaf0*/  IMAD.IADD R191, R192, 0x1, R191 ;  /* 0x00000001c0bf7824 */ /* 0x000fc600078e02bf */
[----:B------:R-:W-:Y:S01]  /*eb00*/  ISETP.GT.AND.EX P4, PT, R39, R16, PT, P4 ;  /* 0x000000102700720c */ /* 0x000fe20003f84340 */
[----:B------:R-:W-:-:S03]  /*eb10*/  IMAD.U32 R30, RZ, RZ, UR5 ;  /* 0x00000005ff1e7e24 */ /* 0x000fc6000f8e00ff */
[----:B------:R-:W-:Y:S02]  /*eb20*/  SEL R188, RZ, 0x1, !P4 ;  /* 0x00000001ffbc7807 */ /* 0x000fe40006000000 */
[----:B------:R-:W-:Y:S02]  /*eb30*/  ISETP.GT.U32.AND P4, PT, R31, R6, PT ;  /* 0x000000061f00720c */ /* 0x000fe40003f84070 */
[----:B------:R-:W-:Y:S02]  /*eb40*/  LOP3.LUT R191, R191, 0x3, RZ, 0xc0, !PT ;  /* 0x00000003bfbf7812 */ /* 0x000fe400078ec0ff */
[----:B------:R-:W-:Y:S02]  /*eb50*/  ISETP.GT.AND.EX P4, PT, R30, R15, PT, P4 ;  /* 0x0000000f1e00720c */ /* 0x000fe40003f84340 */
[----:B------:R-:W-:Y:S02]  /*eb60*/  IADD3 R195, R191, R193, R194 ;  /* 0x000000c1bfc37210 */ /* 0x000fe40007ffe0c2 */
[----:B------:R-:W-:-:S02]  /*eb70*/  SEL R193, RZ, 0x4, !P4 ;  /* 0x00000004ffc17807 */ /* 0x000fc40006000000 */
[----:B------:R-:W-:Y:S01]  /*eb80*/  ISETP.GT.U32.AND P4, PT, R27, R6, PT ;  /* 0x000000061b00720c */ /* 0x000fe20003f84070 */
[----:B------:R-:W-:Y:S02]  /*eb90*/  IMAD.IADD R18, R29, 0x1, R18 ;  /* 0x000000011d127824 */ /* 0x000fe400078e0212 */
[----:B------:R-:W-:Y:S01]  /*eba0*/  IMAD.IADD R24, R24, 0x1, R28 ;  /* 0x0000000118187824 */ /* 0x000fe200078e021c */
[----:B------:R-:W-:Y:S02]  /*ebb0*/  ISETP.GT.AND.EX P4, PT, R30, R15, PT, P4 ;  /* 0x0000000f1e00720c */ /* 0x000fe40003f84340 */
[----:B------:R-:W0:Y:S01]  /*ebc0*/  LDSM.16.M88.4 R28, [R201+0xa000] ;  /* 0x00a00000c91c783b */ /* 0x000e220000000200 */
[----:B------:R-:W-:Y:S01]  /*ebd0*/  IMAD.U32 R27, RZ, RZ, UR4 ;  /* 0x00000004ff1b7e24 */ /* 0x000fe2000f8e00ff */
[----:B------:R-:W-:-:S04]  /*ebe0*/  LOP3.LUT R18, R18, 0x3, RZ, 0xc0, !PT ;  /* 0x0000000312127812 */ /* 0x000fc800078ec0ff */
[----:B------:R-:W-:Y:S02]  /*ebf0*/  LOP3.LUT R27, R27, 0x20, R211, 0xfe, !PT ;  /* 0x000000201b1b7812 */ /* 0x000fe400078efed3 */
[----:B------:R-:W-:Y:S01]  /*ec00*/  IADD3 R194, R18, R19, R17 ;  /* 0x0000001312c27210 */ /* 0x000fe20007ffe011 */
[----:B------:R-:W-:Y:S01]  /*ec10*/  IMAD.U32 R17, RZ, RZ, UR5 ;  /* 0x00000005ff117e24 */ /* 0x000fe2000f8e00ff */
[----:B------:R-:W-:Y:S01]  /*ec20*/  SEL R39, RZ, 0x7fff8, !P4 ;  /* 0x0007fff8ff277807 */ /* 0x000fe20006000000 */
[----:B------:R-:W-:Y:S01]  /*ec30*/  IMAD.U32 R19, RZ, RZ, UR4 ;  /* 0x00000004ff137e24 */ /* 0x000fe2000f8e00ff */
[----:B------:R-:W-:-:S04]  /*ec40*/  ISETP.GT.U32.AND P4, PT, R27, R14, PT ;  /* 0x0000000e1b00720c */ /* 0x000fc80003f84070 */
[----:B------:R-:W-:Y:S02]  /*ec50*/  ISETP.GT.AND.EX P4, PT, R17, R16, PT, P4 ;  /* 0x000000101100720c */ /* 0x000fe40003f84340 */
[----:B------:R-:W-:Y:S02]  /*ec60*/  LOP3.LUT R19, R19, 0x21, R211, 0xfe, !PT ;  /* 0x0000002113137812 */ /* 0x000fe400078efed3 */
[----:B------:R-:W-:Y:S02]  /*ec70*/  SEL R17, RZ, 0x1fffe, !P4 ;  /* 0x0001fffeff117807 */ /* 0x000fe40006000000 */
[----:B------:R-:W-:Y:S02]  /*ec80*/  ISETP.GT.U32.AND P4, PT, R19, R14, PT ;  /* 0x0000000e1300720c */ /* 0x000fe40003f84070 */
[----:B------:R-:W-:Y:S01]  /*ec90*/  LOP3.LUT R24, R24, 0x3, RZ, 0xc0, !PT ;  /* 0x0000000318187812 */ /* 0x000fe200078ec0ff */
[----:B0-----:R-:W-:Y:S07]  /*eca0*/  HMMA.16816.F32.BF16 R32, R148, R28, R32 ;  /* 0x0000001c9420723c */ /* 0x001fee0000041820 */
[----:B------:R-:W-:-:S05]  /*ecb0*/  IMAD.U32 R29, RZ, RZ, UR5 ;  /* 0x00000005ff1d7e24 */ /* 0x000fca000f8e00ff */
[----:B------:R-:W-:Y:S01]  /*ecc0*/  ISETP.GT.AND.EX P4, PT, R29, R16, PT, P4 ;  /* 0x000000101d00720c */ /* 0x000fe20003f84340 */
[----:B------:R-:W-:-:S03]  /*ecd0*/  IMAD.U32 R28, RZ, RZ, UR5 ;  /* 0x00000005ff1c7e24 */ /* 0x000fc6000f8e00ff */
[----:B------:R-:W-:Y:S02]  /*ece0*/  SEL R18, RZ, 0x1, !P4 ;  /* 0x00000001ff127807 */ /* 0x000fe40006000000 */
[----:B------:R-:W-:-:S04]  /*ecf0*/  ISETP.GT.U32.AND P4, PT, R19, R6, PT ;  /* 0x000000061300720c */ /* 0x000fc80003f84070 */
[-C--:B------:R-:W-:Y:S02]  /*ed00*/  ISETP.GT.AND.EX P4, PT, R28, R15.reuse, PT, P4 ;  /* 0x0000000f1c00720c */ /* 0x080fe40003f84340 */
[----:B------:R-:W-:Y:S02]  /*ed10*/  IADD3 R192, R24, R26, R25 ;  /* 0x0000001a18c07210 */ /* 0x000fe40007ffe019 */
[----:B------:R-:W-:Y:S02]  /*ed20*/  SEL R19, RZ, 0x4, !P4 ;  /* 0x00000004ff137807 */ /* 0x000fe40006000000 */
[----:B------:R-:W-:Y:S02]  /*ed30*/  ISETP.GT.U32.AND P4, PT, R27, R6, PT ;  /* 0x000000061b00720c */ /* 0x000fe40003f84070 */
[----:B------:R-:W0:Y:S01]  /*ed40*/  LDSM.16.M88.4 R24, [R201+0xb000] ;  /* 0x00b00000c918783b */ /* 0x000e220000000200 */
[----:B------:R-:W-:Y:S03]  /*ed50*/  HMMA.16816.F32.BF16 R108, R152, R110, R64 ;  /* 0x0000006e986c723c */ /* 0x000fe60000041840 */
[----:B------:R-:W1:Y:S05]  /*ed60*/  LDSM.16.M88.4 R64, [R202+0xc000] ;  /* 0x00c00000ca40783b */ /* 0x000e6a0000000200 */
[----:B------:R-:W-:Y:S01]  /*ed70*/  HMMA.16816.F32.BF16 R144, R148, R30, R144 ;  /* 0x0000001e9490723c */ /* 0x000fe20000041890 */
[----:B------:R-:W-:-:S06]  /*ed80*/  ISETP.GT.AND.EX P4, PT, R28, R15, PT, P4 ;  /* 0x0000000f1c00720c */ /* 0x000fcc0003f84340 */
[----:B------:R-:W-:Y:S01]  /*ed90*/  IMAD.U32 R30, RZ, RZ, UR4 ;  /* 0x00000004ff1e7e24 */ /* 0x000fe2000f8e00ff */
[----:B------:R-:W-:-:S04]  /*eda0*/  SEL R29, RZ, 0x7fff8, !P4 ;  /* 0x0007fff8ff1d7807 */ /* 0x000fc80006000000 */
[----:B------:R-:W-:Y:S01]  /*edb0*/  LOP3.LUT R30, R30, 0x39, R211, 0xfe, !PT ;  /* 0x000000391e1e7812 */ /* 0x000fe200078efed3 */
[----:B------:R-:W-:-:S03]  /*edc0*/  IMAD.U32 R31, RZ, RZ, UR4 ;  /* 0x00000004ff1f7e24 */ /* 0x000fc6000f8e00ff */
[----:B------:R-:W-:Y:S02]  /*edd0*/  ISETP.GT.U32.AND P4, PT, R30, R6, PT ;  /* 0x000000061e00720c */ /* 0x000fe40003f84070 */
[----:B------:R-:W-:Y:S01]  /*ede0*/  LOP3.LUT R31, R31, 0x38, R211, 0xfe, !PT ;  /* 0x000000381f1f7812 */ /* 0x000fe200078efed3 */
[----:B0-----:R-:W-:Y:S07]  /*edf0*/  HMMA.16816.F32.BF16 R184, R148, R24, R184 ;  /* 0x0000001894b8723c */ /* 0x001fee00000418b8 */
[----:B------:R-:W-:Y:S01]  /*ee00*/  IMAD.U32 R24, RZ, RZ, UR5 ;  /* 0x00000005ff187e24 */ /* 0x000fe2000f8e00ff */
[----:B-1----:R-:W-:Y:S04]  /*ee10*/  HMMA.16816.F32.BF16 R172, R152, R64, R172 ;  /* 0x0000004098ac723c */ /* 0x002fe800000418ac */
[----:B------:R-:W-:-:S04]  /*ee20*/  ISETP.GT.AND.EX P4, PT, R24, R15, PT, P4 ;  /* 0x0000000f1800720c */ /* 0x000fc80003f84340 */
[----:B------:R-:W-:Y:S01]  /*ee30*/  HMMA.16816.F32.BF16 R164, R152, R66, R164 ;  /* 0x0000004298a4723c */ /* 0x000fe200000418a4 */
[----:B------:R-:W-:Y:S01]  /*ee40*/  SEL R28, RZ, 0x4, !P4 ;  /* 0x00000004ff1c7807 */ /* 0x000fe20006000000 */
[----:B------:R-:W0:Y:S01]  /*ee50*/  LDSM.16.M88.4 R64, [R202+0xd000] ;  /* 0x00d00000ca40783b */ /* 0x000e220000000200 */
[----:B------:R-:W-:-:S04]  /*ee60*/  ISETP.GT.U32.AND P4, PT, R31, R6, PT ;  /* 0x000000061f00720c */ /* 0x000fc80003f84070 */
[----:B------:R-:W-:Y:S01]  /*ee70*/  ISETP.GT.AND.EX P4, PT, R24, R15, PT, P4 ;  /* 0x0000000f1800720c */ /* 0x000fe20003f84340 */
[----:B------:R-:W-:Y:S01]  /*ee80*/  HMMA.16816.F32.BF16 R108, R148, R26, R108 ;  /* 0x0000001a946c723c */ /* 0x000fe2000004186c */
[----:B------:R-:W1:Y:S01]  /*ee90*/  LDSM.16.M88.4 R24, [R201+0xc000] ;  /* 0x00c00000c918783b */ /* 0x000e620000000200 */
[----:B------:R-:W-:Y:S01]  /*eea0*/  IMAD.IADD R38, R188, 0x1, R38 ;  /* 0x00000001bc267824 */ /* 0x000fe200078e0226 */
[----:B------:R-:W-:Y:S02]  /*eeb0*/  LOP3.LUT R2, R2, 0xfffffffd, RZ, 0xc0, !PT ;  /* 0xfffffffd02027812 */ /* 0x000fe400078ec0ff */
[----:B------:R-:W-:Y:S02]  /*eec0*/  LDSM.16.M88.4 R188, [R197+0xb000] ;  /* 0x00b00000c5bc783b */ /* 0x000fe40000000200 */
[----:B------:R-:W-:-:S04]  /*eed0*/  LOP3.LUT R38, R38, 0x3, RZ, 0xc0, !PT ;  /* 0x0000000326267812 */ /* 0x000fc800078ec0ff */
[----:B------:R-:W-:Y:S02]  /*eee0*/  IADD3 R193, R38, R39, R193 ;  /* 0x0000002726c17210 */ /* 0x000fe40007ffe0c1 */
[----:B------:R-:W-:Y:S02]  /*eef0*/  SEL R38, RZ, 0x7fff8, !P4 ;  /* 0x0007fff8ff267807 */ /* 0x000fe40006000000 */
[----:B------:R-:W-:Y:S01]  /*ef00*/  ISETP.GT.U32.AND P4, PT, R31, R14, PT ;  /* 0x0000000e1f00720c */ /* 0x000fe20003f84070 */
[C---:B0-----:R-:W-:Y:S08]  /*ef10*/  HMMA.16816.F32.BF16 R168, R152.reuse, R64, R168 ;  /* 0x0000004098a8723c */ /* 0x041ff000000418a8 */
[----:B------:R-:W-:Y:S01]  /*ef20*/  HMMA.16816.F32.BF16 R160, R152, R66, R160 ;  /* 0x0000004298a0723c */ /* 0x000fe200000418a0 */
[----:B------:R-:W0:Y:S07]  /*ef30*/  LDSM.16.M88.4 R64, [R202+0xe000] ;  /* 0x00e00000ca40783b */ /* 0x000e2e0000000200 */
[C---:B-1----:R-:W-:Y:S07]  /*ef40*/  HMMA.16816.F32.BF16 R172, R148.reuse, R24, R172 ;  /* 0x0000001894ac723c */ /* 0x042fee00000418ac */
[----:B------:R-:W-:Y:S01]  /*ef50*/  IMAD.U32 R25, RZ, RZ, UR5 ;  /* 0x00000005ff197e24 */ /* 0x000fe2000f8e00ff */
[----:B------:R-:W-:Y:S04]  /*ef60*/  HMMA.16816.F32.BF16 R164, R148, R26, R164 ;  /* 0x0000001a94a4723c */ /* 0x000fe800000418a4 */
[----:B------:R-:W-:-:S02]  /*ef70*/  ISETP.GT.AND.EX P4, PT, R25, R16, PT, P4 ;  /* 0x000000101900720c */ /* 0x000fc40003f84340 */
[----:B------:R-:W1:Y:S02]  /*ef80*/  LDSM.16.M88.4 R24, [R201+0xd000] ;  /* 0x00d00000c918783b */ /* 0x000e640000000200 */
[C---:B0-----:R-:W-:Y:S08]  /*ef90*/  HMMA.16816.F32.BF16 R180, R152.reuse, R64, R180 ;  /* 0x0000004098b4723c */ /* 0x041ff000000418b4 */
[----:B------:R-:W-:Y:S01]  /*efa0*/  HMMA.16816.F32.BF16 R64, R152, R66, R48 ;  /* 0x000000429840723c */ /* 0x000fe20000041830 */
[----:B------:R-:W0:Y:S07]  /*efb0*/  LDSM.16.M88.4 R48, [R202+0xf000] ;  /* 0x00f00000ca30783b */ /* 0x000e2e0000000200 */
[C---:B-1----:R-:W-:Y:S08]  /*efc0*/  HMMA.16816.F32.BF16 R168, R148.reuse, R24, R168 ;  /* 0x0000001894a8723c */ /* 0x042ff000000418a8 */
[----:B------:R-:W-:Y:S01]  /*efd0*/  HMMA.16816.F32.BF16 R160, R148, R26, R160 ;  /* 0x0000001a94a0723c */ /* 0x000fe200000418a0 */
[----:B------:R-:W1:Y:S01]  /*efe0*/  LDSM.16.M88.4 R24, [R201+0xe000] ;  /* 0x00e00000c918783b */ /* 0x000e620000000200 */
[----:B------:R-:W-:-:S02]  /*eff0*/  IMAD.IADD R39, R18, 0x1, R17 ;  /* 0x0000000112277824 */ /* 0x000fc400078e0211 */
[----:B------:R-:W-:Y:S01]  /*f000*/  IMAD.U32 R17, RZ, RZ, UR4 ;  /* 0x00000004ff117e24 */ /* 0x000fe2000f8e00ff */
[----:B------:R-:W-:-:S04]  /*f010*/  SEL R31, RZ, 0x1fffe, !P4 ;  /* 0x0001fffeff1f7807 */ /* 0x000fc80006000000 */
[----:B------:R-:W-:Y:S01]  /*f020*/  LOP3.LUT R17, R17, 0x30, R211, 0xfe, !PT ;  /* 0x0000003011117812 */ /* 0x000fe200078efed3 */
[C---:B0-----:R-:W-:Y:S08]  /*f030*/  HMMA.16816.F32.BF16 R176, R152.reuse, R48, R176 ;  /* 0x0000003098b0723c */ /* 0x041ff000000418b0 */
[----:B------:R-:W-:Y:S01]  /*f040*/  HMMA.16816.F32.BF16 R136, R152, R50, R136 ;  /* 0x000000329888723c */ /* 0x000fe20000041888 */
[----:B------:R-:W-:Y:S04]  /*f050*/  LDSM.16.M88.4 R48, [R252] ;  /* 0x00000000fc30783b */ /* 0x000fe80000000200 */
[----:B------:R-:W0:Y:S01]  /*f060*/  LDSM.16.M88.4 R152, [R199+0x8000] ;  /* 0x00800000c798783b */ /* 0x000e220000000200 */
[----:B------:R-:W-:-:S02]  /*f070*/  ISETP.GT.U32.AND P4, PT, R17, R14, PT ;  /* 0x0000000e1100720c */ /* 0x000fc40003f84070 */
[C---:B-1----:R-:W-:Y:S07]  /*f080*/  HMMA.16816.F32.BF16 R180, R148.reuse, R24, R180 ;  /* 0x0000001894b4723c */ /* 0x042fee00000418b4 */
[----:B------:R-:W-:Y:S01]  /*f090*/  IMAD.U32 R25, RZ, RZ, UR5 ;  /* 0x00000005ff197e24 */ /* 0x000fe2000f8e00ff */
[----:B------:R-:W-:Y:S01]  /*f0a0*/  LOP3.LUT R24, R39, 0x3, RZ, 0xc0, !PT ;  /* 0x0000000327187812 */ /* 0x000fe200078ec0ff */
[----:B------:R-:W-:Y:S03]  /*f0b0*/  HMMA.16816.F32.BF16 R64, R148, R26, R64 ;  /* 0x0000001a9440723c */ /* 0x000fe60000041840 */
[----:B------:R-:W-:-:S02]  /*f0c0*/  ISETP.GT.AND.EX P4, PT, R25, R16, PT, P4 ;  /* 0x000000101900720c */ /* 0x000fc40003f84340 */
[----:B------:R-:W-:Y:S02]  /*f0d0*/  IADD3 R39, R24, R29, R19 ;  /* 0x0000001d18277210 */ /* 0x000fe40007ffe013 */
[----:B------:R-:W1:Y:S01]  /*f0e0*/  LDSM.16.M88.4 R24, [R201+0xf000] ;  /* 0x00f00000c918783b */ /* 0x000e620000000200 */
[C---:B0-----:R-:W-:Y:S08]  /*f0f0*/  HMMA.16816.F32.BF16 R140, R48.reuse, R152, R140 ;  /* 0x00000098308c723c */ /* 0x041ff0000004188c */
[----:B------:R-:W-:Y:S01]  /*f100*/  HMMA.16816.F32.BF16 R124, R48, R154, R124 ;  /* 0x0000009a307c723c */ /* 0x000fe2000004187c */
[----:B------:R-:W0:Y:S01]  /*f110*/  LDSM.16.M88.4 R152, [R201+0x9000] ;  /* 0x00900000c998783b */ /* 0x000e220000000200 */
[----:B------:R-:W-:-:S02]  /*f120*/  @P6 LOP3.LUT R2, R2, 0x2, RZ, 0xfc, !PT ;  /* 0x0000000202026812 */ /* 0x000fc400078efcff */
[----:B------:R-:W-:-:S04]  /*f130*/  ISETP.GT.U32.AND P6, PT, R30, R14, PT ;  /* 0x0000000e1e00720c */ /* 0x000fc80003fc4070 */
[----:B-1----:R-:W-:Y:S07]  /*f140*/  HMMA.16816.F32.BF16 R176, R148, R24, R176 ;  /* 0x0000001894b0723c */ /* 0x002fee00000418b0 */
[----:B------:R-:W-:-:S05]  /*f150*/  IMAD.U32 R25, RZ, RZ, UR5 ;  /* 0x00000005ff197e24 */ /* 0x000fca000f8e00ff */
[----:B------:R-:W-:-:S04]  /*f160*/  ISETP.GT.AND.EX P6, PT, R25, R16, PT, P6 ;  /* 0x000000101900720c */ /* 0x000fc80003fc4360 */
[----:B------:R-:W-:-:S05]  /*f170*/  SEL R30, RZ, 0x1, !P6 ;  /* 0x00000001ff1e7807 */ /* 0x000fca0007000000 */
[----:B------:R-:W-:-:S05]  /*f180*/  IMAD.IADD R31, R30, 0x1, R31 ;  /* 0x000000011e1f7824 */ /* 0x000fca00078e021f */
[----:B------:R-:W-:Y:S01]  /*f190*/  LOP3.LUT R31, R31, 0x3, RZ, 0xc0, !PT ;  /* 0x000000031f1f7812 */ /* 0x000fe200078ec0ff */
[C---:B0-----:R-:W-:Y:S03]  /*f1a0*/  HMMA.16816.F32.BF16 R92, R148.reuse, R152, R92 ;  /* 0x00000098945c723c */ /* 0x041fe6000004185c */
[----:B------:R-:W-:Y:S02]  /*f1b0*/  IADD3 R38, R31, R38, R28 ;  /* 0x000000261f267210 */ /* 0x000fe40007ffe01c */
[----:B------:R-:W-:Y:S03]  /*f1c0*/  LDSM.16.M88.4 R28, [R251] ;  /* 0x00000000fb1c783b */ /* 0x000fe60000000200 */
[C---:B------:R-:W-:Y:S01]  /*f1d0*/  HMMA.16816.F32.BF16 R156, R148.reuse, R154, R156 ;  /* 0x0000009a949c723c */ /* 0x040fe2000004189c */
[----:B------:R-:W-:Y:S01]  /*f1e0*/  IMAD.U32 R19, RZ, RZ, UR4 ;  /* 0x00000004ff137e24 */ /* 0x000fe2000f8e00ff */
[----:B------:R-:W-:Y:S01]  /*f1f0*/  SEL R18, RZ, 0x1fffe, !P4 ;  /* 0x0001fffeff127807 */ /* 0x000fe20006000000 */
[----:B------:R-:W-:Y:S05]  /*f200*/  LDSM.16.M88.4 R152, [R200+0xe000] ;  /* 0x00e00000c898783b */ /* 0x000fea0000000200 */
[----:B------:R-:W-:Y:S01]  /*f210*/  HMMA.16816.F32.BF16 R136, R148, R26, R136 ;  /* 0x0000001a9488723c */ /* 0x000fe20000041888 */
[----:B------:R-:W0:Y:S07]  /*f220*/  LDSM.16.M88.4 R148, [R198+0x8000] ;  /* 0x00800000c694783b */ /* 0x000e2e0000000200 */
[C---:B0-----:R-:W-:Y:S08]  /*f230*/  HMMA.16816.F32.BF16 R140, R28.reuse, R148, R140 ;  /* 0x000000941c8c723c */ /* 0x041ff0000004188c */
[----:B------:R-:W-:Y:S01]  /*f240*/  HMMA.16816.F32.BF16 R148, R28, R150, R124 ;  /* 0x000000961c94723c */ /* 0x000fe2000004187c */
[----:B------:R-:W0:Y:S07]  /*f250*/  LDSM.16.M88.4 R124, [R200+0x9000] ;  /* 0x00900000c87c783b */ /* 0x000e2e0000000200 */
[C---:B0-----:R-:W-:Y:S08]  /*f260*/  HMMA.16816.F32.BF16 R92, R20.reuse, R124, R92 ;  /* 0x0000007c145c723c */ /* 0x041ff0000004185c */
[C---:B------:R-:W-:Y:S01]  /*f270*/  HMMA.16816.F32.BF16 R156, R20.reuse, R126, R156 ;  /* 0x0000007e149c723c */ /* 0x040fe2000004189c */
[----:B------:R-:W0:Y:S07]  /*f280*/  LDSM.16.M88.4 R124, [R200+0xa000] ;  /* 0x00a00000c87c783b */ /* 0x000e2e0000000200 */
[C---:B0-----:R-:W-:Y:S08]  /*f290*/  HMMA.16816.F32.BF16 R32, R20.reuse, R124, R32 ;  /* 0x0000007c1420723c */ /* 0x041ff00000041820 */
[C---:B------:R-:W-:Y:S01]  /*f2a0*/  HMMA.16816.F32.BF16 R144, R20.reuse, R126, R144 ;  /* 0x0000007e1490723c */ /* 0x040fe20000041890 */
[----:B------:R-:W0:Y:S07]  /*f2b0*/  LDSM.16.M88.4 R124, [R200+0xb000] ;  /* 0x00b00000c87c783b */ /* 0x000e2e0000000200 */
[C---:B0-----:R-:W-:Y:S08]  /*f2c0*/  HMMA.16816.F32.BF16 R184, R20.reuse, R124, R184 ;  /* 0x0000007c14b8723c */ /* 0x041ff000000418b8 */
[----:B------:R-:W-:Y:S01]  /*f2d0*/  HMMA.16816.F32.BF16 R108, R20, R126, R108 ;  /* 0x0000007e146c723c */ /* 0x000fe2000004186c */
[----:B------:R-:W0:Y:S01]  /*f2e0*/  LDSM.16.M88.4 R124, [R200+0xc000] ;  /* 0x00c00000c87c783b */ /* 0x000e220000000200 */
[----:B------:R-:W-:-:S04]  /*f2f0*/  LOP3.LUT R19, R19, 0x31, R211, 0xfe, !PT ;  /* 0x0000003113137812 */ /* 0x000fc800078efed3 */
[----:B------:R-:W-:Y:S02]  /*f300*/  ISETP.GT.U32.AND P4, PT, R19, R14, PT ;  /* 0x0000000e1300720c */ /* 0x000fe40003f84070 */
[C---:B0-----:R-:W-:Y:S08]  /*f310*/  HMMA.16816.F32.BF16 R172, R20.reuse, R124, R172 ;  /* 0x0000007c14ac723c */ /* 0x041ff000000418ac */
[----:B------:R-:W-:Y:S01]  /*f320*/  HMMA.16816.F32.BF16 R164, R20, R126, R164 ;  /* 0x0000007e14a4723c */ /* 0x000fe200000418a4 */
[----:B------:R-:W0:Y:S01]  /*f330*/  LDSM.16.M88.4 R124, [R200+0xd000] ;  /* 0x00d00000c87c783b */ /* 0x000e220000000200 */
[----:B------:R-:W-:Y:S01]  /*f340*/  ISETP.GT.AND.EX P4, PT, R25, R16, PT, P4 ;  /* 0x000000101900720c */ /* 0x000fe20003f84340 */
[----:B------:R-:W-:-:S03]  /*f350*/  IMAD.U32 R25, RZ, RZ, UR9 ;  /* 0x00000009ff197e24 */ /* 0x000fc6000f8e00ff */
[----:B------:R-:W-:-:S05]  /*f360*/  SEL R24, RZ, 0x1, !P4 ;  /* 0x00000001ff187807 */ /* 0x000fca0006000000 */
[----:B------:R-:W-:Y:S02]  /*f370*/  IMAD.IADD R18, R24, 0x1, R18 ;  /* 0x0000000118127824 */ /* 0x000fe400078e0212 */
[----:B------:R-:W-:Y:S01]  /*f380*/  IMAD.WIDE R24, R25, 0x2, R222 ;  /* 0x0000000219187825 */ /* 0x000fe200078e02de */
[C---:B0-----:R-:W-:Y:S07]  /*f390*/  HMMA.16816.F32.BF16 R168, R20.reuse, R124, R168 ;  /* 0x0000007c14a8723c */ /* 0x041fee00000418a8 */
[----:B------:R-:W-:Y:S01]  /*f3a0*/  CS2R R124, SRZ ;  /* 0x00000000007c7805 */ /* 0x000fe2000001ff00 */
[----:B------:R-:W-:Y:S07]  /*f3b0*/  HMMA.16816.F32.BF16 R160, R20, R126, R160 ;  /* 0x0000007e14a0723c */ /* 0x000fee00000418a0 */
[----:B------:R-:W-:-:S06]  /*f3c0*/  CS2R R126, SRZ ;  /* 0x00000000007e7805 */ /* 0x000fcc000001ff00 */
[----:B------:R-:W2:Y:S01]  /*f3d0*/  @!P1 LDG.E.128 R124, [R24.64] ;  /* 0x0000000a187c9981 */ /* 0x000ea2000c1e1d00 */
[C---:B------:R-:W-:Y:S08]  /*f3e0*/  HMMA.16816.F32.BF16 R180, R20.reuse, R152, R180 ;  /* 0x0000009814b4723c */ /* 0x040ff000000418b4 */
[----:B------:R-:W-:Y:S01]  /*f3f0*/  HMMA.16816.F32.BF16 R152, R20, R154, R64 ;  /* 0x0000009a1498723c */ /* 0x000fe20000041840 */
[----:B------:R-:W0:Y:S01]  /*f400*/  LDSM.16.M88.4 R64, [R200+0xf000] ;  /* 0x00f00000c840783b */ /* 0x000e220000000200 */
[----:B------:R-:W-:-:S06]  /*f410*/  IMAD.U32 R26, RZ, RZ, UR5 ;  /* 0x00000005ff1a7e24 */ /* 0x000fcc000f8e00ff */
[C---:B0-----:R-:W-:Y:S08]  /*f420*/  HMMA.16816.F32.BF16 R176, R20.reuse, R64, R176 ;  /* 0x0000004014b0723c */ /* 0x041ff000000418b0 */
[----:B------:R-:W-:Y:S01]  /*f430*/  HMMA.16816.F32.BF16 R64, R20, R66, R136 ;  /* 0x000000421440723c */ /* 0x000fe20000041888 */
[----:B------:R-:W-:Y:S01]  /*f440*/  LDSM.16.M88.4 R20, [R250] ;  /* 0x00000000fa14783b */ /* 0x000fe20000000200 */
[----:B--2---:R-:W-:-:S02]  /*f450*/  SEL R124, R124, RZ, !P1 ;  /* 0x000000ff7c7c7207 */ /* 0x004fc40004800000 */
[----:B------:R-:W-:Y:S02]  /*f460*/  SEL R125, R125, RZ, !P1 ;  /* 0x000000ff7d7d7207 */ /* 0x000fe40004800000 */
[----:B------:R-:W-:Y:S02]  /*f470*/  SEL R126, R126, RZ, !P1 ;  /* 0x000000ff7e7e7207 */ /* 0x000fe40004800000 */
[----:B------:R-:W-:Y:S02]  /*f480*/  SEL R127, R127, RZ, !P1 ;  /* 0x000000ff7f7f7207 */ /* 0x000fe40004800000 */
[----:B------:R-:W-:-:S04]  /*f490*/  ISETP.GT.U32.AND P1, PT, R19, R6, PT ;  /* 0x000000061300720c */ /* 0x000fc80003f24070 */
[----:B------:R-:W-:-:S04]  /*f4a0*/  ISETP.GT.AND.EX P1, PT, R26, R15, PT, P1 ;  /* 0x0000000f1a00720c */ /* 0x000fc80003f24310 */
[----:B------:R-:W-:Y:S02]  /*f4b0*/  SEL R19, RZ, 0x4, !P1 ;  /* 0x00000004ff137807 */ /* 0x000fe40004800000 */
[----:B------:R-:W-:-:S04]  /*f4c0*/  ISETP.GT.U32.AND P1, PT, R17, R6, PT ;  /* 0x000000061100720c */ /* 0x000fc80003f24070 */
[----:B------:R-:W-:Y:S02]  /*f4d0*/  ISETP.GT.AND.EX P1, PT, R26, R15, PT, P1 ;  /* 0x0000000f1a00720c */ /* 0x000fe40003f24310 */
[----:B------:R-:W0:Y:S02]  /*f4e0*/  LDSM.16.M88.4 R24, [R197+0x8000] ;  /* 0x00800000c518783b */ /* 0x000e240000000200 */
[C---:B0-----:R-:W-:Y:S08]  /*f4f0*/  HMMA.16816.F32.BF16 R140, R20.reuse, R24, R140 ;  /* 0x00000018148c723c */ /* 0x041ff0000004188c */
[----:B------:R-:W-:Y:S01]  /*f500*/  HMMA.16816.F32.BF16 R148, R20, R26, R148 ;  /* 0x0000001a1494723c */ /* 0x000fe20000041894 */
[----:B------:R-:W0:Y:S07]  /*f510*/  LDSM.16.M88.4 R24, [R199+0x9000] ;  /* 0x00900000c718783b */ /* 0x000e2e0000000200 */
[C---:B0-----:R-:W-:Y:S08]  /*f520*/  HMMA.16816.F32.BF16 R92, R48.reuse, R24, R92 ;  /* 0x00000018305c723c */ /* 0x041ff0000004185c */
[----:B------:R-:W-:Y:S01]  /*f530*/  HMMA.16816.F32.BF16 R156, R48, R26, R156 ;  /* 0x0000001a309c723c */ /* 0x000fe2000004189c */
[----:B------:R-:W0:-:S15]  /*f540*/  LDSM.16.M88.4 R24, [R198+0x9000] ;  /* 0x00900000c618783b */ /* 0x000e1e0000000200 */
[----:B------:R-:W-:-:S08]  /*f550*/  NOP ;  /* 0x0000000000007918 */ /* 0x000fd00000000000 */
[C---:B0-----:R-:W-:Y:S01]  /*f560*/  HMMA.16816.F32.BF16 R136, R28.reuse, R26, R156 ;  /* 0x0000001a1c88723c */ /* 0x041fe2000004189c */
[----:B------:R-:W0:Y:S07]  /*f570*/  LDSM.16.M88.4 R156, [R197+0x9000] ;  /* 0x00900000c59c783b */ /* 0x000e2e0000000200 */
[----:B------:R-:W-:-:S15]  /*f580*/  HMMA.16816.F32.BF16 R92, R28, R24, R92 ;  /* 0x000000181c5c723c */ /* 0x000fde000004185c */
[----:B------:R-:W-:-:S09]  /*f590*/  NOP ;  /* 0x0000000000007918 */ /* 0x000fd20000000000 */
[----:B0-----:R-:W-:Y:S01]  /*f5a0*/  HMMA.16816.F32.BF16 R24, R20, R156, R92 ;  /* 0x0000009c1418723c */ /* 0x001fe2000004185c */
        /* <DEDUP_REMOVED lines=19> */
[----:B------:R-:W-:-:S02]  /*f6e0*/  SEL R17, RZ, 0x7fff8, !P1 ;  /* 0x0007fff8ff117807 */ /* 0x000fc40004800000 */
[----:B------:R-:W-:Y:S01]  /*f6f0*/  LOP3.LUT R18, R18, 0x3, RZ, 0xc0, !PT ;  /* 0x0000000312127812 */ /* 0x000fe200078ec0ff */
[----:B------:R-:W-:Y:S03]  /*f700*/  LDSM.16.M88.4 R48, [R198+0xa000] ;  /* 0x00a00000c630783b */ /* 0x000fe60000000200 */
[----:B------:R-:W-:Y:S01]  /*f710*/  IADD3 R17, R18, R17, R19 ;  /* 0x0000001112117210 */ /* 0x000fe20007ffe013 */
[----:B------:R-:W-:-:S04]  /*f720*/  IMAD.U32 R19, RZ, RZ, UR9 ;  /* 0x00000009ff137e24 */ /* 0x000fc8000f8e00ff */
[----:B------:R-:W-:Y:S01]  /*f730*/  IMAD.WIDE R18, R19, 0x2, R220 ;  /* 0x0000000213127825 */ /* 0x000fe200078e02dc */
[C---:B0-----:R-:W-:Y:S08]  /*f740*/  HMMA.16816.F32.BF16 R184, R28.reuse, R64, R184 ;  /* 0x000000401cb8723c */ /* 0x041ff000000418b8 */
[----:B------:R-:W-:Y:S01]  /*f750*/  HMMA.16816.F32.BF16 R108, R28, R66, R108 ;  /* 0x000000421c6c723c */ /* 0x000fe2000004186c */
[----:B------:R-:W0:-:S15]  /*f760*/  LDSM.16.M88.4 R64, [R198+0xd000] ;  /* 0x00d00000c640783b */ /* 0x000e1e0000000200 */
[C---:B------:R-:W-:Y:S08]  /*f770*/  HMMA.16816.F32.BF16 R184, R20.reuse, R188, R184 ;  /* 0x000000bc14b8723c */ /* 0x040ff000000418b8 */
[----:B------:R-:W-:Y:S07]  /*f780*/  HMMA.16816.F32.BF16 R188, R20, R190, R108 ;  /* 0x000000be14bc723c */ /* 0x000fee000004186c */
[----:B------:R-:W-:Y:S01]  /*f790*/  CS2R R108, SRZ ;  /* 0x00000000006c7805 */ /* 0x000fe2000001ff00 */
[----:B------:R-:W-:-:S06]  /*f7a0*/  CS2R R110, SRZ ;  /* 0x00000000006e7805 */ /* 0x000fcc000001ff00 */
[----:B------:R1:W2:Y:S01]  /*f7b0*/  @!P0 LDG.E.128 R108, [R18.64] ;  /* 0x0000000a126c8981 */ /* 0x0002a2000c1e1d00 */
[C---:B0-----:R-:W-:Y:S08]  /*f7c0*/  HMMA.16816.F32.BF16 R168, R28.reuse, R64, R168 ;  /* 0x000000401ca8723c */ /* 0x041ff000000418a8 */
[C---:B------:R-:W-:Y:S01]  /*f7d0*/  HMMA.16816.F32.BF16 R160, R28.reuse, R66, R160 ;  /* 0x000000421ca0723c */ /* 0x040fe200000418a0 */
[----:B------:R-:W0:Y:S07]  /*f7e0*/  LDSM.16.M88.4 R64, [R197+0xa000] ;  /* 0x00a00000c540783b */ /* 0x000e2e0000000200 */
[C---:B------:R-:W-:Y:S08]  /*f7f0*/  HMMA.16816.F32.BF16 R32, R28.reuse, R48, R32 ;  /* 0x000000301c20723c */ /* 0x040ff00000041820 */
[----:B------:R-:W-:Y:S01]  /*f800*/  HMMA.16816.F32.BF16 R144, R28, R50, R144 ;  /* 0x000000321c90723c */ /* 0x000fe20000041890 */
[----:B------:R-:W3:Y:S07]  /*f810*/  LDSM.16.M88.4 R48, [R198+0xc000] ;  /* 0x00c00000c630783b */ /* 0x000eee0000000200 */
[C---:B------:R-:W-:Y:S01]  /*f820*/  HMMA.16816.F32.BF16 R136, R20.reuse, R158, R136 ;  /* 0x0000009e1488723c */ /* 0x040fe20000041888 */
[----:B------:R-:W4:Y:S07]  /*f830*/  LDSM.16.M88.4 R156, [R198+0xf000] ;  /* 0x00f00000c69c783b */ /* 0x000f2e0000000200 */
[C---:B0-----:R-:W-:Y:S08]  /*f840*/  HMMA.16816.F32.BF16 R32, R20.reuse, R64, R32 ;  /* 0x000000401420723c */ /* 0x041ff00000041820 */
[----:B------:R-:W-:Y:S01]  /*f850*/  HMMA.16816.F32.BF16 R144, R20, R66, R144 ;  /* 0x000000421490723c */ /* 0x000fe20000041890 */
[----:B------:R-:W0:Y:S07]  /*f860*/  LDSM.16.M88.4 R64, [R197+0xc000] ;  /* 0x00c00000c540783b */ /* 0x000e2e0000000200 */
[C---:B---3--:R-:W-:Y:S08]  /*f870*/  HMMA.16816.F32.BF16 R172, R28.reuse, R48, R172 ;  /* 0x000000301cac723c */ /* 0x048ff000000418ac */
[----:B------:R-:W-:Y:S01]  /*f880*/  HMMA.16816.F32.BF16 R164, R28, R50, R164 ;  /* 0x000000321ca4723c */ /* 0x000fe200000418a4 */
[----:B------:R-:W3:Y:S01]  /*f890*/  LDSM.16.M88.4 R48, [R198+0xe000] ;  /* 0x00e00000c630783b */ /* 0x000ee20000000200 */
[----:B-1----:R-:W-:-:S05]  /*f8a0*/  IMAD.SHL.U32 R19, R209, 0x100, RZ ;  /* 0x00000100d1137824 */ /* 0x002fca00078e00ff */
[----:B------:R-:W-:Y:S01]  /*f8b0*/  LOP3.LUT R19, R19, 0xf00, RZ, 0xe2, !PT ;  /* 0x00000f0013137812 */ /* 0x000fe200078ee2ff */
[----:B----4-:R-:W-:Y:S01]  /*f8c0*/  HMMA.16816.F32.BF16 R176, R28, R156, R176 ;  /* 0x0000009c1cb0723c */ /* 0x010fe200000418b0 */
[----:B------:R-:W-:-:S03]  /*f8d0*/  LOP3.LUT R38, R38, 0xf, RZ, 0xc0, !PT ;  /* 0x0000000f26267812 */ /* 0x000fc600078ec0ff */
[----:B------:R-:W-:Y:S02]  /*f8e0*/  IMAD R208, R208, 0x1000, R19 ;  /* 0x00001000d0d07824 */ /* 0x000fe400078e0213 */
[----:B------:R-:W-:Y:S02]  /*f8f0*/  IMAD.U32 R19, RZ, RZ, UR9 ;  /* 0x00000009ff137e24 */ /* 0x000fe4000f8e00ff */
[----:B------:R-:W-:Y:S02]  /*f900*/  IMAD.SHL.U32 R156, R206, 0x100, RZ ;  /* 0x00000100ce9c7824 */ /* 0x000fe400078e00ff */
[----:B------:R-:W-:Y:S01]  /*f910*/  IMAD.WIDE R18, R19, 0x2, R216 ;  /* 0x0000000213127825 */ /* 0x000fe200078e02d8 */
[----:B0-----:R-:W-:Y:S07]  /*f920*/  HMMA.16816.F32.BF16 R172, R20, R64, R172 ;  /* 0x0000004014ac723c */ /* 0x001fee00000418ac */
[----:B------:R-:W-:-:S02]  /*f930*/  LOP3.LUT R64, R207, 0xf, RZ, 0xc0, !PT ;  /* 0x0000000fcf407812 */ /* 0x000fc400078ec0ff */
[----:B------:R-:W-:Y:S01]  /*f940*/  LOP3.LUT R65, R194, 0xf, RZ, 0xc0, !PT ;  /* 0x0000000fc2417812 */ /* 0x000fe200078ec0ff */
[----:B------:R-:W-:Y:S02]  /*f950*/  HMMA.16816.F32.BF16 R164, R20, R66, R164 ;  /* 0x0000004214a4723c */ /* 0x000fe400000418a4 */
[----:B------:R-:W-:Y:S02]  /*f960*/  IMAD R205, R205, 0x10, R64 ;  /* 0x00000010cdcd7824 */ /* 0x000fe400078e0240 */
[----:B------:R-:W-:Y:S02]  /*f970*/  IMAD R192, R192, 0x10, R65 ;  /* 0x00000010c0c07824 */ /* 0x000fe400078e0241 */
[----:B------:R-:W0:Y:S02]  /*f980*/  LDSM.16.M88.4 R64, [R197+0xd000] ;  /* 0x00d00000c540783b */ /* 0x000e240000000200 */
[----:B---3--:R-:W-:Y:S01]  /*f990*/  HMMA.16816.F32.BF16 R180, R28, R48, R180 ;  /* 0x000000301cb4723c */ /* 0x008fe200000418b4 */
[----:B------:R-:W-:Y:S01]  /*f9a0*/  LOP3.LUT R156, R156, 0xf00, RZ, 0xe2, !PT ;  /* 0x00000f009c9c7812 */ /* 0x000fe200078ee2ff */
[----:B------:R-:W-:-:S06]  /*f9b0*/  IMAD R17, R17, 0x10, R38 ;  /* 0x0000001011117824 */ /* 0x000fcc00078e0226 */
[----:B------:R-:W-:Y:S01]  /*f9c0*/  HMMA.16816.F32.BF16 R48, R28, R50, R92 ;  /* 0x000000321c30723c */ /* 0x000fe2000004185c */
[----:B------:R-:W-:-:S06]  /*f9d0*/  IMAD.SHL.U32 R38, R193, 0x100, RZ ;  /* 0x00000100c1267824 */ /* 0x000fcc00078e00ff */
[----:B------:R-:W-:Y:S01]  /*f9e0*/  CS2R R92, SRZ ;  /* 0x00000000005c7805 */ /* 0x000fe2000001ff00 */
[----:B------:R-:W-:Y:S01]  /*f9f0*/  CS2R R94, SRZ ;  /* 0x00000000005e7805 */ /* 0x000fe2000001ff00 */
[----:B------:R-:W-:Y:S01]  /*fa00*/  IMAD R156, R195, 0x1000, R156 ;  /* 0x00001000c39c7824 */ /* 0x000fe200078e029c */
[----:B------:R-:W-:-:S04]  /*fa10*/  LOP3.LUT R38, R38, 0xf00, RZ, 0xe2, !PT ;  /* 0x00000f0026267812 */ /* 0x000fc800078ee2ff */
[----:B------:R1:W3:Y:S01]  /*fa20*/  @!P3 LDG.E.128 R92, [R18.64] ;  /* 0x0000000a125cb981 */ /* 0x0002e2000c1e1d00 */
[----:B------:R-:W-:Y:S01]  /*fa30*/  IMAD R38, R39, 0x1000, R38 ;  /* 0x0000100027267824 */ /* 0x000fe200078e0226 */
[----:B-1----:R-:W-:Y:S01]  /*fa40*/  LOP3.LUT R19, R192, 0xff, RZ, 0xc0, !PT ;  /* 0x000000ffc0137812 */ /* 0x002fe200078ec0ff */
[----:B------:R-:W-:Y:S01]  /*fa50*/  IMAD.U32 R39, RZ, RZ, UR5 ;  /* 0x00000005ff277e24 */ /* 0x000fe2000f8e00ff */
[----:B------:R-:W-:Y:S01]  /*fa60*/  LOP3.LUT R2, R2, 0xffdfffff, RZ, 0xc0, !PT ;  /* 0xffdfffff02027812 */ /* 0x000fe200078ec0ff */
[----:B------:R-:W-:Y:S01]  /*fa70*/  IMAD.U32 R18, RZ, RZ, UR5 ;  /* 0x00000005ff127e24 */ /* 0x000fe2000f8e00ff */
[----:B0-----:R-:W-:Y:S01]  /*fa80*/  HMMA.16816.F32.BF16 R168, R20, R64, R168 ;  /* 0x0000004014a8723c */ /* 0x001fe200000418a8 */
[----:B------:R-:W-:Y:S01]  /*fa90*/  IMAD.IADD R156, R156, 0x1, R19 ;  /* 0x000000019c9c7824 */ /* 0x000fe200078e0213 */
[----:B------:R-:W-:Y:S01]  /*faa0*/  LOP3.LUT R19, R211, UR4, RZ, 0xfc, !PT ;  /* 0x00000004d3137c12 */ /* 0x000fe2000f8efcff */
[----:B------:R-:W0:Y:S04]  /*fab0*/  LDSM.16.M88.4 R192, [R197+0xe000] ;  /* 0x00e00000c5c0783b */ /* 0x000e280000000200 */
[----:B------:R-:W-:Y:S01]  /*fac0*/  IMAD.U32 R65, RZ, RZ, UR5 ;  /* 0x00000005ff417e24 */ /* 0x000fe2000f8e00ff */
[----:B------:R-:W-:-:S05]  /*fad0*/  LOP3.LUT R17, R17, 0xff, RZ, 0xc0, !PT ;  /* 0x000000ff11117812 */ /* 0x000fca00078ec0ff */
[----:B------:R-:W-:Y:S02]  /*fae0*/  IMAD.IADD R17, R38, 0x1, R17 ;  /* 0x0000000126117824 */ /* 0x000fe400078e0211 */
[----:B------:R-:W-:-:S05]  /*faf0*/  IMAD.U32 R38, RZ, RZ, UR4 ;  /* 0x00000004ff267e24 */ /* 0x000fca000f8e00ff */
[----:B------:R-:W-:Y:S02]  /*fb00*/  LOP3.LUT R38, R38, 0x10, R211, 0xfe, !PT ;  /* 0x0000001026267812 */ /* 0x000fe400078efed3 */
[----:B--2---:R-:W-:Y:S02]  /*fb10*/  SEL R108, R108, RZ, !P0 ;  /* 0x000000ff6c6c7207 */ /* 0x004fe40004000000 */
[----:B------:R-:W-:Y:S02]  /*fb20*/  SEL R109, R109, RZ, !P0 ;  /* 0x000000ff6d6d7207 */ /* 0x000fe40004000000 */
[----:B------:R-:W-:Y:S02]  /*fb30*/  SEL R110, R110, RZ, !P0 ;  /* 0x000000ff6e6e7207 */ /* 0x000fe40004000000 */
[----:B------:R-:W-:Y:S02]  /*fb40*/  SEL R111, R111, RZ, !P0 ;  /* 0x000000ff6f6f7207 */ /* 0x000fe40004000000 */
[----:B------:R-:W-:-:S04]  /*fb50*/  ISETP.GT.U32.AND P0, PT, R19, R14, PT ;  /* 0x0000000e1300720c */ /* 0x000fc80003f04070 */
[----:B------:R-:W-:Y:S02]  /*fb60*/  ISETP.GT.AND.EX P1, PT, R39, R16, PT, P0 ;  /* 0x000000102700720c */ /* 0x000fe40003f24300 */
[----:B------:R-:W-:-:S04]  /*fb70*/  ISETP.GT.U32.AND P0, PT, R19, R6, PT ;  /* 0x000000061300720c */ /* 0x000fc80003f04070 */
[----:B------:R-:W-:Y:S01]  /*fb80*/  ISETP.GT.AND.EX P0, PT, R18, R15, PT, P0 ;  /* 0x0000000f1200720c */ /* 0x000fe20003f04300 */
[----:B------:R-:W-:-:S06]  /*fb90*/  IMAD.U32 R19, RZ, RZ, UR4 ;  /* 0x00000004ff137e24 */ /* 0x000fcc000f8e00ff */
[----:B------:R-:W-:Y:S02]  /*fba0*/  @P1 LOP3.LUT R2, R2, 0x200000, RZ, 0xfc, !PT ;  /* 0x0020000002021812 */ /* 0x000fe400078efcff */
[----:B------:R-:W-:Y:S02]  /*fbb0*/  LOP3.LUT R19, R19, 0x9, R211, 0xfe, !PT ;  /* 0x0000000913137812 */ /* 0x000fe400078efed3 */
[----:B------:R-:W-:-:S04]  /*fbc0*/  LOP3.LUT R2, R2, 0xfffeffff, RZ, 0xc0, !PT ;  /* 0xfffeffff02027812 */ /* 0x000fc800078ec0ff */
[----:B------:R-:W-:Y:S02]  /*fbd0*/  @P0 LOP3.LUT R2, R2, 0x10000, RZ, 0xfc, !PT ;  /* 0x0001000002020812 */ /* 0x000fe400078efcff */
[----:B------:R-:W-:Y:S01]  /*fbe0*/  ISETP.GT.U32.AND P0, PT, R19, R14, PT ;  /* 0x0000000e1300720c */ /* 0x000fe20003f04070 */
[----:B------:R-:W-:-:S03]  /*fbf0*/  IMAD.U32 R39, RZ, RZ, UR4 ;  /* 0x00000004ff277e24 */ /* 0x000fc6000f8e00ff */
[----:B------:R-:W-:Y:S02]  /*fc00*/  ISETP.GT.AND.EX P1, PT, R65, R16, PT, P0 ;  /* 0x000000104100720c */ /* 0x000fe40003f24300 */
[----:B------:R-:W-:Y:S02]  /*fc10*/  LOP3.LUT R39, R39, 0x8, R211, 0xfe, !PT ;  /* 0x0000000827277812 */ /* 0x000fe400078efed3 */
[----:B------:R-:W-:Y:S02]  /*fc20*/  LOP3.LUT R2, R2, 0xfbffffff, RZ, 0xc0, !PT ;  /* 0xfbffffff02027812 */ /* 0x000fe400078ec0ff */
[----:B------:R-:W-:-:S07]  /*fc30*/  ISETP.GT.U32.AND P0, PT, R39, R14, PT ;  /* 0x0000000e2700720c */ /* 0x000fce0003f04070 */
[----:B------:R-:W-:Y:S02]  /*fc40*/  @P1 LOP3.LUT R2, R2, 0x4000000, RZ, 0xfc, !PT ;  /* 0x0400000002021812 */ /* 0x000fe400078efcff */
[----:B------:R-:W-:Y:S02]  /*fc50*/  ISETP.GT.AND.EX P1, PT, R65, R16, PT, P0 ;  /* 0x000000104100720c */ /* 0x000fe40003f24300 */
[----:B------:R-:W-:Y:S02]  /*fc60*/  ISETP.GT.U32.AND P0, PT, R19, R6, PT ;  /* 0x000000061300720c */ /* 0x000fe40003f04070 */
[----:B------:R-:W-:Y:S02]  /*fc70*/  LOP3.LUT R2, R2, 0xfdffffff, RZ, 0xc0, !PT ;  /* 0xfdffffff02027812 */ /* 0x000fe400078ec0ff */
[----:B------:R-:W-:-:S07]  /*fc80*/  ISETP.GT.AND.EX P0, PT, R18, R15, PT, P0 ;  /* 0x0000000f1200720c */ /* 0x000fce0003f04300 */
[----:B------:R-:W-:-:S04]  /*fc90*/  @P1 LOP3.LUT R2, R2, 0x2000000, RZ, 0xfc, !PT ;  /* 0x0200000002021812 */ /* 0x000fc800078efcff */
[----:B------:R-:W-:-:S04]  /*fca0*/  LOP3.LUT R2, R2, 0xfeffffff, RZ, 0xc0, !PT ;  /* 0xfeffffff02027812 */ /* 0x000fc800078ec0ff */
[----:B------:R-:W-:Y:S02]  /*fcb0*/  @P0 LOP3.LUT R2, R2, 0x1000000, RZ, 0xfc, !PT ;  /* 0x0100000002020812 */ /* 0x000fe400078efcff */
[----:B------:R-:W-:Y:S01]  /*fcc0*/  ISETP.GT.U32.AND P0, PT, R39, R6, PT ;  /* 0x000000062700720c */ /* 0x000fe20003f04070 */
[----:B------:R-:W-:-:S03]  /*fcd0*/  IMAD.U32 R19, RZ, RZ, UR4 ;  /* 0x00000004ff137e24 */ /* 0x000fc6000f8e00ff */
[----:B------:R-:W-:Y:S02]  /*fce0*/  ISETP.GT.AND.EX P1, PT, R18, R15, PT, P0 ;  /* 0x0000000f1200720c */ /* 0x000fe40003f24300 */
[----:B------:R-:W-:Y:S01]  /*fcf0*/  LOP3.LUT R19, R19, 0x1, R211, 0xfe, !PT ;  /* 0x0000000113137812 */ /* 0x000fe200078efed3 */
[----:B------:R-:W-:Y:S01]  /*fd00*/  IMAD.U32 R39, RZ, RZ, UR5 ;  /* 0x00000005ff277e24 */ /* 0x000fe2000f8e00ff */
[----:B------:R-:W-:Y:S02]  /*fd10*/  LOP3.LUT R2, R2, 0xff7fffff, RZ, 0xc0, !PT ;  /* 0xff7fffff02027812 */ /* 0x000fe400078ec0ff */
[----:B------:R-:W-:-:S07]  /*fd20*/  ISETP.GT.U32.AND P0, PT, R19, R14, PT ;  /* 0x0000000e1300720c */ /* 0x000fce0003f04070 */
[----:B------:R-:W-:Y:S02]  /*fd30*/  @P1 LOP3.LUT R2, R2, 0x800000, RZ, 0xfc, !PT ;  /* 0x0080000002021812 */ /* 0x000fe400078efcff */
[----:B------:R-:W-:Y:S02]  /*fd40*/  ISETP.GT.AND.EX P1, PT, R39, R16, PT, P0 ;  /* 0x000000102700720c */ /* 0x000fe40003f24300 */
[----:B------:R-:W-:Y:S02]  /*fd50*/  ISETP.GT.U32.AND P0, PT, R19, R6, PT ;  /* 0x000000061300720c */ /* 0x000fe40003f04070 */
[----:B------:R-:W-:Y:S02]  /*fd60*/  LOP3.LUT R2, R2, 0xffbfffff, RZ, 0xc0, !PT ;  /* 0xffbfffff02027812 */ /* 0x000fe400078ec0ff */
[----:B------:R-:W-:Y:S01]  /*fd70*/  ISETP.GT.AND.EX P0, PT, R18, R15, PT, P0 ;  /* 0x0000000f1200720c */ /* 0x000fe20003f04300 */
[----:B------:R-:W-:-:S06]  /*fd80*/  IMAD.U32 R18, RZ, RZ, UR4 ;  /* 0x00000004ff127e24 */ /* 0x000fcc000f8e00ff */
[----:B------:R-:W-:Y:S02]  /*fd90*/  @P1 LOP3.LUT R2, R2, 0x400000, RZ, 0xfc, !PT ;  /* 0x0040000002021812 */ /* 0x000fe400078efcff */
[----:B------:R-:W-:Y:S02]  /*fda0*/  LOP3.LUT R18, R18, 0x11, R211, 0xfe, !PT ;  /* 0x0000001112127812 */ /* 0x000fe400078efed3 */
[----:B------:R-:W-:Y:S01]  /*fdb0*/  LOP3.LUT R2, R2, 0xfffdffff, RZ, 0xc0, !PT ;  /* 0xfffdffff02027812 */ /* 0x000fe200078ec0ff */
[----:B------:R-:W-:-:S03]  /*fdc0*/  IMAD.U32 R19, RZ, RZ, UR5 ;  /* 0x00000005ff137e24 */ /* 0x000fc6000f8e00ff */
[----:B------:R-:W-:Y:S02]  /*fdd0*/  @P0 LOP3.LUT R2, R2, 0x20000, RZ, 0xfc, !PT ;  /* 0x0002000002020812 */ /* 0x000fe400078efcff */
[----:B------:R-:W-:-:S04]  /*fde0*/  ISETP.GT.U32.AND P0, PT, R18, R14, PT ;  /* 0x0000000e1200720c */ /* 0x000fc80003f04070 */
[C---:B------:R-:W-:Y:S02]  /*fdf0*/  ISETP.GT.AND.EX P1, PT, R19.reuse, R16, PT, P0 ;  /* 0x000000101300720c */ /* 0x040fe40003f24300 */
[----:B------:R-:W-:Y:S02]  /*fe00*/  ISETP.GT.U32.AND P0, PT, R38, R14, PT ;  /* 0x0000000e2600720c */ /* 0x000fe40003f04070 */
[----:B------:R-:W-:Y:S02]  /*fe10*/  LOP3.LUT R2, R2, 0xffefffff, RZ, 0xc0, !PT ;  /* 0xffefffff02027812 */ /* 0x000fe400078ec0ff */
[----:B------:R-:W-:-:S07]  /*fe20*/  ISETP.GT.AND.EX P0, PT, R19, R16, PT, P0 ;  /* 0x000000101300720c */ /* 0x000fce0003f04300 */
[----:B------:R-:W-:-:S04]  /*fe30*/  @P1 LOP3.LUT R2, R2, 0x100000, RZ, 0xfc, !PT ;  /* 0x0010000002021812 */ /* 0x000fc800078efcff */
[----:B------:R-:W-:Y:S01]  /*fe40*/  LOP3.LUT R2, R2, 0xfff7ffff, RZ, 0xc0, !PT ;  /* 0xfff7ffff02027812 */ /* 0x000fe200078ec0ff */
[----:B------:R-:W-:-:S03]  /*fe50*/  IMAD.U32 R64, RZ, RZ, UR5 ;  /* 0x00000005ff407e24 */ /* 0x000fc6000f8e00ff */
[----:B------:R-:W-:Y:S02]  /*fe60*/  @P0 LOP3.LUT R2, R2, 0x80000, RZ, 0xfc, !PT ;  /* 0x0008000002020812 */ /* 0x000fe400078efcff */
[----:B------:R-:W-:Y:S01]  /*fe70*/  ISETP.GT.U32.AND P0, PT, R18, R6, PT ;  /* 0x000000061200720c */ /* 0x000fe20003f04070 */
[----:B------:R-:W-:Y:S01]  /*fe80*/  IMAD.U32 R19, RZ, RZ, UR9 ;  /* 0x00000009ff137e24 */ /* 0x000fe2000f8e00ff */
[----:B------:R-:W-:Y:S02]  /*fe90*/  HMMA.16816.F32.BF16 R160, R20, R66, R160 ;  /* 0x0000004214a0723c */ /* 0x000fe400000418a0 */
[----:B------:R-:W-:Y:S01]  /*fea0*/  ISETP.GT.AND.EX P0, PT, R64, R15, PT, P0 ;  /* 0x0000000f4000720c */ /* 0x000fe20003f04300 */
[----:B------:R-:W-:Y:S01]  /*feb0*/  IMAD.WIDE R18, R19, 0x2, R214 ;  /* 0x0000000213127825 */ /* 0x000fe200078e02d6 */
[----:B------:R-:W-:-:S03]  /*fec0*/  CS2R R64, SRZ ;  /* 0x0000000000407805 */ /* 0x000fc6000001ff00 */
[----:B------:R-:W-:-:S06]  /*fed0*/  CS2R R66, SRZ ;  /* 0x0000000000427805 */ /* 0x000fcc000001ff00 */
[----:B------:R1:W2:Y:S01]  /*fee0*/  @!P2 LDG.E.128 R64, [R18.64] ;  /* 0x0000000a1240a981 */ /* 0x0002a2000c1e1d00 */
[----:B------:R-:W-:-:S04]  /*fef0*/  LOP3.LUT R2, R2, 0xfffbffff, RZ, 0xc0, !PT ;  /* 0xfffbffff02027812 */ /* 0x000fc800078ec0ff */
[----:B------:R-:W-:Y:S02]  /*ff00*/  @P0 LOP3.LUT R2, R2, 0x40000, RZ, 0xfc, !PT ;  /* 0x0004000002020812 */ /* 0x000fe400078efcff */
[----:B------:R-:W-:Y:S01]  /*ff10*/  ISETP.GT.U32.AND P0, PT, R38, R6, PT ;  /* 0x000000062600720c */ /* 0x000fe20003f04070 */
[----:B------:R-:W-:-:S05]  /*ff20*/  IMAD.U32 R38, RZ, RZ, UR5 ;  /* 0x00000005ff267e24 */ /* 0x000fca000f8e00ff */
[----:B------:R-:W-:Y:S01]  /*ff30*/  ISETP.GT.AND.EX P0, PT, R38, R15, PT, P0 ;  /* 0x0000000f2600720c */ /* 0x000fe20003f04300 */
[----:B------:R-:W-:Y:S01]  /*ff40*/  IMAD.U32 R39, RZ, RZ, UR4 ;  /* 0x00000004ff277e24 */ /* 0x000fe2000f8e00ff */
[----:B------:R-:W-:Y:S01]  /*ff50*/  LOP3.LUT R2, R2, 0xfffff7ff, RZ, 0xc0, !PT ;  /* 0xfffff7ff02027812 */ /* 0x000fe200078ec0ff */
[----:B-1----:R-:W-:-:S03]  /*ff60*/  IMAD.U32 R18, RZ, RZ, UR5 ;  /* 0x00000005ff127e24 */ /* 0x002fc6000f8e00ff */
[----:B------:R-:W-:-:S07]  /*ff70*/  LOP3.LUT R39, R39, 0x18, R211, 0xfe, !PT ;  /* 0x0000001827277812 */ /* 0x000fce00078efed3 */
[----:B------:R-:W-:Y:S02]  /*ff80*/  @P0 LOP3.LUT R2, R2, 0x800, RZ, 0xfc, !PT ;  /* 0x0000080002020812 */ /* 0x000fe400078efcff */
[----:B------:R-:W-:Y:S01]  /*ff90*/  ISETP.GT.U32.AND P0, PT, R39, R6, PT ;  /* 0x000000062700720c */ /* 0x000fe20003f04070 */
[----:B------:R-:W-:-:S03]  /*ffa0*/  IMAD.U32 R19, RZ, RZ, UR5 ;  /* 0x00000005ff137e24 */ /* 0x000fc6000f8e00ff */
[----:B------:R-:W-:Y:S02]  /*ffb0*/  ISETP.GT.AND.EX P1, PT, R18, R15, PT, P0 ;  /* 0x0000000f1200720c */ /* 0x000fe40003f24300 */
[----:B------:R-:W-:Y:S02]  /*ffc0*/  ISETP.GT.U32.AND P0, PT, R39, R14, PT ;  /* 0x0000000e2700720c */ /* 0x000fe40003f04070 */
[----:B------:R-:W-:Y:S02]  /*ffd0*/  LOP3.LUT R2, R2, 0xffffefff, RZ, 0xc0, !PT ;  /* 0xffffefff02027812 */ /* 0x000fe400078ec0ff */
[----:B------:R-:W-:Y:S01]  /*ffe0*/  ISETP.GT.AND.EX P0, PT, R19, R16, PT, P0 ;  /* 0x000000101300720c */ /* 0x000fe20003f04300 */
[----:B------:R-:W-:-:S06]  /*fff0*/  IMAD.U32 R19, RZ, RZ, UR4 ;  /* 0x00000004ff137e24 */ /* 0x000fcc000f8e00ff */
[----:B------:R-:W-:Y:S02]  /*10000*/  @P1 LOP3.LUT R2, R2, 0x1000, RZ, 0xfc, !PT ;  /* 0x0000100002021812 */ /* 0x000fe400078efcff */
[----:B------:R-:W-:Y:S02]  /*10010*/  LOP3.LUT R19, R19, 0x19, R211, 0xfe, !PT ;  /* 0x0000001913137812 */ /* 0x000fe400078efed3 */
[----:B------:R-:W-:-:S04]  /*10020*/  LOP3.LUT R2, R2, 0xffff7fff, RZ, 0xc0, !PT ;  /* 0xffff7fff02027812 */ /* 0x000fc800078ec0ff */
[----:B------:R-:W-:Y:S02]  /*10030*/  @P0 LOP3.LUT R2, R2, 0x8000, RZ, 0xfc, !PT ;  /* 0x0000800002020812 */ /* 0x000fe400078efcff */
[----:B------:R-:W-:-:S04]  /*10040*/  ISETP.GT.U32.AND P0, PT, R19, R6, PT ;  /* 0x000000061300720c */ /* 0x000fc80003f04070 */
[----:B------:R-:W-:Y:S02]  /*10050*/  ISETP.GT.AND.EX P0, PT, R18, R15, PT, P0 ;  /* 0x0000000f1200720c */ /* 0x000fe40003f04300 */
[----:B------:R-:W-:Y:S01]  /*10060*/  LOP3.LUT R2, R2, 0xffffdfff, RZ, 0xc0, !PT ;  /* 0xffffdfff02027812 */ /* 0x000fe200078ec0ff */
[----:B------:R-:W-:Y:S01]  /*10070*/  IMAD.U32 R39, RZ, RZ, UR5 ;  /* 0x00000005ff277e24 */ /* 0x000fe2000f8e00ff */
[----:B------:R-:W-:Y:S02]  /*10080*/  LOP3.LUT R0, R0, 0xfffffff7, RZ, 0xc0, !PT ;  /* 0xfffffff700007812 */ /* 0x000fe400078ec0ff */
[----:B------:R-:W-:Y:S02]  /*10090*/  LOP3.LUT R17, R17, 0xffff, RZ, 0xc0, !PT ;  /* 0x0000ffff11117812 */ /* 0x000fe400078ec0ff */
[----:B------:R-:W-:-:S05]  /*100a0*/  @P6 LOP3.LUT R0, R0, 0x8, RZ, 0xfc, !PT ;  /* 0x0000000800006812 */ /* 0x000fca00078efcff */
[----:B------:R-:W-:Y:S02]  /*100b0*/  @P0 LOP3.LUT R2, R2, 0x2000, RZ, 0xfc, !PT ;  /* 0x0000200002020812 */ /* 0x000fe400078efcff */
[----:B------:R-:W-:Y:S02]  /*100c0*/  ISETP.GT.U32.AND P0, PT, R19, R14, PT ;  /* 0x0000000e1300720c */ /* 0x000fe40003f04070 */
[--C-:B------:R-:W-:Y:S02]  /*100d0*/  SHF.R.U32.HI R19, RZ, 0x2, R17.reuse ;  /* 0x00000002ff137819 */ /* 0x100fe40000011611 */
[----:B------:R-:W-:Y:S02]  /*100e0*/  ISETP.GT.AND.EX P6, PT, R39, R16, PT, P0 ;  /* 0x000000102700720c */ /* 0x000fe40003fc4300 */
[----:B------:R-:W-:Y:S02]  /*100f0*/  LOP3.LUT R19, R19, 0x1, RZ, 0xc0, !PT ;  /* 0x0000000113137812 */ /* 0x000fe400078ec0ff */
[----:B------:R-:W-:-:S02]  /*10100*/  SHF.R.U32.HI R38, RZ, 0x3, R17 ;  /* 0x00000003ff267819 */ /* 0x000fc40000011611 */
[----:B------:R-:W-:Y:S02]  /*10110*/  ISETP.NE.U32.AND P0, PT, R19, 0x1, PT ;  /* 0x000000011300780c */ /* 0x000fe40003f05070 */
[----:B------:R-:W-:Y:S02]  /*10120*/  LOP3.LUT R0, R0, 0xffffffef, RZ, 0xc0, !PT ;  /* 0xffffffef00007812 */ /* 0x000fe400078ec0ff */
[----:B------:R-:W-:-:S03]  /*10130*/  LOP3.LUT R38, R38, 0x1, RZ, 0xc0, !PT ;  /* 0x0000000126267812 */ /* 0x000fc600078ec0ff */
[----:B------:R-:W-:Y:S02]  /*10140*/  @P6 LOP3.LUT R0, R0, 0x10, RZ, 0xfc, !PT ;  /* 0x0000001000006812 */ /* 0x000fe400078efcff */
[----:B------:R-:W-:Y:S02]  /*10150*/  SHF.R.U32.HI R18, RZ, 0x4, R17 ;  /* 0x00000004ff127819 */ /* 0x000fe40000011611 */
[----:B------:R-:W-:Y:S02]  /*10160*/  ISETP.NE.U32.AND P1, PT, R38, 0x1, PT ;  /* 0x000000012600780c */ /* 0x000fe40003f25070 */
[----:B------:R-:W-:Y:S02]  /*10170*/  LOP3.LUT R0, R0, 0xffffffdf, RZ, 0xc0, !PT ;  /* 0xffffffdf00007812 */ /* 0x000fe400078ec0ff */
[----:B------:R-:W-:Y:S02]  /*10180*/  LOP3.LUT R18, R18, 0x1, RZ, 0xc0, !PT ;  /* 0x0000000112127812 */ /* 0x000fe400078ec0ff */
[----:B------:R-:W-:-:S02]  /*10190*/  @P0 LOP3.LUT R0, R0, 0x20, RZ, 0xfc, !PT ;  /* 0x0000002000000812 */ /* 0x000fc400078efcff */
[----:B------:R-:W-:Y:S02]  /*101a0*/  SHF.R.U32.HI R19, RZ, 0x5, R17 ;  /* 0x00000005ff137819 */ /* 0x000fe40000011611 */
[----:B------:R-:W-:Y:S02]  /*101b0*/  LOP3.LUT R0, R0, 0xffffffbf, RZ, 0xc0, !PT ;  /* 0xffffffbf00007812 */ /* 0x000fe400078ec0ff */
[----:B------:R-:W-:Y:S02]  /*101c0*/  LOP3.LUT R38, R19, 0x1, RZ, 0xc0, !PT ;  /* 0x0000000113267812 */ /* 0x000fe400078ec0ff */
[----:B------:R-:W-:Y:S02]  /*101d0*/  @P1 LOP3.LUT R0, R0, 0x40, RZ, 0xfc, !PT ;  /* 0x0000004000001812 */ /* 0x000fe400078efcff */
[----:B---3--:R-:W-:Y:S02]  /*101e0*/  SEL R92, R92, RZ, !P3 ;  /* 0x000000ff5c5c7207 */ /* 0x008fe40005800000 */
[----:B------:R-:W-:-:S02]  /*101f0*/  SEL R93, R93, RZ, !P3 ;  /* 0x000000ff5d5d7207 */ /* 0x000fc40005800000 */
[----:B------:R-:W-:Y:S02]  /*10200*/  SEL R94, R94, RZ, !P3 ;  /* 0x000000ff5e5e7207 */ /* 0x000fe40005800000 */
[----:B------:R-:W-:Y:S02]  /*10210*/  SEL R95, R95, RZ, !P3 ;  /* 0x000000ff5f5f7207 */ /* 0x000fe40005800000 */
[----:B------:R-:W-:Y:S02]  /*10220*/  SHF.R.U32.HI R39, RZ, 0x6, R17 ;  /* 0x00000006ff277819 */ /* 0x000fe40000011611 */
[----:B------:R-:W-:Y:S02]  /*10230*/  ISETP.NE.U32.AND P3, PT, R38, 0x1, PT ;  /* 0x000000012600780c */ /* 0x000fe40003f65070 */
[----:B------:R-:W-:Y:S02]  /*10240*/  LOP3.LUT R0, R0, 0xffffff7f, RZ, 0xc0, !PT ;  /* 0xffffff7f00007812 */ /* 0x000fe400078ec0ff */
[----:B------:R-:W-:-:S04]  /*10250*/  LOP3.LUT R19, R39, 0x1, RZ, 0xc0, !PT ;  /* 0x0000000127137812 */ /* 0x000fc800078ec0ff */
[----:B------:R-:W-:Y:S02]  /*10260*/  ISETP.NE.U32.AND P4, PT, R19, 0x1, PT ;  /* 0x000000011300780c */ /* 0x000fe40003f85070 */
[----:B--2---:R-:W-:Y:S02]  /*10270*/  SEL R64, R64, RZ, !P2 ;  /* 0x000000ff40407207 */ /* 0x004fe40005000000 */
[----:B------:R-:W-:Y:S02]  /*10280*/  SEL R65, R65, RZ, !P2 ;  /* 0x000000ff41417207 */ /* 0x000fe40005000000 */
[----:B------:R-:W-:Y:S02]  /*10290*/  SEL R66, R66, RZ, !P2 ;  /* 0x000000ff42427207 */ /* 0x000fe40005000000 */
[----:B------:R-:W-:Y:S02]  /*102a0*/  SEL R67, R67, RZ, !P2 ;  /* 0x000000ff43437207 */ /* 0x000fe40005000000 */
[----:B------:R-:W-:-:S13]  /*102b0*/  ISETP.NE.U32.AND P2, PT, R18, 0x1, PT ;  /* 0x000000011200780c */ /* 0x000fda0003f45070 */
[----:B------:R-:W-:-:S04]  /*102c0*/  @P2 LOP3.LUT R0, R0, 0x80, RZ, 0xfc, !PT ;  /* 0x0000008000002812 */ /* 0x000fc800078efcff */
[----:B------:R-:W-:-:S04]  /*102d0*/  LOP3.LUT R0, R0, 0xfffffeff, RZ, 0xc0, !PT ;  /* 0xfffffeff00007812 */ /* 0x000fc800078ec0ff */
[----:B------:R-:W-:-:S04]  /*102e0*/  @P3 LOP3.LUT R0, R0, 0x100, RZ, 0xfc, !PT ;  /* 0x0000010000003812 */ /* 0x000fc800078efcff */
[----:B------:R-:W-:-:S04]  /*102f0*/  LOP3.LUT R0, R0, 0xfffffdff, RZ, 0xc0, !PT ;  /* 0xfffffdff00007812 */ /* 0x000fc800078ec0ff */
[----:B------:R-:W-:Y:S02]  /*10300*/  @P4 LOP3.LUT R0, R0, 0x200, RZ, 0xfc, !PT ;  /* 0x0000020000004812 */ /* 0x000fe400078efcff */
[----:B------:R-:W-:Y:S02]  /*10310*/  LOP3.LUT P4, RZ, R2, 0x40000, RZ, 0xc0, !PT ;  /* 0x0004000002ff7812 */ /* 0x000fe4000788c0ff */
[----:B------:R-:W-:-:S11]  /*10320*/  LOP3.LUT R0, R0, 0xfffffbff, RZ, 0xc0, !PT ;  /* 0xfffffbff00007812 */ /* 0x000fd600078ec0ff */
        /* <DEDUP_REMOVED lines=26> */
[----:B------:R-:W-:Y:S01]  /*104d0*/  LOP3.LUT R0, R0, 0xfff7ffff, RZ, 0xc0, !PT ;  /* 0xfff7ffff00007812 */ /* 0x000fe200078ec0ff */
[----:B------:R-:W-:Y:S01]  /*104e0*/  IMAD.U32 R18, RZ, RZ, UR9 ;  /* 0x00000009ff127e24 */ /* 0x000fe2000f8e00ff */
[----:B0-----:R-:W-:Y:S09]  /*104f0*/  HMMA.16816.F32.BF16 R180, R20, R192, R180 ;  /* 0x000000c014b4723c */ /* 0x001ff200000418b4 */
[----:B------:R-:W-:-:S02]  /*10500*/  @P4 LOP3.LUT R0, R0, 0x80000, RZ, 0xfc, !PT ;  /* 0x0008000000004812 */ /* 0x000fc400078efcff */
[----:B------:R-:W-:Y:S01]  /*10510*/  LOP3.LUT P4, RZ, R2, 0x1, RZ, 0xc0, !PT ;  /* 0x0000000102ff7812 */ /* 0x000fe2000788c0ff */
[----:B------:R-:W-:Y:S01]  /*10520*/  HMMA.16816.F32.BF16 R192, R20, R194, R48 ;  /* 0x000000c214c0723c */ /* 0x000fe20000041830 */
[----:B------:R-:W-:-:S06]  /*10530*/  IMAD.WIDE R18, R18, 0x2, R212 ;  /* 0x0000000212127825 */ /* 0x000fcc00078e02d4 */
[----:B------:R-:W-:Y:S01]  /*10540*/  CS2R R48, SRZ ;  /* 0x0000000000307805 */ /* 0x000fe2000001ff00 */
[----:B------:R-:W-:-:S06]  /*10550*/  CS2R R50, SRZ ;  /* 0x0000000000327805 */ /* 0x000fcc000001ff00 */
[----:B------:R0:W2:Y:S01]  /*10560*/  @!P4 LDG.E.128 R48, [R18.64] ;  /* 0x0000000a1230c981 */ /* 0x0000a2000c1e1d00 */
[--C-:B------:R-:W-:Y:S02]  /*10570*/  SHF.R.U32.HI R207, RZ, 0x7, R17.reuse ;  /* 0x00000007ffcf7819 */ /* 0x100fe40000011611 */
[--C-:B------:R-:W-:Y:S02]  /*10580*/  SHF.R.U32.HI R209, RZ, 0x8, R17.reuse ;  /* 0x00000008ffd17819 */ /* 0x100fe40000011611 */
[--C-:B------:R-:W-:Y:S02]  /*10590*/  SHF.R.U32.HI R233, RZ, 0x9, R17.reuse ;  /* 0x00000009ffe97819 */ /* 0x100fe40000011611 */
[--C-:B------:R-:W-:Y:S02]  /*105a0*/  SHF.R.U32.HI R232, RZ, 0xa, R17.reuse ;  /* 0x0000000affe87819 */ /* 0x100fe40000011611 */
[--C-:B------:R-:W-:Y:S02]  /*105b0*/  SHF.R.U32.HI R211, RZ, 0xb, R17.reuse ;  /* 0x0000000bffd37819 */ /* 0x100fe40000011611 */
[----:B------:R-:W-:-:S02]  /*105c0*/  SHF.R.U32.HI R231, RZ, 0xc, R17 ;  /* 0x0000000cffe77819 */ /* 0x000fc40000011611 */
[--C-:B------:R-:W-:Y:S02]  /*105d0*/  SHF.R.U32.HI R230, RZ, 0xd, R17.reuse ;  /* 0x0000000dffe67819 */ /* 0x100fe40000011611 */
[--C-:B------:R-:W-:Y:S02]  /*105e0*/  SHF.R.U32.HI R219, RZ, 0xe, R17.reuse ;  /* 0x0000000effdb7819 */ /* 0x100fe40000011611 */
[--C-:B------:R-:W-:Y:S02]  /*105f0*/  SHF.R.U32.HI R218, RZ, 0xf, R17.reuse ;  /* 0x0000000fffda7819 */ /* 0x100fe40000011611 */
[----:B------:R-:W-:-:S04]  /*10600*/  SHF.R.U32.HI R17, RZ, 0x1, R17 ;  /* 0x00000001ff117819 */ /* 0x000fc80000011611 */
[----:B------:R-:W-:Y:S02]  /*10610*/  LOP3.LUT R17, R17, 0x1, RZ, 0xc0, !PT ;  /* 0x0000000111117812 */ /* 0x000fe400078ec0ff */
[----:B------:R-:W-:Y:S02]  /*10620*/  SEL R40, R40, RZ, !P5 ;  /* 0x000000ff28287207 */ /* 0x000fe40006800000 */
[----:B------:R-:W-:Y:S02]  /*10630*/  SEL R41, R41, RZ, !P5 ;  /* 0x000000ff29297207 */ /* 0x000fe40006800000 */
[----:B------:R-:W-:Y:S02]  /*10640*/  SEL R42, R42, RZ, !P5 ;  /* 0x000000ff2a2a7207 */ /* 0x000fe40006800000 */
[----:B------:R-:W-:Y:S02]  /*10650*/  SEL R43, R43, RZ, !P5 ;  /* 0x000000ff2b2b7207 */ /* 0x000fe40006800000 */
[----:B------:R-:W-:Y:S01]  /*10660*/  ISETP.NE.U32.AND P5, PT, R17, 0x1, PT ;  /* 0x000000011100780c */ /* 0x000fe20003fa5070 */
[----:B------:R-:W-:Y:S01]  /*10670*/  FMUL R17, R140, c[0x0][0x190] ;  /* 0x000064008c117a20 */ /* 0x000fe20000400000 */
[----:B0-----:R-:W-:Y:S01]  /*10680*/  FMUL R18, R141, c[0x0][0x190] ;  /* 0x000064008d127a20 */ /* 0x001fe20000400000 */
[----:B------:R-:W-:Y:S01]  /*10690*/  FMUL R38, R142, c[0x0][0x190] ;  /* 0x000064008e267a20 */ /* 0x000fe20000400000 */
[----:B------:R-:W-:Y:S01]  /*106a0*/  FMUL R39, R143, c[0x0][0x190] ;  /* 0x000064008f277a20 */ /* 0x000fe20000400000 */
[----:B------:R-:W-:Y:S01]  /*106b0*/  FMUL R138, R138, c[0x0][0x190] ;  /* 0x000064008a8a7a20 */ /* 0x000fe20000400000 */
[----:B------:R-:W-:Y:S01]  /*106c0*/  LOP3.LUT P0, RZ, R2, 0x8000, RZ, 0xc0, !PT ;  /* 0x0000800002ff7812 */ /* 0x000fe2000780c0ff */
[----:B------:R-:W-:Y:S01]  /*106d0*/  FMUL R19, R148, c[0x0][0x190] ;  /* 0x0000640094137a20 */ /* 0x000fe20000400000 */
[----:B------:R-:W-:Y:S01]  /*106e0*/  FMUL R136, R136, c[0x0][0x190] ;  /* 0x0000640088887a20 */ /* 0x000fe20000400000 */
[----:B------:R-:W-:Y:S01]  /*106f0*/  LOP3.LUT P1, RZ, R2, 0x1000, RZ, 0xc0, !PT ;  /* 0x0000100002ff7812 */ /* 0x000fe2000782c0ff */
[----:B------:R-:W-:Y:S01]  /*10700*/  FMUL R143, R189, c[0x0][0x190] ;  /* 0x00006400bd8f7a20 */ /* 0x000fe20000400000 */
[----:B------:R-:W-:Y:S01]  /*10710*/  FSEL R138, R138, -INF , !P0 ;  /* 0xff8000008a8a7808 */ /* 0x000fe20004000000 */
[----:B------:R-:W-:Y:S01]  /*10720*/  FMUL R140, R149, c[0x0][0x190] ;  /* 0x00006400958c7a20 */ /* 0x000fe20000400000 */
[----:B------:R-:W-:Y:S01]  /*10730*/  LOP3.LUT P0, RZ, R0, 0x20, RZ, 0xc0, !PT ;  /* 0x0000002000ff7812 */ /* 0x000fe2000780c0ff */
[----:B------:R-:W-:Y:S01]  /*10740*/  FMUL R142, R150, c[0x0][0x190] ;  /* 0x00006400968e7a20 */ /* 0x000fe20000400000 */
[----:B------:R-:W-:Y:S01]  /*10750*/  LOP3.LUT R205, R205, 0xff, RZ, 0xc0, !PT ;  /* 0x000000ffcdcd7812 */ /* 0x000fe200078ec0ff */
[----:B------:R-:W-:Y:S01]  /*10760*/  FMUL R188, R188, c[0x0][0x190] ;  /* 0x00006400bcbc7a20 */ /* 0x000fe20000400000 */
[----:B------:R-:W-:-:S02]  /*10770*/  LOP3.LUT R207, R207, 0x1, RZ, 0xc0, !PT ;  /* 0x00000001cfcf7812 */ /* 0x000fc400078ec0ff */
[----:B------:R-:W-:Y:S01]  /*10780*/  FSEL R150, R136, -INF , !P1 ;  /* 0xff80000088967808 */ /* 0x000fe20004800000 */
[----:B------:R-:W-:Y:S01]  /*10790*/  FMUL R184, R184, c[0x0][0x190] ;  /* 0x00006400b8b87a20 */ /* 0x000fe20000400000 */
[----:B------:R-:W-:Y:S02]  /*107a0*/  LOP3.LUT P1, RZ, R0, 0x40, RZ, 0xc0, !PT ;  /* 0x0000004000ff7812 */ /* 0x000fe4000782c0ff */
[----:B------:R-:W-:Y:S02]  /*107b0*/  LOP3.LUT R209, R209, 0x1, RZ, 0xc0, !PT ;  /* 0x00000001d1d17812 */ /* 0x000fe400078ec0ff */
[----:B------:R-:W-:Y:S01]  /*107c0*/  FSEL R143, R143, -INF , P0 ;  /* 0xff8000008f8f7808 */ /* 0x000fe20000000000 */
[----:B------:R-:W-:Y:S01]  /*107d0*/  IMAD.IADD R206, R208, 0x1, R205 ;  /* 0x00000001d0ce7824 */ /* 0x000fe200078e02cd */
[----:B------:R-:W-:Y:S02]  /*107e0*/  ISETP.NE.U32.AND P0, PT, R207, 0x1, PT ;  /* 0x00000001cf00780c */ /* 0x000fe40003f05070 */
[----:B------:R-:W-:-:S02]  /*107f0*/  LOP3.LUT R233, R233, 0x1, RZ, 0xc0, !PT ;  /* 0x00000001e9e97812 */ /* 0x000fc400078ec0ff */
[----:B------:R-:W-:Y:S01]  /*10800*/  FSEL R205, R188, -INF , P1 ;  /* 0xff800000bccd7808 */ /* 0x000fe20000800000 */
[----:B------:R-:W-:Y:S01]  /*10810*/  FMUL R146, R146, c[0x0][0x190] ;  /* 0x0000640092927a20 */ /* 0x000fe20000400000 */
[----:B------:R-:W-:Y:S02]  /*10820*/  ISETP.NE.U32.AND P1, PT, R209, 0x1, PT ;  /* 0x00000001d100780c */ /* 0x000fe40003f25070 */
[----:B------:R-:W-:Y:S01]  /*10830*/  FSEL R209, R184, -INF , P0 ;  /* 0xff800000b8d17808 */ /* 0x000fe20000000000 */
[----:B------:R-:W-:Y:S01]  /*10840*/  FMUL R148, R151, c[0x0][0x190] ;  /* 0x0000640097947a20 */ /* 0x000fe20000400000 */
[----:B------:R-:W-:Y:S01]  /*10850*/  ISETP.NE.U32.AND P0, PT, R233, 0x1, PT ;  /* 0x00000001e900780c */ /* 0x000fe20003f05070 */
[----:B------:R-:W-:Y:S01]  /*10860*/  FMUL R147, R147, c[0x0][0x190] ;  /* 0x0000640093937a20 */ /* 0x000fe20000400000 */
[----:B------:R-:W-:Y:S01]  /*10870*/  LOP3.LUT R211, R211, 0x1, RZ, 0xc0, !PT ;  /* 0x00000001d3d37812 */ /* 0x000fe200078ec0ff */
[----:B------:R-:W-:Y:S01]  /*10880*/  FMUL R144, R144, c[0x0][0x190] ;  /* 0x0000640090907a20 */ /* 0x000fe20000400000 */
[----:B------:R-:W-:-:S02]  /*10890*/  LOP3.LUT R232, R232, 0x1, RZ, 0xc0, !PT ;  /* 0x00000001e8e87812 */ /* 0x000fc400078ec0ff */
[----:B------:R-:W-:Y:S01]  /*108a0*/  FSEL R146, R146, -INF , P0 ;  /* 0xff80000092927808 */ /* 0x000fe20000000000 */
[----:B------:R-:W-:Y:S01]  /*108b0*/  FMUL R24, R24, c[0x0][0x190] ;  /* 0x0000640018187a20 */ /* 0x000fe20000400000 */
[----:B------:R-:W-:Y:S01]  /*108c0*/  ISETP.NE.U32.AND P0, PT, R211, 0x1, PT ;  /* 0x00000001d300780c */ /* 0x000fe20003f05070 */
[----:B------:R-:W-:Y:S01]  /*108d0*/  FMUL R137, R137, c[0x0][0x190] ;  /* 0x0000640089897a20 */ /* 0x000fe20000400000 */
[----:B------:R-:W-:Y:S01]  /*108e0*/  LOP3.LUT R230, R230, 0x1, RZ, 0xc0, !PT ;  /* 0x00000001e6e67812 */ /* 0x000fe200078ec0ff */
[----:B------:R-:W-:Y:S01]  /*108f0*/  FMUL R145, R145, c[0x0][0x190] ;  /* 0x0000640091917a20 */ /* 0x000fe20000400000 */
[----:B------:R-:W-:Y:S01]  /*10900*/  FSEL R147, R147, -INF , P1 ;  /* 0xff80000093937808 */ /* 0x000fe20000800000 */
[----:B------:R-:W-:Y:S01]  /*10910*/  FMUL R34, R34, c[0x0][0x190] ;  /* 0x0000640022227a20 */ /* 0x000fe20000400000 */
[----:B------:R-:W-:Y:S02]  /*10920*/  LOP3.LUT P6, RZ, R2, 0x2000, RZ, 0xc0, !PT ;  /* 0x0000200002ff7812 */ /* 0x000fe400078cc0ff */
[----:B------:R-:W-:-:S02]  /*10930*/  ISETP.NE.U32.AND P1, PT, R232, 0x1, PT ;  /* 0x00000001e800780c */ /* 0x000fc40003f25070 */
[----:B------:R-:W-:Y:S02]  /*10940*/  PRMT R156, R206, 0x5410, R156 ;  /* 0x00005410ce9c7816 */ /* 0x000fe4000000009c */
[----:B------:R-:W-:Y:S02]  /*10950*/  LOP3.LUT R231, R231, 0x1, RZ, 0xc0, !PT ;  /* 0x00000001e7e77812 */ /* 0x000fe400078ec0ff */
[----:B------:R-:W-:Y:S02]  /*10960*/  FSEL R144, R144, -INF , P0 ;  /* 0xff80000090907808 */ /* 0x000fe40000000000 */
[----:B------:R-:W-:Y:S01]  /*10970*/  ISETP.NE.U32.AND P0, PT, R230, 0x1, PT ;  /* 0x00000001e600780c */ /* 0x000fe20003f05070 */
[----:B------:R-:W-:Y:S01]  /*10980*/  FMUL R35, R35, c[0x0][0x190] ;  /* 0x0000640023237a20 */ /* 0x000fe20000400000 */
[----:B------:R-:W-:Y:S02]  /*10990*/  LOP3.LUT R218, R218, 0x1, RZ, 0xc0, !PT ;  /* 0x00000001dada7812 */ /* 0x000fe400078ec0ff */
[----:B------:R-:W-:Y:S01]  /*109a0*/  FSEL R208, R137, -INF , !P6 ;  /* 0xff80000089d07808 */ /* 0x000fe20007000000 */
[----:B------:R-:W-:Y:S01]  /*109b0*/  FMUL R137, R186, c[0x0][0x190] ;  /* 0x00006400ba897a20 */ /* 0x000fe20000400000 */
[----:B------:R-:W-:Y:S01]  /*109c0*/  FSEL R211, R145, -INF , P1 ;  /* 0xff80000091d37808 */ /* 0x000fe20000800000 */
[----:B------:R-:W-:Y:S01]  /*109d0*/  FMUL R32, R32, c[0x0][0x190] ;  /* 0x0000640020207a20 */ /* 0x000fe20000400000 */
[----:B------:R-:W-:-:S02]  /*109e0*/  ISETP.NE.U32.AND P1, PT, R231, 0x1, PT ;  /* 0x00000001e700780c */ /* 0x000fc40003f25070 */
[----:B------:R-:W-:Y:S02]  /*109f0*/  LOP3.LUT R219, R219, 0x1, RZ, 0xc0, !PT ;  /* 0x00000001dbdb7812 */ /* 0x000fe400078ec0ff */
[----:B------:R-:W-:Y:S02]  /*10a00*/  FSEL R186, R34, -INF , P0 ;  /* 0xff80000022ba7808 */ /* 0x000fe40000000000 */
[----:B------:R-:W-:Y:S01]  /*10a10*/  ISETP.NE.U32.AND P0, PT, R218, 0x1, PT ;  /* 0x00000001da00780c */ /* 0x000fe20003f05070 */
[----:B------:R-:W-:Y:S01]  /*10a20*/  FMUL R33, R33, c[0x0][0x190] ;  /* 0x0000640021217a20 */ /* 0x000fe20000400000 */
[----:B------:R-:W-:Y:S02]  /*10a30*/  FSEL R145, R35, -INF , P1 ;  /* 0xff80000023917808 */ /* 0x000fe40000800000 */
[----:B------:R-:W-:Y:S02]  /*10a40*/  ISETP.NE.U32.AND P1, PT, R219, 0x1, PT ;  /* 0x00000001db00780c */ /* 0x000fe40003f25070 */
[----:B------:R-:W-:-:S02]  /*10a50*/  FSEL R218, R32, -INF , P0 ;  /* 0xff80000020da7808 */ /* 0x000fc40000000000 */
[----:B------:R-:W-:Y:S01]  /*10a60*/  FSEL R35, R33, -INF , P1 ;  /* 0xff80000021237808 */ /* 0x000fe20000800000 */
[----:B------:R-:W-:Y:S01]  /*10a70*/  FMUL R33, R172, c[0x0][0x190] ;  /* 0x00006400ac217a20 */ /* 0x000fe20000400000 */
        /* <DEDUP_REMOVED lines=10> */
[----:B--2---:R-:W-:-:S02]  /*10b20*/  SEL R48, R48, RZ, !P4 ;  /* 0x000000ff30307207 */ /* 0x004fc40006000000 */
[----:B------:R-:W-:Y:S02]  /*10b30*/  SEL R49, R49, RZ, !P4 ;  /* 0x000000ff31317207 */ /* 0x000fe40006000000 */
[----:B------:R-:W-:Y:S02]  /*10b40*/  SEL R50, R50, RZ, !P4 ;  /* 0x000000ff32327207 */ /* 0x000fe40006000000 */
[----:B------:R-:W-:Y:S02]  /*10b50*/  SEL R51, R51, RZ, !P4 ;  /* 0x000000ff33337207 */ /* 0x000fe40006000000 */
[----:B------:R-:W-:-:S04]  /*10b60*/  LOP3.LUT P4, RZ, R0, 0x80000, RZ, 0xc0, !PT ;  /* 0x0008000000ff7812 */ /* 0x000fc8000788c0ff */
[----:B------:R-:W-:Y:S02]  /*10b70*/  FSEL R17, R17, -INF , !P4 ;  /* 0xff80000011117808 */ /* 0x000fe40006000000 */
        /* <DEDUP_REMOVED lines=16> */
[----:B------:R-:W-:-:S04]  /*10c80*/  SHF.R.U64 R24, R156, 0x1f, RZ ;  /* 0x0000001f9c187819 */ /* 0x000fc800000012ff */
[----:B------:R-:W-:-:S04]  /*10c90*/  LOP3.LUT R24, R24, 0x1, RZ, 0xc0, !PT ;  /* 0x0000000118187812 */ /* 0x000fc800078ec0ff */
[----:B------:R-:W-:Y:S02]  /*10ca0*/  ISETP.NE.U32.AND P0, PT, R24, 0x1, PT ;  /* 0x000000011800780c */ /* 0x000fe40003f05070 */
[----:B------:R-:W-:Y:S02]  /*10cb0*/  SHF.R.U64 R24, R156, 0x1e, RZ ;  /* 0x0000001e9c187819 */ /* 0x000fe400000012ff */
[----:B------:R-:W-:Y:S02]  /*10cc0*/  ISETP.NE.U32.AND.EX P0, PT, RZ, RZ, PT, P0 ;  /* 0x000000ffff00720c */ /* 0x000fe40003f05100 */
[----:B------:R-:W-:Y:S02]  /*10cd0*/  LOP3.LUT R24, R24, 0x1, RZ, 0xc0, !PT ;  /* 0x0000000118187812 */ /* 0x000fe400078ec0ff */
[----:B------:R-:W-:Y:S02]  /*10ce0*/  FSEL R33, R33, -INF , P0 ;  /* 0xff80000021217808 */ /* 0x000fe40000000000 */
[----:B------:R-:W-:-:S02]  /*10cf0*/  ISETP.NE.U32.AND P0, PT, R24, 0x1, PT ;  /* 0x000000011800780c */ /* 0x000fc40003f05070 */
[----:B------:R-:W-:Y:S02]  /*10d00*/  SHF.R.U64 R24, R156, 0x1d, RZ ;  /* 0x0000001d9c187819 */ /* 0x000fe400000012ff */
[----:B------:R-:W-:Y:S02]  /*10d10*/  ISETP.NE.U32.AND.EX P0, PT, RZ, RZ, PT, P0 ;  /* 0x000000ffff00720c */ /* 0x000fe40003f05100 */
[----:B------:R-:W-:Y:S02]  /*10d20*/  LOP3.LUT R24, R24, 0x1, RZ, 0xc0, !PT ;  /* 0x0000000118187812 */ /* 0x000fe400078ec0ff */
[----:B------:R-:W-:Y:S02]  /*10d30*/  FSEL R34, R34, -INF , P0 ;  /* 0xff80000022227808 */ /* 0x000fe40000000000 */
[----:B------:R-:W-:Y:S02]  /*10d40*/  ISETP.NE.U32.AND P0, PT, R24, 0x1, PT ;  /* 0x000000011800780c */ /* 0x000fe40003f05070 */
[----:B------:R-:W-:-:S02]  /*10d50*/  SHF.R.U64 R24, R156, 0x1c, RZ ;  /* 0x0000001c9c187819 */ /* 0x000fc400000012ff */
[----:B------:R-:W-:Y:S02]  /*10d60*/  ISETP.NE.U32.AND.EX P0, PT, RZ, RZ, PT, P0 ;  /* 0x000000ffff00720c */ /* 0x000fe40003f05100 */
[----:B------:R-:W-:Y:S02]  /*10d70*/  LOP3.LUT R24, R24, 0x1, RZ, 0xc0, !PT ;  /* 0x0000000118187812 */ /* 0x000fe400078ec0ff */
[----:B------:R-:W-:Y:S02]  /*10d80*/  FSEL R173, R173, -INF , P0 ;  /* 0xff800000adad7808 */ /* 0x000fe40000000000 */
[----:B------:R-:W-:Y:S02]  /*10d90*/  ISETP.NE.U32.AND P0, PT, R24, 0x1, PT ;  /* 0x000000011800780c */ /* 0x000fe40003f05070 */
[----:B------:R-:W-:Y:S02]  /*10da0*/  SHF.R.U64 R24, R156, 0x1b, RZ ;  /* 0x0000001b9c187819 */ /* 0x000fe400000012ff */
[----:B------:R-:W-:-:S02]  /*10db0*/  ISETP.NE.U32.AND.EX P0, PT, RZ, RZ, PT, P0 ;  /* 0x000000ffff00720c */ /* 0x000fc40003f05100 */
[----:B------:R-:W-:Y:S02]  /*10dc0*/  LOP3.LUT R24, R24, 0x1, RZ, 0xc0, !PT ;  /* 0x0000000118187812 */ /* 0x000fe400078ec0ff */
[----:B------:R-:W-:Y:S02]  /*10dd0*/  FSEL R174, R174, -INF , P0 ;  /* 0xff800000aeae7808 */ /* 0x000fe40000000000 */
[----:B------:R-:W-:Y:S02]  /*10de0*/  ISETP.NE.U32.AND P0, PT, R24, 0x1, PT ;  /* 0x000000011800780c */ /* 0x000fe40003f05070 */
[----:B------:R-:W-:Y:S02]  /*10df0*/  SHF.R.U64 R24, R156, 0x1a, RZ ;  /* 0x0000001a9c187819 */ /* 0x000fe400000012ff */
[----:B------:R-:W-:Y:S02]  /*10e00*/  ISETP.NE.U32.AND.EX P0, PT, RZ, RZ, PT, P0 ;  /* 0x000000ffff00720c */ /* 0x000fe40003f05100 */
[----:B------:R-:W-:-:S02]  /*10e10*/  LOP3.LUT R24, R24, 0x1, RZ, 0xc0, !PT ;  /* 0x0000000118187812 */ /* 0x000fc400078ec0ff */
[----:B------:R-:W-:Y:S02]  /*10e20*/  FSEL R164, R164, -INF , P0 ;  /* 0xff800000a4a47808 */ /* 0x000fe40000000000 */
[----:B------:R-:W-:Y:S02]  /*10e30*/  ISETP.NE.U32.AND P0, PT, R24, 0x1, PT ;  /* 0x000000011800780c */ /* 0x000fe40003f05070 */
[----:B------:R-:W-:Y:S02]  /*10e40*/  SHF.R.U64 R24, R156, 0x19, RZ ;  /* 0x000000199c187819 */ /* 0x000fe400000012ff */
[----:B------:R-:W-:Y:S02]  /*10e50*/  ISETP.NE.U32.AND.EX P0, PT, RZ, RZ, PT, P0 ;  /* 0x000000ffff00720c */ /* 0x000fe40003f05100 */
[----:B------:R-:W-:Y:S02]  /*10e60*/  LOP3.LUT R24, R24, 0x1, RZ, 0xc0, !PT ;  /* 0x0000000118187812 */ /* 0x000fe400078ec0ff */
[----:B------:R-:W-:-:S02]  /*10e70*/  FSEL R165, R165, -INF , P0 ;  /* 0xff800000a5a57808 */ /* 0x000fc40000000000 */
        /* <DEDUP_REMOVED lines=16> */
[----:B------:R-:W-:Y:S01]  /*10f80*/  SHF.R.U64 R24, R156, 0x15, RZ ;  /* 0x000000159c187819 */ /* 0x000fe200000012ff */
[----:B------:R-:W-:Y:S01]  /*10f90*/  FMUL R166, R169, c[0x0][0x190] ;  /* 0x00006400a9a67a20 */ /* 0x000fe20000400000 */
[----:B------:R-:W-:-:S02]  /*10fa0*/  ISETP.NE.U32.AND.EX P0, PT, RZ, RZ, PT, P0 ;  /* 0x000000ffff00720c */ /* 0x000fc40003f05100 */
[----:B------:R-:W-:Y:S02]  /*10fb0*/  LOP3.LUT R24, R24, 0x1, RZ, 0xc0, !PT ;  /* 0x0000000118187812 */ /* 0x000fe400078ec0ff */
[----:B------:R-:W-:Y:S02]  /*10fc0*/  FSEL R166, R166, -INF , P0 ;  /* 0xff800000a6a67808 */ /* 0x000fe40000000000 */
[----:B------:R-:W-:Y:S02]  /*10fd0*/  ISETP.NE.U32.AND P0, PT, R24, 0x1, PT ;  /* 0x000000011800780c */ /* 0x000fe40003f05070 */
[----:B------:R-:W-:Y:S01]  /*10fe0*/  SHF.R.U64 R24, R156, 0x14, RZ ;  /* 0x000000149c187819 */ /* 0x000fe200000012ff */
[----:B------:R-:W-:Y:S01]  /*10ff0*/  FMUL R169, R170, c[0x0][0x190] ;  /* 0x00006400aaa97a20 */ /* 0x000fe20000400000 */
[----:B------:R-:W-:Y:S02]  /*11000*/  ISETP.NE.U32.AND.EX P0, PT, RZ, RZ, PT, P0 ;  /* 0x000000ffff00720c */ /* 0x000fe40003f05100 */
[----:B------:R-:W-:-:S02]  /*11010*/  LOP3.LUT R24, R24, 0x1, RZ, 0xc0, !PT ;  /* 0x0000000118187812 */ /* 0x000fc400078ec0ff */
[----:B------:R-:W-:Y:S02]  /*11020*/  FSEL R169, R169, -INF , P0 ;  /* 0xff800000a9a97808 */ /* 0x000fe40000000000 */
[----:B------:R-:W-:Y:S02]  /*11030*/  ISETP.NE.U32.AND P0, PT, R24, 0x1, PT ;  /* 0x000000011800780c */ /* 0x000fe40003f05070 */
[----:B------:R-:W-:Y:S01]  /*11040*/  SHF.R.U64 R24, R156, 0x13, RZ ;  /* 0x000000139c187819 */ /* 0x000fe200000012ff */
[----:B------:R-:W-:Y:S01]  /*11050*/  FMUL R170, R171, c[0x0][0x190] ;  /* 0x00006400abaa7a20 */ /* 0x000fe20000400000 */
        /* <DEDUP_REMOVED lines=9> */
[----:B------:R-:W-:Y:S01]  /*110f0*/  SHF.R.U64 R24, R156, 0x11, RZ ;  /* 0x000000119c187819 */ /* 0x000fe200000012ff */
[----:B------:R-:W-:Y:S01]  /*11100*/  FMUL R160, R161, c[0x0][0x190] ;  /* 0x00006400a1a07a20 */ /* 0x000fe20000400000 */
[----:B------:R-:W-:Y:S02]  /*11110*/  ISETP.NE.U32.AND.EX P0, PT, RZ, RZ, PT, P0 ;  /* 0x000000ffff00720c */ /* 0x000fe40003f05100 */
[----:B------:R-:W-:Y:S02]  /*11120*/  LOP3.LUT R24, R24, 0x1, RZ, 0xc0, !PT ;  /* 0x0000000118187812 */ /* 0x000fe400078ec0ff */
[----:B------:R-:W-:Y:S02]  /*11130*/  FSEL R160, R160, -INF , P0 ;  /* 0xff800000a0a07808 */ /* 0x000fe40000000000 */
[----:B------:R-:W-:Y:S02]  /*11140*/  ISETP.NE.U32.AND P0, PT, R24, 0x1, PT ;  /* 0x000000011800780c */ /* 0x000fe40003f05070 */
[----:B------:R-:W-:Y:S01]  /*11150*/  SHF.R.U64 R24, R156, 0x10, RZ ;  /* 0x000000109c187819 */ /* 0x000fe200000012ff */
[----:B------:R-:W-:Y:S01]  /*11160*/  FMUL R162, R162, c[0x0][0x190] ;  /* 0x00006400a2a27a20 */ /* 0x000fe20000400000 */
[----:B------:R-:W-:Y:S01]  /*11170*/  ISETP.NE.U32.AND.EX P0, PT, RZ, RZ, PT, P0 ;  /* 0x000000ffff00720c */ /* 0x000fe20003f05100 */
[----:B------:R-:W-:Y:S01]  /*11180*/  FMUL R25, R25, c[0x0][0x190] ;  /* 0x0000640019197a20 */ /* 0x000fe20000400000 */
[----:B------:R-:W-:-:S02]  /*11190*/  LOP3.LUT R24, R24, 0x1, RZ, 0xc0, !PT ;  /* 0x0000000118187812 */ /* 0x000fc400078ec0ff */
[----:B------:R-:W-:Y:S02]  /*111a0*/  LOP3.LUT P4, RZ, R0, 0x400, RZ, 0xc0, !PT ;  /* 0x0000040000ff7812 */ /* 0x000fe4000788c0ff */
[----:B------:R-:W-:Y:S01]  /*111b0*/  FSEL R189, R162, -INF , P0 ;  /* 0xff800000a2bd7808 */ /* 0x000fe20000000000 */
[----:B------:R-:W-:Y:S01]  /*111c0*/  FMUL R185, R185, c[0x0][0x190] ;  /* 0x00006400b9b97a20 */ /* 0x000fe20000400000 */
[----:B------:R-:W-:Y:S02]  /*111d0*/  ISETP.NE.U32.AND P0, PT, R24, 0x1, PT ;  /* 0x000000011800780c */ /* 0x000fe40003f05070 */
[----:B------:R-:W-:Y:S02]  /*111e0*/  FSEL R141, R25, -INF , !P4 ;  /* 0xff800000198d7808 */ /* 0x000fe40006000000 */
[----:B------:R-:W-:Y:S01]  /*111f0*/  SHF.R.U64 R24, R156, 0xf, RZ ;  /* 0x0000000f9c187819 */ /* 0x000fe200000012ff */
[----:B------:R-:W-:Y:S01]  /*11200*/  FMUL R163, R163, c[0x0][0x190] ;  /* 0x00006400a3a37a20 */ /* 0x000fe20000400000 */
[----:B------:R-:W-:-:S02]  /*11210*/  LOP3.LUT P4, RZ, R0, 0x200, RZ, 0xc0, !PT ;  /* 0x0000020000ff7812 */ /* 0x000fc4000788c0ff */
[----:B------:R-:W-:Y:S02]  /*11220*/  ISETP.NE.U32.AND.EX P0, PT, RZ, RZ, PT, P0 ;  /* 0x000000ffff00720c */ /* 0x000fe40003f05100 */
[----:B------:R-:W-:Y:S02]  /*11230*/  LOP3.LUT R24, R24, 0x1, RZ, 0xc0, !PT ;  /* 0x0000000118187812 */ /* 0x000fe400078ec0ff */
[----:B------:R-:W-:Y:S01]  /*11240*/  FSEL R207, R185, -INF , P4 ;  /* 0xff800000b9cf7808 */ /* 0x000fe20002000000 */
[----:B------:R-:W-:Y:S01]  /*11250*/  FMUL R185, R190, c[0x0][0x190] ;  /* 0x00006400beb97a20 */ /* 0x000fe20000400000 */
        /* <DEDUP_REMOVED lines=20> */
[----:B------:R-:W-:Y:S01]  /*113a0*/  SHF.R.U64 R24, R156, 0xb, RZ ;  /* 0x0000000b9c187819 */ /* 0x000fe200000012ff */
[----:B------:R-:W-:Y:S01]  /*113b0*/  FMUL R181, R183, c[0x0][0x190] ;  /* 0x00006400b7b57a20 */ /* 0x000fe20000400000 */
        /* <DEDUP_REMOVED lines=18> */
[----:B------:R-:W-:Y:S01]  /*114e0*/  FMUL R26, R26, c[0x0][0x190] ;  /* 0x000064001a1a7a20 */ /* 0x000fe20000400000 */
[----:B------:R-:W-:Y:S01]  /*114f0*/  FMUL R27, R27, c[0x0][0x190] ;  /* 0x000064001b1b7a20 */ /* 0x000fe20000400000 */
[----:B------:R-:W-:-:S02]  /*11500*/  ISETP.NE.U32.AND.EX P0, PT, RZ, RZ, PT, P0 ;  /* 0x000000ffff00720c */ /* 0x000fc40003f05100 */
[----:B------:R-:W-:Y:S02]  /*11510*/  LOP3.LUT R24, R24, 0x1, RZ, 0xc0, !PT ;  /* 0x0000000118187812 */ /* 0x000fe400078ec0ff */
[C---:B------:R-:W-:Y:S02]  /*11520*/  LOP3.LUT P3, RZ, R2.reuse, 0x80000, RZ, 0xc0, !PT ;  /* 0x0008000002ff7812 */ /* 0x040fe4000786c0ff */
[----:B------:R-:W-:Y:S02]  /*11530*/  LOP3.LUT P2, RZ, R2, 0x100000, RZ, 0xc0, !PT ;  /* 0x0010000002ff7812 */ /* 0x000fe4000784c0ff */
[----:B------:R-:W-:Y:S02]  /*11540*/  FSEL R182, R182, -INF , P0 ;  /* 0xff800000b6b67808 */ /* 0x000fe40000000000 */
[----:B------:R-:W-:Y:S02]  /*11550*/  FSEL R157, R26, -INF , !P3 ;  /* 0xff8000001a9d7808 */ /* 0x000fe40005800000 */
[----:B------:R-:W-:-:S02]  /*11560*/  FSEL R151, R27, -INF , !P2 ;  /* 0xff8000001b977808 */ /* 0x000fc40005000000 */
[----:B------:R-:W-:Y:S02]  /*11570*/  ISETP.NE.U32.AND P0, PT, R24, 0x1, PT ;  /* 0x000000011800780c */ /* 0x000fe40003f05070 */
[----:B------:R-:W0:Y:S01]  /*11580*/  LDSM.16.M88.4 R24, [R197+0xf000] ;  /* 0x00f00000c518783b */ /* 0x000e220000000200 */
[----:B------:R-:W-:Y:S01]  /*11590*/  HMMA.16816.F32.BF16 R152, R28, R158, R152 ;  /* 0x0000009e1c98723c */ /* 0x000fe20000041898 */
[----:B------:R-:W-:Y:S01]  /*115a0*/  FMUL R183, R195, c[0x0][0x190] ;  /* 0x00006400c3b77a20 */ /* 0x000fe20000400000 */
[----:B------:R-:W-:Y:S01]  /*115b0*/  ISETP.NE.U32.AND.EX P0, PT, RZ, RZ, PT, P0 ;  /* 0x000000ffff00720c */ /* 0x000fe20003f05100 */
[----:B------:R-:W-:Y:S01]  /*115c0*/  FMUL R184, R191, c[0x0][0x190] ;  /* 0x00006400bfb87a20 */ /* 0x000fe20000400000 */
[----:B------:R-:W-:Y:S01]  /*115d0*/  LOP3.LUT P1, RZ, R2, 0x2, RZ, 0xc0, !PT ;  /* 0x0000000202ff7812 */ /* 0x000fe2000782c0ff */
[----:B------:R-:W-:Y:S01]  /*115e0*/  FMUL R139, R139, c[0x0][0x190] ;  /* 0x000064008b8b7a20 */ /* 0x000fe20000400000 */
[----:B------:R-:W-:Y:S01]  /*115f0*/  FSEL R183, R183, -INF , P0 ;  /* 0xff800000b7b77808 */ /* 0x000fe20000000000 */
[----:B------:R-:W-:Y:S01]  /*11600*/  BAR.SYNC.DEFER_BLOCKING 0x0 ;  /* 0x0000000000007b1d */ /* 0x000fe20000010000 */
[----:B------:R-:W-:-:S04]  /*11610*/  SHF.R.U64 R28, R156, 0x6, RZ ;  /* 0x000000069c1c7819 */ /* 0x000fc800000012ff */
[----:B------:R-:W-:Y:S01]  /*11620*/  LOP3.LUT R28, R28, 0x1, RZ, 0xc0, !PT ;  /* 0x000000011c1c7812 */ /* 0x000fe200078ec0ff */
[----:B0-----:R-:W-:Y:S07]  /*11630*/  HMMA.16816.F32.BF16 R176, R20, R24, R176 ;  /* 0x0000001814b0723c */ /* 0x001fee00000418b0 */
[----:B------:R-:W-:-:S04]  /*11640*/  SHF.R.U64 R25, R156, 0x7, RZ ;  /* 0x000000079c197819 */ /* 0x000fc800000012ff */
[----:B------:R-:W-:-:S04]  /*11650*/  LOP3.LUT R25, R25, 0x1, RZ, 0xc0, !PT ;  /* 0x0000000119197812 */ /* 0x000fc800078ec0ff */
[----:B------:R-:W-:-:S04]  /*11660*/  ISETP.NE.U32.AND P0, PT, R25, 0x1, PT ;  /* 0x000000011900780c */ /* 0x000fc80003f05070 */
[----:B------:R-:W-:-:S05]  /*11670*/  ISETP.NE.U32.AND.EX P0, PT, RZ, RZ, PT, P0 ;  /* 0x000000ffff00720c */ /* 0x000fca0003f05100 */
[----:B------:R-:W-:Y:S01]  /*11680*/  FMUL R24, R176, c[0x0][0x190] ;  /* 0x00006400b0187a20 */ /* 0x000fe20000400000 */
[----:B------:R-:W-:-:S04]  /*11690*/  SHF.R.U64 R29, R156, 0x5, RZ ;  /* 0x000000059c1d7819 */ /* 0x000fc800000012ff */
[----:B------:R-:W-:Y:S02]  /*116a0*/  FSEL R24, R24, -INF , P0 ;  /* 0xff80000018187808 */ /* 0x000fe40000000000 */
[----:B------:R-:W-:Y:S01]  /*116b0*/  ISETP.NE.U32.AND P0, PT, R28, 0x1, PT ;  /* 0x000000011c00780c */ /* 0x000fe20003f05070 */
[----:B------:R-:W-:Y:S01]  /*116c0*/  FMUL R25, R177, c[0x0][0x190] ;  /* 0x00006400b1197a20 */ /* 0x000fe20000400000 */
[----:B------:R-:W-:Y:S02]  /*116d0*/  LOP3.LUT R29, R29, 0x1, RZ, 0xc0, !PT ;  /* 0x000000011d1d7812 */ /* 0x000fe400078ec0ff */
[----:B------:R-:W-:Y:S01]  /*116e0*/  ISETP.NE.U32.AND.EX P0, PT, RZ, RZ, PT, P0 ;  /* 0x000000ffff00720c */ /* 0x000fe20003f05100 */
[----:B------:R-:W-:Y:S01]  /*116f0*/  HMMA.16816.F32.BF16 R152, R20, R26, R152 ;  /* 0x0000001a1498723c */ /* 0x000fe20000041898 */
[----:B------:R-:W-:Y:S02]  /*11700*/  SHF.R.U64 R30, R156, 0x4, RZ ;  /* 0x000000049c1e7819 */ /* 0x000fe400000012ff */
[----:B------:R-:W-:-:S02]  /*11710*/  FSEL R25, R25, -INF , P0 ;  /* 0xff80000019197808 */ /* 0x000fc40000000000 */
[----:B------:R-:W-:Y:S01]  /*11720*/  ISETP.NE.U32.AND P0, PT, R29, 0x1, PT ;  /* 0x000000011d00780c */ /* 0x000fe20003f05070 */
[----:B------:R-:W-:Y:S01]  /*11730*/  FMUL R28, R178, c[0x0][0x190] ;  /* 0x00006400b21c7a20 */ /* 0x000fe20000400000 */
[----:B------:R-:W-:Y:S02]  /*11740*/  LOP3.LUT R30, R30, 0x1, RZ, 0xc0, !PT ;  /* 0x000000011e1e7812 */ /* 0x000fe400078ec0ff */
[----:B------:R-:W-:Y:S02]  /*11750*/  ISETP.NE.U32.AND.EX P0, PT, RZ, RZ, PT, P0 ;  /* 0x000000ffff00720c */ /* 0x000fe40003f05100 */
[----:B------:R-:W-:Y:S02]  /*11760*/  SHF.R.U64 R20, R156, 0x3, RZ ;  /* 0x000000039c147819 */ /* 0x000fe400000012ff */
[----:B------:R-:W-:Y:S02]  /*11770*/  FSEL R28, R28, -INF , P0 ;  /* 0xff8000001c1c7808 */ /* 0x000fe40000000000 */
[----:B------:R-:W-:Y:S01]  /*11780*/  ISETP.NE.U32.AND P0, PT, R30, 0x1, PT ;  /* 0x000000011e00780c */ /* 0x000fe20003f05070 */
[----:B------:R-:W-:Y:S01]  /*11790*/  FMUL R29, R179, c[0x0][0x190] ;  /* 0x00006400b31d7a20 */ /* 0x000fe20000400000 */
[----:B------:R-:W-:-:S02]  /*117a0*/  LOP3.LUT R20, R20, 0x1, RZ, 0xc0, !PT ;  /* 0x0000000114147812 */ /* 0x000fc400078ec0ff */
[----:B------:R-:W-:-:S04]  /*117b0*/  ISETP.NE.U32.AND.EX P0, PT, RZ, RZ, PT, P0 ;  /* 0x000000ffff00720c */ /* 0x000fc80003f05100 */
        /* <DEDUP_REMOVED lines=14> */
[----:B------:R-:W-:-:S04]  /*118a0*/  FMNMX R20, R17, R18, !PT ;  /* 0x0000001211147209 */ /* 0x000fc80007800000 */
        /* <DEDUP_REMOVED lines=29> */
[----:B------:R-:W-:-:S05]  /*11a80*/  FMNMX R23, R22, R23, !PT ;  /* 0x0000001716177209 */ /* 0x000fca0007800000 */
[----:B------:R-:W0:Y:S02]  /*11a90*/  SHFL.BFLY PT, R20, R23, 0x2, 0x1f ;  /* 0x0c401f0017147f89 */ /* 0x000e2400000e0000 */
[----:B0-----:R-:W-:-:S05]  /*11aa0*/  FMNMX R20, R23, R20, !PT ;  /* 0x0000001417147209 */ /* 0x001fca0007800000 */
[----:B------:R-:W0:Y:S01]  /*11ab0*/  SHFL.BFLY PT, R177, R20, 0x1, 0x1f ;  /* 0x0c201f0014b17f89 */ /* 0x000e2200000e0000 */
[----:B------:R-:W-:Y:S01]  /*11ac0*/  FMUL R30, R154, c[0x0][0x190] ;  /* 0x000064009a1e7a20 */ /* 0x000fe20000400000 */
[----:B------:R-:W-:-:S04]  /*11ad0*/  ISETP.NE.U32.AND.EX P0, PT, RZ, RZ, PT, P0 ;  /* 0x000000ffff00720c */ /* 0x000fc80003f05100 */
[----:B------:R-:W-:Y:S02]  /*11ae0*/  FSEL R30, R30, -INF , P0 ;  /* 0xff8000001e1e7808 */ /* 0x000fe40000000000 */
[----:B0-----:R-:W-:-:S05]  /*11af0*/  FMNMX R177, R20, R177, !PT ;  /* 0x000000b114b17209 */ /* 0x001fca0007800000 */
[----:B------:R-:W-:-:S04]  /*11b00*/  FADD R17, R17, -R177 ;  /* 0x800000b111117221 */ /* 0x000fc80000000000 */
[----:B------:R-:W-:-:S05]  /*11b10*/  FMUL R17, R17, 1.4426950216293334961 ;  /* 0x3fb8aa3b11117820 */ /* 0x000fca0000400000 */
[----:B------:R-:W-:Y:S01]  /*11b20*/  FSETP.GEU.AND P0, PT, R17, -126, PT ;  /* 0xc2fc00001100780b */ /* 0x000fe20003f0e000 */
[----:B------:R-:W-:-:S12]  /*11b30*/  FADD R18, R18, -R177 ;  /* 0x800000b112127221 */ /* 0x000fd80000000000 */
[----:B------:R-:W-:-:S04]  /*11b40*/  @!P0 FMUL R17, R17, 0.5 ;  /* 0x3f00000011118820 */ /* 0x000fc80000400000 */
[----:B------:R-:W0:Y:S01]  /*11b50*/  MUFU.EX2 R179, R17 ;  /* 0x0000001100b37308 */ /* 0x000e220000000800 */
[----:B------:R-:W-:Y:S01]  /*11b60*/  FMUL R18, R18, 1.4426950216293334961 ;  /* 0x3fb8aa3b12127820 */ /* 0x000fe20000400000 */
[----:B0-----:R-:W-:-:S04]  /*11b70*/  @!P0 FMUL R179, R179, R179 ;  /* 0x000000b3b3b38220 */ /* 0x001fc80000400000 */
        /* <DEDUP_REMOVED lines=71> */
[----:B------:R-:W-:Y:S01]  /*11ff0*/  FMUL R155, R155, c[0x0][0x190] ;  /* 0x000064009b9b7a20 */ /* 0x000fe20000400000 */
[----:B0-----:R-:W-:-:S03]  /*12000*/  @!P0 FMUL R156, R156, R156 ;  /* 0x0000009c9c9c8220 */ /* 0x001fc60000400000 */
[----:B------:R-:W-:Y:S02]  /*12010*/  FSETP.GEU.AND P0, PT, R207, -126, PT ;  /* 0xc2fc0000cf00780b */ /* 0x000fe40003f0e000 */
[----:B------:R-:W-:-:S11]  /*12020*/  FSEL R178, R155, -INF , !P1 ;  /* 0xff8000009bb27808 */ /* 0x000fd60004800000 */
[----:B------:R-:W-:-:S04]  /*12030*/  @!P0 FMUL R207, R207, 0.5 ;  /* 0x3f000000cfcf8820 */ /* 0x000fc80000400000 */
[----:B------:R-:W0:Y:S01]  /*12040*/  MUFU.EX2 R155, R207 ;  /* 0x000000cf009b7308 */ /* 0x000e220000000800 */
[----:B------:R-:W-:-:S04]  /*12050*/  FADD R205, R205, -R177 ;  /* 0x800000b1cdcd7221 */ /* 0x000fc80000000000 */
        /* <DEDUP_REMOVED lines=85> */
[----:B------:R-:W-:Y:S01]  /*125b0*/  FMNMX R23, R38, R39, !PT ;  /* 0x0000002726177209 */ /* 0x000fe20007800000 */
[----:B0-----:R-:W-:-:S03]  /*125c0*/  @!P0 FMUL R18, R18, R18 ;  /* 0x0000001212128220 */ /* 0x001fc60000400000 */
[----:B------:R-:W-:Y:S02]  /*125d0*/  FSETP.GEU.AND P0, PT, R24, -126, PT ;  /* 0xc2fc00001800780b */ /* 0x000fe40003f0e000 */
[----:B------:R-:W-:-:S11]  /*125e0*/  FMNMX R23, R142, R23, !PT ;  /* 0x000000178e177209 */ /* 0x000fd60007800000 */
[----:B------:R-:W-:-:S04]  /*125f0*/  @!P0 FMUL R24, R24, 0.5 ;  /* 0x3f00000018188820 */ /* 0x000fc80000400000 */
[----:B------:R0:W1:Y:S01]  /*12600*/  MUFU.EX2 R19, R24 ;  /* 0x0000001800137308 */ /* 0x0000620000000800 */
[----:B------:R-:W-:Y:S02]  /*12610*/  LOP3.LUT P6, RZ, R0, 0x10, RZ, 0xc0, !PT ;  /* 0x0000001000ff7812 */ /* 0x000fe400078cc0ff */
[----:B0-----:R-:W-:-:S04]  /*12620*/  FMNMX R24, R148, R23, !PT ;  /* 0x0000001794187209 */ /* 0x001fc80007800000 */
[----:B------:R-:W-:-:S04]  /*12630*/  FMNMX R24, R157, R24, !PT ;  /* 0x000000189d187209 */ /* 0x000fc80007800000 */
[----:B------:R-:W-:Y:S02]  /*12640*/  FMNMX R23, R151, R24, !PT ;  /* 0x0000001897177209 */ /* 0x000fe40007800000 */
[----:B------:R-:W-:Y:S02]  /*12650*/  FSEL R139, R139, -INF , !P6 ;  /* 0xff8000008b8b7808 */ /* 0x000fe40007000000 */
[----:B------:R-:W-:-:S04]  /*12660*/  FMNMX R24, R138, R23, !PT ;  /* 0x000000178a187209 */ /* 0x000fc80007800000 */
[----:B------:R-:W-:-:S04]  /*12670*/  FMNMX R23, R139, R24, !PT ;  /* 0x000000188b177209 */ /* 0x000fc80007800000 */
[----:B------:R-:W-:-:S04]  /*12680*/  FMNMX R24, R186, R23, !PT ;  /* 0x00000017ba187209 */ /* 0x000fc80007800000 */
[----:B------:R-:W-:Y:S02]  /*12690*/  FMNMX R23, R145, R24, !PT ;  /* 0x0000001891177209 */ /* 0x000fe40007800000 */
[----:B------:R-:W-:Y:S02]  /*126a0*/  LOP3.LUT P3, RZ, R0, 0x100, RZ, 0xc0, !PT ;  /* 0x0000010000ff7812 */ /* 0x000fe4000786c0ff */
[----:B------:R-:W-:Y:S02]  /*126b0*/  FMNMX R24, R146, R23, !PT ;  /* 0x0000001792187209 */ /* 0x000fe40007800000 */
[----:B------:R-:W-:Y:S02]  /*126c0*/  LOP3.LUT P2, RZ, R0, 0x80, RZ, 0xc0, !PT ;  /* 0x0000008000ff7812 */ /* 0x000fe4000784c0ff */
[----:B------:R-:W-:Y:S02]  /*126d0*/  FSEL R137, R137, -INF , P3 ;  /* 0xff80000089897808 */ /* 0x000fe40001800000 */
[----:B------:R-:W-:-:S02]  /*126e0*/  FMNMX R24, R147, R24, !PT ;  /* 0x0000001893187209 */ /* 0x000fc40007800000 */
[----:B------:R-:W-:Y:S02]  /*126f0*/  FSEL R136, R136, -INF , P2 ;  /* 0xff80000088887808 */ /* 0x000fe40001000000 */
[----:B------:R-:W-:Y:S02]  /*12700*/  FMNMX R23, R137, R24, !PT ;  /* 0x0000001889177209 */ /* 0x000fe40007800000 */
[----:B------:R-:W-:Y:S02]  /*12710*/  LOP3.LUT P6, RZ, R0, 0x8, RZ, 0xc0, !PT ;  /* 0x0000000800ff7812 */ /* 0x000fe400078cc0ff */
[----:B------:R-:W-:Y:S02]  /*12720*/  FSEL R185, R185, -INF , P5 ;  /* 0xff800000b9b97808 */ /* 0x000fe40002800000 */
[----:B------:R-:W-:Y:S02]  /*12730*/  FMNMX R24, R136, R23, !PT ;  /* 0x0000001788187209 */ /* 0x000fe40007800000 */
[----:B------:R-:W-:-:S02]  /*12740*/  FSEL R184, R184, -INF , !P6 ;  /* 0xff800000b8b87808 */ /* 0x000fc40007000000 */
[----:B------:R-:W-:-:S04]  /*12750*/  FMNMX R23, R185, R24, !PT ;  /* 0x00000018b9177209 */ /* 0x000fc80007800000 */
[----:B------:R-:W-:-:S04]  /*12760*/  FMNMX R24, R184, R23, !PT ;  /* 0x00000017b8187209 */ /* 0x000fc80007800000 */
[----:B------:R-:W-:-:S04]  /*12770*/  FMNMX R23, R173, R24, !PT ;  /* 0x00000018ad177209 */ /* 0x000fc80007800000 */
[----:B------:R-:W-:-:S04]  /*12780*/  FMNMX R24, R174, R23, !PT ;  /* 0x00000017ae187209 */ /* 0x000fc80007800000 */
[----:B------:R-:W-:-:S04]  /*12790*/  FMNMX R23, R187, R24, !PT ;  /* 0x00000018bb177209 */ /* 0x000fc80007800000 */
[----:B------:R-:W-:-:S04]  /*127a0*/  FMNMX R24, R188, R23, !PT ;  /* 0x00000017bc187209 */ /* 0x000fc80007800000 */
[----:B------:R-:W-:Y:S01]  /*127b0*/  FMNMX R23, R169, R24, !PT ;  /* 0x00000018a9177209 */ /* 0x000fe20007800000 */
[----:B------:R-:W-:-:S03]  /*127c0*/  FADD R25, R25, -R177 ;  /* 0x800000b119197221 */ /* 0x000fc60000000000 */
[----:B------:R-:W-:Y:S01]  /*127d0*/  FMNMX R24, R170, R23, !PT ;  /* 0x00000017aa187209 */ /* 0x000fe20007800000 */
[----:B------:R-:W-:-:S03]  /*127e0*/  FMUL R25, R25, 1.4426950216293334961 ;  /* 0x3fb8aa3b19197820 */ /* 0x000fc60000400000 */
[----:B------:R-:W-:Y:S01]  /*127f0*/  FMNMX R23, R189, R24, !PT ;  /* 0x00000018bd177209 */ /* 0x000fe20007800000 */
[----:B-1----:R-:W-:Y:S01]  /*12800*/  @!P0 FMUL R19, R19, R19 ;  /* 0x0000001313138220 */ /* 0x002fe20000400000 */
[----:B------:R-:W-:Y:S02]  /*12810*/  FSETP.GEU.AND P0, PT, R25, -126, PT ;  /* 0xc2fc00001900780b */ /* 0x000fe40003f0e000 */
[----:B------:R-:W-:-:S04]  /*12820*/  FMNMX R23, R190, R23, !PT ;  /* 0x00000017be177209 */ /* 0x000fc80007800000 */
[----:B------:R-:W-:-:S04]  /*12830*/  FMNMX R24, R180, R23, !PT ;  /* 0x00000017b4187209 */ /* 0x000fc80007800000 */
[----:B------:R-:W-:-:S04]  /*12840*/  FMNMX R23, R181, R24, !PT ;  /* 0x00000018b5177209 */ /* 0x000fc80007800000 */
[----:B------:R-:W-:Y:S01]  /*12850*/  FMNMX R24, R182, R23, !PT ;  /* 0x00000017b6187209 */ /* 0x000fe20007800000 */
[----:B------:R-:W-:-:S03]  /*12860*/  @!P0 FMUL R25, R25, 0.5 ;  /* 0x3f00000019198820 */ /* 0x000fc60000400000 */
[----:B------:R-:W-:Y:S01]  /*12870*/  FMNMX R23, R183, R24, !PT ;  /* 0x00000018b7177209 */ /* 0x000fe20007800000 */
[----:B------:R-:W0:Y:S03]  /*12880*/  MUFU.EX2 R20, R25 ;  /* 0x0000001900147308 */ /* 0x000e260000000800 */
[----:B------:R-:W-:Y:S01]  /*12890*/  FMNMX R24, R28, R23, !PT ;  /* 0x000000171c187209 */ /* 0x000fe20007800000 */
[----:B------:R-:W-:-:S03]  /*128a0*/  FADD R21, R21, -R177 ;  /* 0x800000b115157221 */ /* 0x000fc60000000000 */
[----:B------:R-:W-:Y:S01]  /*128b0*/  FMNMX R23, R29, R24, !PT ;  /* 0x000000181d177209 */ /* 0x000fe20007800000 */
[----:B------:R-:W-:-:S03]  /*128c0*/  FMUL R26, R21, 1.4426950216293334961 ;  /* 0x3fb8aa3b151a7820 */ /* 0x000fc60000400000 */
[----:B------:R-:W-:-:S04]  /*128d0*/  FMNMX R23, R30, R23, !PT ;  /* 0x000000171e177209 */ /* 0x000fc80007800000 */
[----:B------:R-:W-:Y:S01]  /*128e0*/  FMNMX R23, R178, R23, !PT ;  /* 0x00000017b2177209 */ /* 0x000fe20007800000 */
[----:B0-----:R-:W-:Y:S01]  /*128f0*/  @!P0 FMUL R20, R20, R20 ;  /* 0x0000001414148220 */ /* 0x001fe20000400000 */
[----:B------:R-:W-:-:S03]  /*12900*/  FSETP.GEU.AND P0, PT, R26, -126, PT ;  /* 0xc2fc00001a00780b */ /* 0x000fc60003f0e000 */
[----:B------:R-:W0:Y:S10]  /*12910*/  SHFL.BFLY PT, R24, R23, 0x2, 0x1f ;  /* 0x0c401f0017187f89 */ /* 0x000e3400000e0000 */
[----:B------:R-:W-:-:S04]  /*12920*/  @!P0 FMUL R26, R26, 0.5 ;  /* 0x3f0000001a1a8820 */ /* 0x000fc80000400000 */
[----:B------:R-:W1:Y:S01]  /*12930*/  MUFU.EX2 R21, R26 ;  /* 0x0000001a00157308 */ /* 0x000e620000000800 */
[----:B------:R-:W-:-:S04]  /*12940*/  FADD R22, R22, -R177 ;  /* 0x800000b116167221 */ /* 0x000fc80000000000 */
[----:B------:R-:W-:Y:S01]  /*12950*/  FMUL R27, R22, 1.4426950216293334961 ;  /* 0x3fb8aa3b161b7820 */ /* 0x000fe20000400000 */
[----:B0-----:R-:W-:-:S05]  /*12960*/  FMNMX R24, R23, R24, !PT ;  /* 0x0000001817187209 */ /* 0x001fca0007800000 */
[----:B------:R-:W0:Y:S01]  /*12970*/  SHFL.BFLY PT, R25, R24, 0x1, 0x1f ;  /* 0x0c201f0018197f89 */ /* 0x000e2200000e0000 */
[----:B-1----:R-:W-:Y:S01]  /*12980*/  @!P0 FMUL R21, R21, R21 ;  /* 0x0000001515158220 */ /* 0x002fe20000400000 */
[----:B------:R-:W-:-:S13]  /*12990*/  FSETP.GEU.AND P0, PT, R27, -126, PT ;  /* 0xc2fc00001b00780b */ /* 0x000fda0003f0e000 */
[----:B------:R-:W-:-:S04]  /*129a0*/  @!P0 FMUL R27, R27, 0.5 ;  /* 0x3f0000001b1b8820 */ /* 0x000fc80000400000 */
[----:B------:R-:W1:Y:S01]  /*129b0*/  MUFU.EX2 R22, R27 ;  /* 0x0000001b00167308 */ /* 0x000e620000000800 */
[----:B0-----:R-:W-:-:S05]  /*129c0*/  FMNMX R206, R24, R25, !PT ;  /* 0x0000001918ce7209 */ /* 0x001fca0007800000 */
[----:B------:R-:W-:-:S04]  /*129d0*/  FADD R38, R38, -R206 ;  /* 0x800000ce26267221 */ /* 0x000fc80000000000 */
[----:B------:R-:W-:Y:S01]  /*129e0*/  FMUL R38, R38, 1.4426950216293334961 ;  /* 0x3fb8aa3b26267820 */ /* 0x000fe20000400000 */
[----:B-1----:R-:W-:-:S04]  /*129f0*/  @!P0 FMUL R22, R22, R22 ;  /* 0x0000001616168220 */ /* 0x002fc80000400000 */
        /* <DEDUP_REMOVED lines=186> */
[----:B------:R-:W-:Y:S02]  /*135a0*/  FSETP.GEU.AND P0, PT, R136, -126, PT ;  /* 0xc2fc00008800780b */ /* 0x000fe40003f0e000 */
[----:B------:R-:W-:-:S11]  /*135b0*/  FMNMX R178, R177, R37, !PT ;  /* 0x00000025b1b27209 */ /* 0x000fd60007800000 */
[----:B------:R-:W-:-:S04]  /*135c0*/  @!P0 FMUL R136, R136, 0.5 ;  /* 0x3f00000088888820 */ /* 0x000fc80000400000 */
[----:B------:R-:W0:Y:S01]  /*135d0*/  MUFU.EX2 R30, R136 ;  /* 0x00000088001e7308 */ /* 0x000e220000000800 */
[----:B------:R-:W-:-:S04]  /*135e0*/  FADD R37, -R178, R37 ;  /* 0x00000025b2257221 */ /* 0x000fc80000000100 */
        /* <DEDUP_REMOVED lines=9> */
[----:B------:R-:W-:-:S12]  /*13680*/  FADD R137, R179, R191 ;  /* 0x000000bfb3897221 */ /* 0x000fd80000000000 */
[----:B------:R-:W-:-:S04]  /*13690*/  @!P0 FMUL R138, R138, 0.5 ;  /* 0x3f0000008a8a8820 */ /* 0x000fc80000400000 */
[----:B------:R0:W1:Y:S02]  /*136a0*/  MUFU.EX2 R37, R138 ;  /* 0x0000008a00257308 */ /* 0x0000640000000800 */
        /* <DEDUP_REMOVED lines=21> */
[----:B------:R-:W-:-:S03]  /*13800*/  FMNMX R177, R206, R36, !PT ;  /* 0x00000024ceb17209 */ /* 0x000fc60007800000 */
[----:B------:R-:W-:Y:S02]  /*13810*/  FADD R137, R171, R138 ;  /* 0x0000008aab897221 */ /* 0x000fe40000000000 */
[----:B------:R-:W-:Y:S02]  /*13820*/  FADD R36, -R177, R36 ;  /* 0x00000024b1247221 */ /* 0x000fe40000000100 */
[----:B------:R-:W-:Y:S02]  /*13830*/  FADD R138, R160, R137 ;  /* 0x00000089a08a7221 */ /* 0x000fe40000000000 */
[----:B------:R-:W-:Y:S02]  /*13840*/  FMUL R139, R36, 1.4426950216293334961 ;  /* 0x3fb8aa3b248b7820 */ /* 0x000fe40000400000 */
        /* <DEDUP_REMOVED lines=9> */
[----:B------:R0:W1:Y:S02]  /*138e0*/  MUFU.EX2 R136, R139 ;  /* 0x0000008b00887308 */ /* 0x0000640000000800 */
[----:B0-----:R-:W-:-:S05]  /*138f0*/  FADD R139, R22, R137 ;  /* 0x00000089168b7221 */ /* 0x001fca0000000000 */
[----:B------:R-:W0:Y:S01]  /*13900*/  SHFL.BFLY PT, R138, R139, 0x2, 0x1f ;  /* 0x0c401f008b8a7f89 */ /* 0x000e2200000e0000 */
[----:B------:R-:W-:-:S04]  /*13910*/  FADD R180, R194, R39 ;  /* 0x00000027c2b47221 */ /* 0x000fc80000000000 */
[----:B------:R-:W-:-:S04]  /*13920*/  FADD R180, R195, R180 ;  /* 0x000000b4c3b47221 */ /* 0x000fc80000000000 */
        /* <DEDUP_REMOVED lines=30> */
[----:B------:R-:W0:Y:S04]  /*13b10*/  SHFL.BFLY PT, R138, R181, 0x1, 0x1f ;  /* 0x0c201f00b58a7f89 */ /* 0x000e2800000e0000 */
[----:B------:R-:W2:Y:S01]  /*13b20*/  SHFL.BFLY PT, R139, R180, 0x2, 0x1f ;  /* 0x0c401f00b48b7f89 */ /* 0x000ea200000e0000 */
[----:B------:R-:W-:-:S04]  /*13b30*/  FADD R206, R206, -R177 ;  /* 0x800000b1cece7221 */ /* 0x000fc80000000000 */
[----:B------:R-:W-:Y:S01]  /*13b40*/  FMUL R206, R206, 1.4426950216293334961 ;  /* 0x3fb8aa3bcece7820 */ /* 0x000fe20000400000 */
[----:B-1----:R-:W-:-:S04]  /*13b50*/  @!P0 FMUL R136, R136, R136 ;  /* 0x0000008888888220 */ /* 0x002fc80000400000 */
[----:B------:R-:W-:Y:S01]  /*13b60*/  FSETP.GEU.AND P0, PT, R206, -126, PT ;  /* 0xc2fc0000ce00780b */ /* 0x000fe20003f0e000 */
[----:B0-----:R-:W-:Y:S01]  /*13b70*/  FADD R138, R181, R138 ;  /* 0x0000008ab58a7221 */ /* 0x001fe20000000000 */
[----:B--2---:R-:W-:-:S11]  /*13b80*/  FADD R181, R180, R139 ;  /* 0x0000008bb4b57221 */ /* 0x004fd60000000000 */
[----:B------:R-:W-:Y:S01]  /*13b90*/  @!P0 FMUL R206, R206, 0.5 ;  /* 0x3f000000cece8820 */ /* 0x000fe20000400000 */
[----:B------:R-:W0:Y:S03]  /*13ba0*/  SHFL.BFLY PT, R182, R181, 0x1, 0x1f ;  /* 0x0c201f00b5b67f89 */ /* 0x000e2600000e0000 */
[----:B------:R-:W1:Y:S01]  /*13bb0*/  MUFU.EX2 R36, R206 ;  /* 0x000000ce00247308 */ /* 0x000e620000000800 */
[----:B------:R-:W-:Y:S01]  /*13bc0*/  IMAD.MOV.U32 R137, RZ, RZ, R4 ;  /* 0x000000ffff897224 */ /* 0x000fe200078e0004 */
[----:B------:R-:W-:-:S04]  /*13bd0*/  FMUL R183, R138, R37 ;  /* 0x000000258ab77220 */ /* 0x000fc80000400000 */
[----:B------:R-:W-:-:S04]  /*13be0*/  FFMA R4, R142, R137, R183 ;  /* 0x000000898e047223 */ /* 0x000fc800000000b7 */
[----:B------:R-:W-:Y:S01]  /*13bf0*/  FMUL R183, R4, 0.25 ;  /* 0x3e80000004b77820 */ /* 0x000fe20000400000 */
[----:B-1----:R-:W-:Y:S01]  /*13c00*/  @!P0 FMUL R36, R36, R36 ;  /* 0x0000002424248220 */ /* 0x002fe20000400000 */
[----:B------:R-:W-:-:S04]  /*13c10*/  FSETP.GT.AND P0, PT, |R4|, 8.50705917302346158658e+37, PT ;  /* 0x7e8000000400780b */ /* 0x000fc80003f04200 */
[----:B------:R-:W-:Y:S01]  /*13c20*/  FSEL R138, R183, R4, P0 ;  /* 0x00000004b78a7208 */ /* 0x000fe20000000000 */
[----:B0-----:R-:W-:Y:S01]  /*13c30*/  FADD R183, R181, R182 ;  /* 0x000000b6b5b77221 */ /* 0x001fe20000000000 */
[----:B------:R-:W-:-:S03]  /*13c40*/  IMAD.MOV.U32 R139, RZ, RZ, R5 ;  /* 0x000000ffff8b7224 */ /* 0x000fc600078e0005 */
[----:B------:R-:W-:-:S04]  /*13c50*/  FMUL R183, R183, R36 ;  /* 0x00000024b7b77220 */ /* 0x000fc80000400000 */
[----:B------:R-:W-:Y:S01]  /*13c60*/  FFMA R5, R136, R139, R183 ;  /* 0x0000008b88057223 */ /* 0x000fe200000000b7 */
[----:B------:R-:W-:Y:S01]  /*13c70*/  @P0 FMUL R37, R37, 0.25 ;  /* 0x3e80000025250820 */ /* 0x000fe20000400000 */
[----:B------:R-:W-:-:S03]  /*13c80*/  @P0 FMUL R137, R137, 0.25 ;  /* 0x3e80000089890820 */ /* 0x000fc60000400000 */
[C---:B------:R-:W-:Y:S01]  /*13c90*/  FSETP.GT.AND P0, PT, |R5|.reuse, 8.50705917302346158658e+37, PT ;  /* 0x7e8000000500780b */ /* 0x040fe20003f04200 */
[----:B------:R-:W-:Y:S01]  /*13ca0*/  FMUL R182, R5, 0.25 ;  /* 0x3e80000005b67820 */ /* 0x000fe20000400000 */
[----:B------:R-:W-:Y:S04]  /*13cb0*/  STS.128 [R3+0x8000], R128 ;  /* 0x0080008003007388 */ /* 0x000fe80000000c00 */
[----:B------:R-:W-:Y:S01]  /*13cc0*/  FSEL R182, R182, R5, P0 ;  /* 0x00000005b6b67208 */ /* 0x000fe20000000000 */
[----:B------:R0:W-:Y:S06]  /*13cd0*/  STS.128 [R3+0x9000], R40 ;  /* 0x0090002803007388 */ /* 0x0001ec0000000c00 */
[----:B------:R-:W-:Y:S01]  /*13ce0*/  @P0 FMUL R36, R36, 0.25 ;  /* 0x3e80000024240820 */ /* 0x000fe20000400000 */
[----:B------:R-:W-:Y:S01]  /*13cf0*/  @P0 FMUL R139, R139, 0.25 ;  /* 0x3e8000008b8b0820 */ /* 0x000fe20000400000 */
[----:B------:R-:W-:Y:S01]  /*13d00*/  FSETP.GEU.AND P0, PT, |R4|, 1.175494350822287508e-38, PT ;  /* 0x008000000400780b */ /* 0x000fe20003f0e200 */
[----:B------:R-:W-:Y:S04]  /*13d10*/  STS.128 [R3+0xa000], R132 ;  /* 0x00a0008403007388 */ /* 0x000fe80000000c00 */
[----:B------:R-:W-:Y:S04]  /*13d20*/  STS.128 [R3+0xb000], R124 ;  /* 0x00b0007c03007388 */ /* 0x000fe80000000c00 */
[----:B------:R-:W-:Y:S04]  /*13d30*/  STS.128 [R3+0xc000], R108 ;  /* 0x00c0006c03007388 */ /* 0x000fe80000000c00 */
[----:B------:R-:W-:Y:S04]  /*13d40*/  STS.128 [R3+0xd000], R92 ;  /* 0x00d0005c03007388 */ /* 0x000fe80000000c00 */
[----:B------:R1:W-:Y:S04]  /*13d50*/  STS.128 [R3+0xe000], R64 ;  /* 0x00e0004003007388 */ /* 0x0003e80000000c00 */
[----:B------:R-:W-:Y:S04]  /*13d60*/  STS.128 [R3+0xf000], R48 ;  /* 0x00f0003003007388 */ /* 0x000fe80000000c00 */
[----:B------:R-:W-:Y:S01]  /*13d70*/  BAR.SYNC.DEFER_BLOCKING 0x0 ;  /* 0x0000000000007b1d */ /* 0x000fe20000010000 */
[----:B------:R-:W-:Y:S01]  /*13d80*/  @!P0 FMUL R138, R138, 16777216 ;  /* 0x4b8000008a8a8820 */ /* 0x000fe20000400000 */
[----:B------:R-:W-:Y:S01]  /*13d90*/  @!P0 FMUL R37, R37, 16777216 ;  /* 0x4b80000025258820 */ /* 0x000fe20000400000 */
[----:B------:R-:W-:Y:S01]  /*13da0*/  @!P0 FMUL R137, R137, 16777216 ;  /* 0x4b80000089898820 */ /* 0x000fe20000400000 */
[----:B------:R-:W-:-:S03]  /*13db0*/  FSETP.GEU.AND P0, PT, |R5|, 1.175494350822287508e-38, PT ;  /* 0x008000000500780b */ /* 0x000fc60003f0e200 */
[----:B------:R-:W0:Y:S10]  /*13dc0*/  MUFU.RCP R138, R138 ;  /* 0x0000008a008a7308 */ /* 0x000e340000001000 */
[----:B------:R-:W-:Y:S01]  /*13dd0*/  @!P0 FMUL R182, R182, 16777216 ;  /* 0x4b800000b6b68820 */ /* 0x000fe20000400000 */
[----:B------:R-:W2:Y:S05]  /*13de0*/  LDSM.16.MT88.4 R92, [R7] ;  /* 0x00000000075c783b */ /* 0x000eaa0000004200 */
[----:B------:R-:W3:Y:S01]  /*13df0*/  MUFU.RCP R182, R182 ;  /* 0x000000b600b67308 */ /* 0x000ee20000001000 */
[----:B------:R-:W-:Y:S01]  /*13e00*/  @!P0 FMUL R36, R36, 16777216 ;  /* 0x4b80000024248820 */ /* 0x000fe20000400000 */
[----:B------:R-:W-:Y:S01]  /*13e10*/  @!P0 FMUL R139, R139, 16777216 ;  /* 0x4b8000008b8b8820 */ /* 0x000fe20000400000 */
[----:B------:R-:W4:Y:S01]  /*13e20*/  LDSM.16.MT88.4 R48, [R196] ;  /* 0x00000000c430783b */ /* 0x000f220000004200 */
[C---:B0-----:R-:W-:Y:S01]  /*13e30*/  FMUL R41, R138.reuse, R137 ;  /* 0x000000898a297220 */ /* 0x041fe20000400000 */
[----:B------:R-:W-:-:S02]  /*13e40*/  FMUL R37, R138, R37 ;  /* 0x000000258a257220 */ /* 0x000fc40000400000 */
[----:B------:R-:W-:Y:S01]  /*13e50*/  LDSM.16.MT88.4 R108, [R9] ;  /* 0x00000000096c783b */ /* 0x000fe20000004200 */
[----:B------:R-:W-:Y:S01]  /*13e60*/  FMUL R142, R142, R41 ;  /* 0x000000298e8e7220 */ /* 0x000fe20000400000 */
[-C--:B------:R-:W-:Y:S01]  /*13e70*/  FMUL R40, R179, R37.reuse ;  /* 0x00000025b3287220 */ /* 0x080fe20000400000 */
[----:B------:R-:W-:Y:S01]  /*13e80*/  FMUL R191, R191, R37 ;  /* 0x00000025bfbf7220 */ /* 0x000fe20000400000 */
[----:B------:R-:W-:Y:S04]  /*13e90*/  LDSM.16.MT88.4 R128, [R10+0x1000] ;  /* 0x001000000a80783b */ /* 0x000fe80000004200 */
[----:B------:R-:W-:Y:S01]  /*13ea0*/  LDSM.16.MT88.4 R132, [R9+0x1000] ;  /* 0x001000000984783b */ /* 0x000fe20000004200 */
[C---:B---3--:R-:W-:Y:S01]  /*13eb0*/  FMUL R36, R182.reuse, R36 ;  /* 0x00000024b6247220 */ /* 0x048fe20000400000 */
[----:B------:R-:W-:Y:S01]  /*13ec0*/  FMUL R43, R182, R139 ;  /* 0x0000008bb62b7220 */ /* 0x000fe20000400000 */
[----:B------:R-:W-:-:S02]  /*13ed0*/  FMUL R192, R192, R37 ;  /* 0x00000025c0c07220 */ /* 0x000fc40000400000 */
[-C--:B------:R-:W-:Y:S01]  /*13ee0*/  FMUL R195, R195, R36.reuse ;  /* 0x00000024c3c37220 */ /* 0x080fe20000400000 */
[-C--:B-1----:R-:W-:Y:S01]  /*13ef0*/  FMUL R64, R205, R36.reuse ;  /* 0x00000024cd407220 */ /* 0x082fe20000400000 */
[-C--:B------:R-:W-:Y:S01]  /*13f00*/  FMUL R41, R194, R36.reuse ;  /* 0x00000024c2297220 */ /* 0x080fe20000400000 */
[----:B------:R-:W-:Y:S01]  /*13f10*/  FMUL R42, R39, R36 ;  /* 0x00000024272a7220 */ /* 0x000fe20000400000 */
[----:B------:R-:W-:Y:S01]  /*13f20*/  FMUL R193, R193, R37 ;  /* 0x00000025c1c17220 */ /* 0x000fe20000400000 */
[----:B------:R-:W-:Y:S01]  /*13f30*/  FMUL R39, R136, R43 ;  /* 0x0000002b88277220 */ /* 0x000fe20000400000 */
[----:B------:R-:W-:Y:S01]  /*13f40*/  F2FP.BF16.F32.PACK_AB R43, R64, R195 ;  /* 0x000000c3402b723e */ /* 0x000fe200000010ff */
[----:B------:R-:W-:Y:S01]  /*13f50*/  FMUL R52, R142, R52 ;  /* 0x000000348e347220 */ /* 0x000fe20000400000 */
[----:B------:R-:W-:Y:S01]  /*13f60*/  F2FP.BF16.F32.PACK_AB R41, R42, R41 ;  /* 0x000000292a29723e */ /* 0x000fe200000010ff */
[----:B------:R-:W0:Y:S01]  /*13f70*/  LDSM.16.MT88.4 R64, [R8] ;  /* 0x000000000840783b */ /* 0x000e220000004200 */
[----:B------:R-:W-:Y:S01]  /*13f80*/  F2FP.BF16.F32.PACK_AB R40, R191, R40 ;  /* 0x00000028bf28723e */ /* 0x000fe200000010ff */
[C---:B------:R-:W-:Y:S01]  /*13f90*/  FMUL R53, R142.reuse, R53 ;  /* 0x000000358e357220 */ /* 0x040fe20000400000 */
[----:B------:R-:W-:Y:S01]  /*13fa0*/  F2FP.BF16.F32.PACK_AB R42, R193, R192 ;  /* 0x000000c0c12a723e */ /* 0x000fe200000010ff */
[C---:B------:R-:W-:Y:S01]  /*13fb0*/  FMUL R54, R39.reuse, R54 ;  /* 0x0000003627367220 */ /* 0x040fe20000400000 */
[C---:B------:R-:W-:Y:S01]  /*13fc0*/  FMUL R55, R39.reuse, R55 ;  /* 0x0000003727377220 */ /* 0x040fe20000400000 */
[C---:B------:R-:W-:Y:S01]  /*13fd0*/  FMUL R56, R142.reuse, R56 ;  /* 0x000000388e387220 */ /* 0x040fe20000400000 */
[----:B------:R-:W-:Y:S01]  /*13fe0*/  FMUL R57, R142, R57 ;  /* 0x000000398e397220 */ /* 0x000fe20000400000 */
[C---:B------:R-:W-:Y:S01]  /*13ff0*/  FMUL R58, R39.reuse, R58 ;  /* 0x0000003a273a7220 */ /* 0x040fe20000400000 */
[----:B------:R-:W-:-:S03]  /*14000*/  FMUL R59, R39, R59 ;  /* 0x0000003b273b7220 */ /* 0x000fc60000400000 */
[C---:B--2---:R-:W-:Y:S08]  /*14010*/  HMMA.16816.F32.BF16 R52, R40.reuse, R92, R52 ;  /* 0x0000005c2834723c */ /* 0x044ff00000041834 */
[----:B------:R-:W-:Y:S01]  /*14020*/  HMMA.16816.F32.BF16 R56, R40, R94, R56 ;  /* 0x0000005e2838723c */ /* 0x000fe20000041838 */
[----:B------:R-:W1:Y:S01]  /*14030*/  LDSM.16.MT88.4 R92, [R10] ;  /* 0x000000000a5c783b */ /* 0x000e620000004200 */
        /* <DEDUP_REMOVED lines=8> */
[----:B----4-:R-:W-:Y:S01]  /*140c0*/  HMMA.16816.F32.BF16 R44, R40, R48, R44 ;  /* 0x00000030282c723c */ /* 0x010fe2000004182c */
[C---:B------:R-:W-:Y:S01]  /*140d0*/  FMUL R60, R142.reuse, R60 ;  /* 0x0000003c8e3c7220 */ /* 0x040fe20000400000 */
[C---:B------:R-:W-:Y:S01]  /*140e0*/  FMUL R61, R142.reuse, R61 ;  /* 0x0000003d8e3d7220 */ /* 0x040fe20000400000 */
[C---:B------:R-:W-:Y:S01]  /*140f0*/  FMUL R62, R39.reuse, R62 ;  /* 0x0000003e273e7220 */ /* 0x040fe20000400000 */
[----:B------:R-:W-:Y:S01]  /*14100*/  FMUL R63, R39, R63 ;  /* 0x0000003f273f7220 */ /* 0x000fe20000400000 */
[----:B------:R-:W-:-:S03]  /*14110*/  FMUL R80, R142, R80 ;  /* 0x000000508e507220 */ /* 0x000fc60000400000 */
[----:B------:R-:W-:Y:S01]  /*14120*/  HMMA.16816.F32.BF16 R48, R40, R50, R104 ;  /* 0x000000322830723c */ /* 0x000fe20000041868 */
[----:B------:R-:W2:Y:S01]  /*14130*/  LDSM.16.MT88.4 R104, [R11] ;  /* 0x000000000b68783b */ /* 0x000ea20000004200 */
[C---:B------:R-:W-:Y:S01]  /*14140*/  FMUL R81, R142.reuse, R81 ;  /* 0x000000518e517220 */ /* 0x040fe20000400000 */
[C---:B------:R-:W-:Y:S01]  /*14150*/  FMUL R82, R39.reuse, R82 ;  /* 0x0000005227527220 */ /* 0x040fe20000400000 */
[----:B------:R-:W-:Y:S01]  /*14160*/  FMUL R83, R39, R83 ;  /* 0x0000005327537220 */ /* 0x000fe20000400000 */
[----:B------:R-:W-:-:S03]  /*14170*/  FMUL R100, R142, R100 ;  /* 0x000000648e647220 */ /* 0x000fc60000400000 */
[----:B0-----:R-:W-:Y:S01]  /*14180*/  HMMA.16816.F32.BF16 R60, R40, R64, R60 ;  /* 0x00000040283c723c */ /* 0x001fe2000004183c */
[----:B------:R-:W-:Y:S01]  /*14190*/  FMUL R101, R142, R101 ;  /* 0x000000658e657220 */ /* 0x000fe20000400000 */
[C---:B------:R-:W-:Y:S01]  /*141a0*/  FMUL R102, R39.reuse, R102 ;  /* 0x0000006627667220 */ /* 0x040fe20000400000 */
[----:B------:R-:W-:-:S05]  /*141b0*/  FMUL R103, R39, R103 ;  /* 0x0000006727677220 */ /* 0x000fca0000400000 */
[----:B------:R-:W-:Y:S07]  /*141c0*/  HMMA.16816.F32.BF16 R64, R40, R66, R80 ;  /* 0x000000422840723c */ /* 0x000fee0000041850 */
[C---:B------:R-:W-:Y:S01]  /*141d0*/  FMUL R80, R142.reuse, R76 ;  /* 0x0000004c8e507220 */ /* 0x040fe20000400000 */
[----:B------:R-:W-:Y:S01]  /*141e0*/  FMUL R81, R142, R77 ;  /* 0x0000004d8e517220 */ /* 0x000fe20000400000 */
[C---:B------:R-:W-:Y:S01]  /*141f0*/  FMUL R82, R39.reuse, R78 ;  /* 0x0000004e27527220 */ /* 0x040fe20000400000 */
[----:B------:R-:W-:-:S02]  /*14200*/  FMUL R83, R39, R79 ;  /* 0x0000004f27537220 */ /* 0x000fc40000400000 */
[----:B------:R-:W0:Y:S05]  /*14210*/  LDSM.16.MT88.4 R76, [R12] ;  /* 0x000000000c4c783b */ /* 0x000e2a0000004200 */
[C---:B-1----:R-:W-:Y:S08]  /*14220*/  HMMA.16816.F32.BF16 R80, R40.reuse, R92, R80 ;  /* 0x0000005c2850723c */ /* 0x042ff00000041850 */
[C---:B------:R-:W-:Y:S01]  /*14230*/  HMMA.16816.F32.BF16 R92, R40.reuse, R94, R100 ;  /* 0x0000005e285c723c */ /* 0x040fe20000041864 */
[----:B------:R-:W1:Y:S01]  /*14240*/  LDSM.16.MT88.4 R100, [R13] ;  /* 0x000000000d64783b */ /* 0x000e620000004200 */
        /* <DEDUP_REMOVED lines=20> */
[C---:B------:R-:W-:Y:S01]  /*14390*/  HMMA.16816.F32.BF16 R68, R40.reuse, R108, R68 ;  /* 0x0000006c2844723c */ /* 0x040fe20000041844 */
[----:B------:R-:W3:Y:S07]  /*143a0*/  LDSM.16.MT88.4 R112, [R196+0x1000] ;  /* 0x00100000c470783b */ /* 0x000eee0000004200 */
[C---:B------:R-:W-:Y:S01]  /*143b0*/  HMMA.16816.F32.BF16 R72, R40.reuse, R110, R72 ;  /* 0x0000006e2848723c */ /* 0x040fe20000041848 */
[----:B------:R-:W4:Y:S07]  /*143c0*/  LDSM.16.MT88.4 R108, [R7+0x1000] ;  /* 0x00100000076c783b */ /* 0x000f2e0000004200 */
[C---:B--2---:R-:W-:Y:S08]  /*143d0*/  HMMA.16816.F32.BF16 R84, R40.reuse, R104, R84 ;  /* 0x000000682854723c */ /* 0x044ff00000041854 */
[C---:B------:R-:W-:Y:S01]  /*143e0*/  HMMA.16816.F32.BF16 R88, R40.reuse, R106, R88 ;  /* 0x0000006a2858723c */ /* 0x040fe20000041858 */
[----:B------:R-:W2:Y:S01]  /*143f0*/  LDSM.16.MT88.4 R104, [R8+0x1000] ;  /* 0x001000000868783b */ /* 0x000ea20000004200 */
        /* <DEDUP_REMOVED lines=8> */
[-C--:B------:R-:W-:Y:S01]  /*14480*/  FMUL R140, R140, R37.reuse ;  /* 0x000000258c8c7220 */ /* 0x080fe20000400000 */
[----:B------:R-:W-:Y:S01]  /*14490*/  FMUL R141, R141, R37 ;  /* 0x000000258d8d7220 */ /* 0x000fe20000400000 */
[----:B0-----:R-:W-:Y:S01]  /*144a0*/  HMMA.16816.F32.BF16 R96, R40, R76, R96 ;  /* 0x0000004c2860723c */ /* 0x001fe20000041860 */
[----:B------:R-:W0:Y:S01]  /*144b0*/  LDSM.16.MT88.4 R120, [R12+0x1000] ;  /* 0x001000000c78783b */ /* 0x000e220000004200 */
[C---:B------:R-:W-:Y:S01]  /*144c0*/  FMUL R116, R142.reuse, R116 ;  /* 0x000000748e747220 */ /* 0x040fe20000400000 */
[----:B------:R-:W-:Y:S01]  /*144d0*/  FMUL R117, R142, R117 ;  /* 0x000000758e757220 */ /* 0x000fe20000400000 */
[C---:B------:R-:W-:Y:S01]  /*144e0*/  FMUL R118, R39.reuse, R118 ;  /* 0x0000007627767220 */ /* 0x040fe20000400000 */
[----:B------:R-:W-:-:S03]  /*144f0*/  FMUL R119, R39, R119 ;  /* 0x0000007727777220 */ /* 0x000fc60000400000 */
[----:B------:R-:W-:Y:S01]  /*14500*/  HMMA.16816.F32.BF16 R76, R40, R78, R124 ;  /* 0x0000004e284c723c */ /* 0x000fe2000004187c */
[----:B------:R-:W5:Y:S01]  /*14510*/  LDSM.16.MT88.4 R124, [R11+0x1000] ;  /* 0x001000000b7c783b */ /* 0x000f620000004200 */
[----:B------:R-:W-:Y:S01]  /*14520*/  FMUL R142, R32, R37 ;  /* 0x00000025208e7220 */ /* 0x000fe20000400000 */
[----:B------:R-:W-:-:S05]  /*14530*/  FMUL R39, R35, R36 ;  /* 0x0000002423277220 */ /* 0x000fca0000400000 */
[C---:B-1----:R-:W-:Y:S07]  /*14540*/  HMMA.16816.F32.BF16 R136, R40.reuse, R100, R136 ;  /* 0x000000642888723c */ /* 0x042fee0000041888 */
[----:B------:R-:W-:Y:S01]  /*14550*/  F2FP.BF16.F32.PACK_AB R100, R141, R140 ;  /* 0x0000008c8d64723e */ /* 0x000fe200000010ff */
[-C--:B------:R-:W-:Y:S01]  /*14560*/  FMUL R101, R33, R36.reuse ;  /* 0x0000002421657220 */ /* 0x080fe20000400000 */
[-C--:B------:R-:W-:Y:S02]  /*14570*/  FMUL R140, R34, R36.reuse ;  /* 0x00000024228c7220 */ /* 0x080fe40000400000 */
[----:B------:R-:W1:Y:S01]  /*14580*/  LDSM.16.MT88.4 R32, [R13+0x1000] ;  /* 0x001000000d20783b */ /* 0x000e620000004200 */
[----:B------:R-:W-:Y:S01]  /*14590*/  FMUL R31, R31, R37 ;  /* 0x000000251f1f7220 */ /* 0x000fe20000400000 */
[----:B------:R-:W-:Y:S01]  /*145a0*/  FMUL R38, R38, R36 ;  /* 0x0000002426267220 */ /* 0x000fe20000400000 */
[----:B------:R-:W-:Y:S01]  /*145b0*/  HMMA.16816.F32.BF16 R116, R40, R102, R116 ;  /* 0x000000662874723c */ /* 0x000fe20000041874 */
[----:B------:R-:W-:Y:S01]  /*145c0*/  F2FP.BF16.F32.PACK_AB R101, R140, R101 ;  /* 0x000000658c65723e */ /* 0x000fe200000010ff */
[----:B------:R-:W-:Y:S05]  /*145d0*/  LDSM.16.MT88.4 R40, [R196+0x2000] ;  /* 0x00200000c428783b */ /* 0x000fea0000004200 */
[----:B------:R-:W-:-:S02]  /*145e0*/  F2FP.BF16.F32.PACK_AB R102, R142, R31 ;  /* 0x0000001f8e66723e */ /* 0x000fc400000010ff */
[----:B------:R-:W-:-:S07]  /*145f0*/  F2FP.BF16.F32.PACK_AB R103, R38, R39 ;  /* 0x000000272667723e */ /* 0x000fce00000010ff */
[C---:B---3--:R-:W-:Y:S08]  /*14600*/  HMMA.16816.F32.BF16 R44, R100.reuse, R112, R44 ;  /* 0x00000070642c723c */ /* 0x048ff0000004182c */
[C---:B------:R-:W-:Y:S01]  /*14610*/  HMMA.16816.F32.BF16 R48, R100.reuse, R114, R48 ;  /* 0x000000726430723c */ /* 0x040fe20000041830 */
[----:B------:R-:W3:Y:S07]  /*14620*/  LDSM.16.MT88.4 R112, [R10+0x2000] ;  /* 0x002000000a70783b */ /* 0x000eee0000004200 */
[C---:B----4-:R-:W-:Y:S08]  /*14630*/  HMMA.16816.F32.BF16 R52, R100.reuse, R108, R52 ;  /* 0x0000006c6434723c */ /* 0x050ff00000041834 */
[C---:B------:R-:W-:Y:S01]  /*14640*/  HMMA.16816.F32.BF16 R56, R100.reuse, R110, R56 ;  /* 0x0000006e6438723c */ /* 0x040fe20000041838 */
[----:B------:R-:W-:Y:S07]  /*14650*/  LDSM.16.MT88.4 R108, [R11+0x2000] ;  /* 0x002000000b6c783b */ /* 0x000fee0000004200 */
[C---:B--2---:R-:W-:Y:S08]  /*14660*/  HMMA.16816.F32.BF16 R60, R100.reuse, R104, R60 ;  /* 0x00000068643c723c */ /* 0x044ff0000004183c */
[C---:B------:R-:W-:Y:S01]  /*14670*/  HMMA.16816.F32.BF16 R64, R100.reuse, R106, R64 ;  /* 0x0000006a6440723c */ /* 0x040fe20000041840 */
[----:B------:R-:W2:Y:S07]  /*14680*/  LDSM.16.MT88.4 R104, [R7+0x2000] ;  /* 0x002000000768783b */ /* 0x000eae0000004200 */
[C---:B0-----:R-:W-:Y:S08]  /*14690*/  HMMA.16816.F32.BF16 R96, R100.reuse, R120, R96 ;  /* 0x000000786460723c */ /* 0x041ff00000041860 */
[C---:B------:R-:W-:Y:S01]  /*146a0*/  HMMA.16816.F32.BF16 R76, R100.reuse, R122, R76 ;  /* 0x0000007a644c723c */ /* 0x040fe2000004184c */
[----:B------:R-:W0:Y:S07]  /*146b0*/  LDSM.16.MT88.4 R120, [R9+0x2000] ;  /* 0x002000000978783b */ /* 0x000e2e0000004200 */
[C---:B------:R-:W-:Y:S08]  /*146c0*/  HMMA.16816.F32.BF16 R80, R100.reuse, R128, R80 ;  /* 0x000000806450723c */ /* 0x040ff00000041850 */
[C---:B------:R-:W-:Y:S01]  /*146d0*/  HMMA.16816.F32.BF16 R92, R100.reuse, R130, R92 ;  /* 0x00000082645c723c */ /* 0x040fe2000004185c */
[----:B------:R-:W-:Y:S07]  /*146e0*/  LDSM.16.MT88.4 R128, [R12+0x2000] ;  /* 0x002000000c80783b */ /* 0x000fee0000004200 */
[C---:B-----5:R-:W-:Y:S08]  /*146f0*/  HMMA.16816.F32.BF16 R84, R100.reuse, R124, R84 ;  /* 0x0000007c6454723c */ /* 0x060ff00000041854 */
[C---:B------:R-:W-:Y:S01]  /*14700*/  HMMA.16816.F32.BF16 R88, R100.reuse, R126, R88 ;  /* 0x0000007e6458723c */ /* 0x040fe20000041858 */
[----:B------:R-:W4:Y:S07]  /*14710*/  LDSM.16.MT88.4 R124, [R8+0x2000] ;  /* 0x00200000087c783b */ /* 0x000f2e0000004200 */
[----:B------:R-:W-:Y:S01]  /*14720*/  HMMA.16816.F32.BF16 R68, R100, R132, R68 ;  /* 0x000000846444723c */ /* 0x000fe20000041844 */
[----:B------:R-:W-:-:S06]  /*14730*/  FMUL R153, R153, R37 ;  /* 0x0000002599997220 */ /* 0x000fcc0000400000 */
[----:B------:R-:W-:Y:S01]  /*14740*/  FMUL R133, R152, R36 ;  /* 0x0000002498857220 */ /* 0x000fe20000400000 */
[----:B-1----:R-:W-:Y:S01]  /*14750*/  HMMA.16816.F32.BF16 R136, R100, R32, R136 ;  /* 0x000000206488723c */ /* 0x002fe20000041888 */
[----:B------:R-:W-:-:S06]  /*14760*/  FMUL R132, R154, R37 ;  /* 0x000000259a847220 */ /* 0x000fcc0000400000 */
[-C--:B------:R-:W-:Y:S01]  /*14770*/  FMUL R32, R151, R36.reuse ;  /* 0x0000002497207220 */ /* 0x080fe20000400000 */
[----:B------:R-:W-:Y:S01]  /*14780*/  HMMA.16816.F32.BF16 R72, R100, R134, R72 ;  /* 0x000000866448723c */ /* 0x000fe20000041848 */
[----:B------:R-:W-:Y:S01]  /*14790*/  FMUL R149, R149, R37 ;  /* 0x0000002595957220 */ /* 0x000fe20000400000 */
[----:B------:R-:W-:Y:S02]  /*147a0*/  FMUL R38, R147, R36 ;  /* 0x0000002493267220 */ /* 0x000fe40000400000 */
[----:B------:R-:W-:-:S03]  /*147b0*/  F2FP.BF16.F32.PACK_AB R133, R32, R133 ;  /* 0x000000852085723e */ /* 0x000fc600000010ff */
[----:B------:R-:W-:Y:S01]  /*147c0*/  FMUL R134, R150, R37 ;  /* 0x0000002596867220 */ /* 0x000fe20000400000 */
[----:B------:R-:W-:Y:S01]  /*147d0*/  HMMA.16816.F32.BF16 R116, R100, R34, R116 ;  /* 0x000000226474723c */ /* 0x000fe20000041874 */
[----:B------:R-:W-:Y:S01]  /*147e0*/  FMUL R135, R148, R36 ;  /* 0x0000002494877220 */ /* 0x000fe20000400000 */
[----:B------:R-:W1:Y:S01]  /*147f0*/  LDSM.16.MT88.4 R32, [R13+0x2000] ;  /* 0x002000000d20783b */ /* 0x000e620000004200 */
[----:B------:R-:W-:Y:S02]  /*14800*/  F2FP.BF16.F32.PACK_AB R132, R153, R132 ;  /* 0x000000849984723e */ /* 0x000fe400000010ff */
[----:B------:R-:W-:Y:S01]  /*14810*/  F2FP.BF16.F32.PACK_AB R134, R149, R134 ;  /* 0x000000869586723e */ /* 0x000fe200000010ff */
[----:B------:R-:W-:Y:S01]  /*14820*/  LDSM.16.MT88.4 R100, [R7+0x3000] ;  /* 0x003000000764783b */ /* 0x000fe20000004200 */
[----:B------:R-:W-:-:S07]  /*14830*/  F2FP.BF16.F32.PACK_AB R135, R38, R135 ;  /* 0x000000872687723e */ /* 0x000fce00000010ff */
[C---:B---3--:R-:W-:Y:S08]  /*14840*/  HMMA.16816.F32.BF16 R80, R132.reuse, R112, R80 ;  /* 0x000000708450723c */ /* 0x048ff00000041850 */
[C---:B------:R-:W-:Y:S01]  /*14850*/  HMMA.16816.F32.BF16 R92, R132.reuse, R114, R92 ;  /* 0x00000072845c723c */ /* 0x040fe2000004185c */
[----:B------:R-:W3:Y:S07]  /*14860*/  LDSM.16.MT88.4 R112, [R10+0x3000] ;  /* 0x003000000a70783b */ /* 0x000eee0000004200 */
[C---:B--2---:R-:W-:Y:S08]  /*14870*/  HMMA.16816.F32.BF16 R52, R132.reuse, R104, R52 ;  /* 0x000000688434723c */ /* 0x044ff00000041834 */
[C---:B------:R-:W-:Y:S01]  /*14880*/  HMMA.16816.F32.BF16 R56, R132.reuse, R106, R56 ;  /* 0x0000006a8438723c */ /* 0x040fe20000041838 */
[----:B------:R-:W2:Y:S07]  /*14890*/  LDSM.16.MT88.4 R104, [R196+0x3000] ;  /* 0x00300000c468783b */ /* 0x000eae0000004200 */
[C---:B------:R-:W-:Y:S08]  /*148a0*/  HMMA.16816.F32.BF16 R84, R132.reuse, R108, R84 ;  /* 0x0000006c8454723c */ /* 0x040ff00000041854 */
[C---:B------:R-:W-:Y:S01]  /*148b0*/  HMMA.16816.F32.BF16 R88, R132.reuse, R110, R88 ;  /* 0x0000006e8458723c */ /* 0x040fe20000041858 */
[----:B------:R-:W5:Y:S07]  /*148c0*/  LDSM.16.MT88.4 R108, [R9+0x3000] ;  /* 0x00300000096c783b */ /* 0x000f6e0000004200 */
[C---:B------:R-:W-:Y:S08]  /*148d0*/  HMMA.16816.F32.BF16 R44, R132.reuse, R40, R44 ;  /* 0x00000028842c723c */ /* 0x040ff0000004182c */
[C---:B------:R-:W-:Y:S01]  /*148e0*/  HMMA.16816.F32.BF16 R48, R132.reuse, R42, R48 ;  /* 0x0000002a8430723c */ /* 0x040fe20000041830 */
[----:B------:R-:W1:Y:S07]  /*148f0*/  LDSM.16.MT88.4 R40, [R8+0x3000] ;  /* 0x003000000828783b */ /* 0x000e6e0000004200 */
[C---:B0-----:R-:W-:Y:S08]  /*14900*/  HMMA.16816.F32.BF16 R68, R132.reuse, R120, R68 ;  /* 0x000000788444723c */ /* 0x041ff00000041844 */
[C---:B------:R-:W-:Y:S01]  /*14910*/  HMMA.16816.F32.BF16 R72, R132.reuse, R122, R72 ;  /* 0x0000007a8448723c */ /* 0x040fe20000041848 */
[----:B------:R-:W0:Y:S07]  /*14920*/  LDSM.16.MT88.4 R120, [R11+0x3000] ;  /* 0x003000000b78783b */ /* 0x000e2e0000004200 */
[C---:B----4-:R-:W-:Y:S08]  /*14930*/  HMMA.16816.F32.BF16 R60, R132.reuse, R124, R60 ;  /* 0x0000007c843c723c */ /* 0x050ff0000004183c */
[C---:B------:R-:W-:Y:S01]  /*14940*/  HMMA.16816.F32.BF16 R64, R132.reuse, R126, R64 ;  /* 0x0000007e8440723c */ /* 0x040fe20000041840 */
[----:B------:R-:W4:Y:S01]  /*14950*/  LDSM.16.MT88.4 R124, [R12+0x3000] ;  /* 0x003000000c7c783b */ /* 0x000f220000004200 */
[-C--:B------:R-:W-:Y:S01]  /*14960*/  FMUL R155, R155, R37.reuse ;  /* 0x000000259b9b7220 */ /* 0x080fe20000400000 */
[-C--:B------:R-:W-:Y:S01]  /*14970*/  FMUL R31, R143, R37.reuse ;  /* 0x000000258f1f7220 */ /* 0x080fe20000400000 */
[-C--:B------:R-:W-:Y:S01]  /*14980*/  FMUL R24, R24, R36.reuse ;  /* 0x0000002418187220 */ /* 0x080fe20000400000 */
[----:B------:R-:W-:Y:S03]  /*14990*/  LDSM.16.MT88.4 R140, [R13+0x3000] ;  /* 0x003000000d8c783b */ /* 0x000fe60000004200 */
[C---:B------:R-:W-:Y:S07]  /*149a0*/  HMMA.16816.F32.BF16 R96, R132.reuse, R128, R96 ;  /* 0x000000808460723c */ /* 0x040fee0000041860 */
[----:B------:R-:W-:Y:S01]  /*149b0*/  FMUL R128, R156, R37 ;  /* 0x000000259c807220 */ /* 0x000fe20000400000 */
[----:B------:R-:W-:Y:S01]  /*149c0*/  HMMA.16816.F32.BF16 R76, R132, R130, R76 ;  /* 0x00000082844c723c */ /* 0x000fe2000004184c */
[----:B------:R-:W-:-:S06]  /*149d0*/  FMUL R129, R146, R36 ;  /* 0x0000002492817220 */ /* 0x000fcc0000400000 */
[----:B------:R-:W-:Y:S01]  /*149e0*/  FMUL R130, R144, R37 ;  /* 0x0000002590827220 */ /* 0x000fe20000400000 */
[----:B-1----:R-:W-:Y:S01]  /*149f0*/  HMMA.16816.F32.BF16 R136, R132, R32, R136 ;  /* 0x000000208488723c */ /* 0x002fe20000041888 */
[----:B------:R-:W-:Y:S01]  /*14a00*/  FMUL R131, R23, R36 ;  /* 0x0000002417837220 */ /* 0x000fe20000400000 */
[----:B------:R-:W-:-:S05]  /*14a10*/  F2FP.BF16.F32.PACK_AB R128, R155, R128 ;  /* 0x000000809b80723e */ /* 0x000fca00000010ff */
[----:B------:R-:W-:Y:S01]  /*14a20*/  FMUL R32, R145, R36 ;  /* 0x0000002491207220 */ /* 0x000fe20000400000 */
[----:B------:R-:W-:Y:S02]  /*14a30*/  F2FP.BF16.F32.PACK_AB R130, R31, R130 ;  /* 0x000000821f82723e */ /* 0x000fe400000010ff */
[----:B------:R-:W-:Y:S02]  /*14a40*/  F2FP.BF16.F32.PACK_AB R131, R24, R131 ;  /* 0x000000831883723e */ /* 0x000fe400000010ff */
[----:B------:R-:W-:Y:S01]  /*14a50*/  F2FP.BF16.F32.PACK_AB R129, R32, R129 ;  /* 0x000000812081723e */ /* 0x000fe200000010ff */
[----:B------:R-:W-:Y:S01]  /*14a60*/  HMMA.16816.F32.BF16 R116, R132, R34, R116 ;  /* 0x000000228474723c */ /* 0x000fe20000041874 */
[----:B------:R-:W1:Y:S01]  /*14a70*/  LDSM.16.MT88.4 R32, [R196+0x4000] ;  /* 0x00400000c420783b */ /* 0x000e620000004200 */
[-C--:B------:R-:W-:Y:S01]  /*14a80*/  FMUL R167, R167, R37.reuse ;  /* 0x00000025a7a77220 */ /* 0x080fe20000400000 */
[-C--:B------:R-:W-:Y:S01]  /*14a90*/  FMUL R24, R165, R36.reuse ;  /* 0x00000024a5187220 */ /* 0x080fe20000400000 */
[-C--:B------:R-:W-:Y:S01]  /*14aa0*/  FMUL R163, R163, R37.reuse ;  /* 0x00000025a3a37220 */ /* 0x080fe20000400000 */
[-C--:B------:R-:W-:Y:S01]  /*14ab0*/  FMUL R38, R161, R36.reuse ;  /* 0x00000024a1267220 */ /* 0x080fe20000400000 */
[----:B------:R-:W-:Y:S02]  /*14ac0*/  LDSM.16.MT88.4 R132, [R13+0x4000] ;  /* 0x004000000d84783b */ /* 0x000fe40000004200 */
[C---:B---3--:R-:W-:Y:S08]  /*14ad0*/  HMMA.16816.F32.BF16 R80, R128.reuse, R112, R80 ;  /* 0x000000708050723c */ /* 0x048ff00000041850 */
[C---:B------:R-:W-:Y:S01]  /*14ae0*/  HMMA.16816.F32.BF16 R92, R128.reuse, R114, R92 ;  /* 0x00000072805c723c */ /* 0x040fe2000004185c */
[----:B------:R-:W3:Y:S07]  /*14af0*/  LDSM.16.MT88.4 R112, [R11+0x4000] ;  /* 0x004000000b70783b */ /* 0x000eee0000004200 */
[C---:B--2---:R-:W-:Y:S08]  /*14b00*/  HMMA.16816.F32.BF16 R44, R128.reuse, R104, R44 ;  /* 0x00000068802c723c */ /* 0x044ff0000004182c */
[C---:B------:R-:W-:Y:S01]  /*14b10*/  HMMA.16816.F32.BF16 R48, R128.reuse, R106, R48 ;  /* 0x0000006a8030723c */ /* 0x040fe20000041830 */
[----:B------:R-:W-:Y:S07]  /*14b20*/  LDSM.16.MT88.4 R104, [R8+0x4000] ;  /* 0x004000000868783b */ /* 0x000fee0000004200 */
[C---:B------:R-:W-:Y:S08]  /*14b30*/  HMMA.16816.F32.BF16 R52, R128.reuse, R100, R52 ;  /* 0x000000648034723c */ /* 0x040ff00000041834 */
[C---:B------:R-:W-:Y:S01]  /*14b40*/  HMMA.16816.F32.BF16 R56, R128.reuse, R102, R56 ;  /* 0x000000668038723c */ /* 0x040fe20000041838 */
[----:B------:R-:W-:Y:S07]  /*14b50*/  LDSM.16.MT88.4 R100, [R9+0x4000] ;  /* 0x004000000964783b */ /* 0x000fee0000004200 */
[C---:B-----5:R-:W-:Y:S08]  /*14b60*/  HMMA.16816.F32.BF16 R68, R128.reuse, R108, R68 ;  /* 0x0000006c8044723c */ /* 0x060ff00000041844 */
[C---:B------:R-:W-:Y:S01]  /*14b70*/  HMMA.16816.F32.BF16 R72, R128.reuse, R110, R72 ;  /* 0x0000006e8048723c */ /* 0x040fe20000041848 */
[----:B------:R-:W2:Y:S07]  /*14b80*/  LDSM.16.MT88.4 R108, [R7+0x4000] ;  /* 0x00400000076c783b */ /* 0x000eae0000004200 */
[C---:B------:R-:W-:Y:S08]  /*14b90*/  HMMA.16816.F32.BF16 R60, R128.reuse, R40, R60 ;  /* 0x00000028803c723c */ /* 0x040ff0000004183c */
[C---:B------:R-:W-:Y:S01]  /*14ba0*/  HMMA.16816.F32.BF16 R64, R128.reuse, R42, R64 ;  /* 0x0000002a8040723c */ /* 0x040fe20000041840 */
[----:B------:R-:W5:Y:S07]  /*14bb0*/  LDSM.16.MT88.4 R40, [R10+0x4000] ;  /* 0x004000000a28783b */ /* 0x000f6e0000004200 */
[C---:B0-----:R-:W-:Y:S08]  /*14bc0*/  HMMA.16816.F32.BF16 R84, R128.reuse, R120, R84 ;  /* 0x000000788054723c */ /* 0x041ff00000041854 */
[C---:B------:R-:W-:Y:S01]  /*14bd0*/  HMMA.16816.F32.BF16 R88, R128.reuse, R122, R88 ;  /* 0x0000007a8058723c */ /* 0x040fe20000041858 */
[----:B------:R-:W0:Y:S07]  /*14be0*/  LDSM.16.MT88.4 R120, [R12+0x4000] ;  /* 0x004000000c78783b */ /* 0x000e2e0000004200 */
[C---:B----4-:R-:W-:Y:S07]  /*14bf0*/  HMMA.16816.F32.BF16 R96, R128.reuse, R124, R96 ;  /* 0x0000007c8060723c */ /* 0x050fee0000041860 */
[----:B------:R-:W-:Y:S01]  /*14c00*/  FMUL R124, R168, R37 ;  /* 0x00000025a87c7220 */ /* 0x000fe20000400000 */
[----:B------:R-:W-:Y:S01]  /*14c10*/  HMMA.16816.F32.BF16 R76, R128, R126, R76 ;  /* 0x0000007e804c723c */ /* 0x000fe2000004184c */
[----:B------:R-:W-:-:S06]  /*14c20*/  FMUL R125, R166, R36 ;  /* 0x00000024a67d7220 */ /* 0x000fcc0000400000 */
[----:B------:R-:W-:Y:S01]  /*14c30*/  FMUL R126, R164, R37 ;  /* 0x00000025a47e7220 */ /* 0x000fe20000400000 */
[----:B------:R-:W-:Y:S01]  /*14c40*/  FMUL R127, R162, R36 ;  /* 0x00000024a27f7220 */ /* 0x000fe20000400000 */
[----:B------:R-:W-:Y:S02]  /*14c50*/  F2FP.BF16.F32.PACK_AB R124, R167, R124 ;  /* 0x0000007ca77c723e */ /* 0x000fe400000010ff */
[----:B------:R-:W-:Y:S02]  /*14c60*/  F2FP.BF16.F32.PACK_AB R125, R24, R125 ;  /* 0x0000007d187d723e */ /* 0x000fe400000010ff */
[----:B------:R-:W-:Y:S02]  /*14c70*/  F2FP.BF16.F32.PACK_AB R126, R163, R126 ;  /* 0x0000007ea37e723e */ /* 0x000fe400000010ff */
[----:B------:R-:W-:-:S07]  /*14c80*/  F2FP.BF16.F32.PACK_AB R127, R38, R127 ;  /* 0x0000007f267f723e */ /* 0x000fce00000010ff */
[C---:B-1----:R-:W-:Y:S08]  /*14c90*/  HMMA.16816.F32.BF16 R44, R124.reuse, R32, R44 ;  /* 0x000000207c2c723c */ /* 0x042ff0000004182c */
[C---:B------:R-:W-:Y:S01]  /*14ca0*/  HMMA.16816.F32.BF16 R48, R124.reuse, R34, R48 ;  /* 0x000000227c30723c */ /* 0x040fe20000041830 */
[----:B------:R-:W1:Y:S07]  /*14cb0*/  LDSM.16.MT88.4 R32, [R9+0x5000] ;  /* 0x005000000920783b */ /* 0x000e6e0000004200 */
        /* <DEDUP_REMOVED lines=8> */
[----:B------:R-:W2:Y:S07]  /*14d40*/  LDSM.16.MT88.4 R104, [R196+0x5000] ;  /* 0x00500000c468783b */ /* 0x000eae0000004200 */
[C---:B------:R-:W-:Y:S08]  /*14d50*/  HMMA.16816.F32.BF16 R68, R124.reuse, R100, R68 ;  /* 0x000000647c44723c */ /* 0x040ff00000041844 */
[C---:B------:R-:W-:Y:S01]  /*14d60*/  HMMA.16816.F32.BF16 R72, R124.reuse, R102, R72 ;  /* 0x000000667c48723c */ /* 0x040fe20000041848 */
[----:B------:R-:W4:Y:S07]  /*14d70*/  LDSM.16.MT88.4 R100, [R7+0x5000] ;  /* 0x005000000764783b */ /* 0x000f2e0000004200 */
[C---:B-----5:R-:W-:Y:S08]  /*14d80*/  HMMA.16816.F32.BF16 R80, R124.reuse, R40, R80 ;  /* 0x000000287c50723c */ /* 0x060ff00000041850 */
[----:B------:R-:W-:Y:S01]  /*14d90*/  HMMA.16816.F32.BF16 R92, R124, R42, R92 ;  /* 0x0000002a7c5c723c */ /* 0x000fe2000004185c */
[----:B------:R-:W5:Y:S07]  /*14da0*/  LDSM.16.MT88.4 R40, [R8+0x5000] ;  /* 0x005000000828783b */ /* 0x000f6e0000004200 */
[C---:B------:R-:W-:Y:S08]  /*14db0*/  HMMA.16816.F32.BF16 R136, R128.reuse, R140, R136 ;  /* 0x0000008c8088723c */ /* 0x040ff00000041888 */
[----:B------:R-:W-:Y:S01]  /*14dc0*/  HMMA.16816.F32.BF16 R116, R128, R142, R116 ;  /* 0x0000008e8074723c */ /* 0x000fe20000041874 */
[----:B------:R-:W-:Y:S07]  /*14dd0*/  LDSM.16.MT88.4 R140, [R13+0x5000] ;  /* 0x005000000d8c783b */ /* 0x000fee0000004200 */
[C---:B0-----:R-:W-:Y:S08]  /*14de0*/  HMMA.16816.F32.BF16 R96, R124.reuse, R120, R96 ;  /* 0x000000787c60723c */ /* 0x041ff00000041860 */
[----:B------:R-:W-:Y:S01]  /*14df0*/  HMMA.16816.F32.BF16 R120, R124, R122, R76 ;  /* 0x0000007a7c78723c */ /* 0x000fe2000004184c */
[----:B------:R-:W0:Y:S01]  /*14e00*/  LDSM.16.MT88.4 R76, [R12+0x5000] ;  /* 0x005000000c4c783b */ /* 0x000e220000004200 */
[-C--:B------:R-:W-:Y:S01]  /*14e10*/  FMUL R128, R176, R37.reuse ;  /* 0x00000025b0807220 */ /* 0x080fe20000400000 */
[-C--:B------:R-:W-:Y:S01]  /*14e20*/  FMUL R175, R175, R37.reuse ;  /* 0x00000025afaf7220 */ /* 0x080fe20000400000 */
[-C--:B------:R-:W-:Y:S01]  /*14e30*/  FMUL R130, R172, R37.reuse ;  /* 0x00000025ac827220 */ /* 0x080fe20000400000 */
[-C--:B------:R-:W-:Y:S01]  /*14e40*/  FMUL R129, R174, R36.reuse ;  /* 0x00000024ae817220 */ /* 0x080fe20000400000 */
[-C--:B------:R-:W-:Y:S01]  /*14e50*/  FMUL R24, R173, R36.reuse ;  /* 0x00000024ad187220 */ /* 0x080fe20000400000 */
[----:B------:R-:W-:Y:S01]  /*14e60*/  FMUL R171, R171, R37 ;  /* 0x00000025abab7220 */ /* 0x000fe20000400000 */
[-C--:B------:R-:W-:Y:S01]  /*14e70*/  FMUL R131, R170, R36.reuse ;  /* 0x00000024aa837220 */ /* 0x080fe20000400000 */
[----:B------:R-:W-:Y:S01]  /*14e80*/  FMUL R38, R169, R36 ;  /* 0x00000024a9267220 */ /* 0x000fe20000400000 */
[----:B------:R-:W-:-:S02]  /*14e90*/  F2FP.BF16.F32.PACK_AB R128, R175, R128 ;  /* 0x00000080af80723e */ /* 0x000fc400000010ff */
[----:B------:R-:W-:Y:S02]  /*14ea0*/  F2FP.BF16.F32.PACK_AB R129, R24, R129 ;  /* 0x000000811881723e */ /* 0x000fe400000010ff */
[----:B------:R-:W-:Y:S02]  /*14eb0*/  F2FP.BF16.F32.PACK_AB R130, R171, R130 ;  /* 0x00000082ab82723e */ /* 0x000fe400000010ff */
[----:B------:R-:W-:Y:S01]  /*14ec0*/  F2FP.BF16.F32.PACK_AB R131, R38, R131 ;  /* 0x000000832683723e */ /* 0x000fe200000010ff */
[C---:B------:R-:W-:Y:S08]  /*14ed0*/  HMMA.16816.F32.BF16 R136, R124.reuse, R132, R136 ;  /* 0x000000847c88723c */ /* 0x040ff00000041888 */
[----:B------:R-:W-:Y:S01]  /*14ee0*/  HMMA.16816.F32.BF16 R116, R124, R134, R116 ;  /* 0x000000867c74723c */ /* 0x000fe20000041874 */
[-C--:B------:R-:W-:Y:S01]  /*14ef0*/  FMUL R159, R159, R37.reuse ;  /* 0x000000259f9f7220 */ /* 0x080fe20000400000 */
[-C--:B------:R-:W-:Y:S01]  /*14f00*/  FMUL R24, R157, R36.reuse ;  /* 0x000000249d187220 */ /* 0x080fe20000400000 */
[-C--:B------:R-:W-:Y:S01]  /*14f10*/  FMUL R26, R26, R36.reuse ;  /* 0x000000241a1a7220 */ /* 0x080fe20000400000 */
[----:B------:R-:W-:Y:S04]  /*14f20*/  LDSM.16.MT88.4 R132, [R9+0x7000] ;  /* 0x007000000984783b */ /* 0x000fe80000004200 */
        /* <DEDUP_REMOVED lines=9> */
[C---:B----4-:R-:W-:Y:S08]  /*14fc0*/  HMMA.16816.F32.BF16 R52, R128.reuse, R100, R52 ;  /* 0x000000648034723c */ /* 0x050ff00000041834 */
[C---:B------:R-:W-:Y:S01]  /*14fd0*/  HMMA.16816.F32.BF16 R56, R128.reuse, R102, R56 ;  /* 0x000000668038723c */ /* 0x040fe20000041838 */
[----:B------:R-:W2:Y:S07]  /*14fe0*/  LDSM.16.MT88.4 R100, [R7+0x6000] ;  /* 0x006000000764783b */ /* 0x000eae0000004200 */
[C---:B------:R-:W-:Y:S08]  /*14ff0*/  HMMA.16816.F32.BF16 R84, R128.reuse, R108, R84 ;  /* 0x0000006c8054723c */ /* 0x040ff00000041854 */
[C---:B------:R-:W-:Y:S01]  /*15000*/  HMMA.16816.F32.BF16 R88, R128.reuse, R110, R88 ;  /* 0x0000006e8058723c */ /* 0x040fe20000041858 */
[----:B------:R-:W4:Y:S07]  /*15010*/  LDSM.16.MT88.4 R108, [R10+0x6000] ;  /* 0x006000000a6c783b */ /* 0x000f2e0000004200 */
[C---:B-----5:R-:W-:Y:S08]  /*15020*/  HMMA.16816.F32.BF16 R60, R128.reuse, R40, R60 ;  /* 0x00000028803c723c */ /* 0x060ff0000004183c */
[C---:B------:R-:W-:Y:S01]  /*15030*/  HMMA.16816.F32.BF16 R64, R128.reuse, R42, R64 ;  /* 0x0000002a8040723c */ /* 0x040fe20000041840 */
[----:B------:R-:W5:Y:S07]  /*15040*/  LDSM.16.MT88.4 R40, [R8+0x6000] ;  /* 0x006000000828783b */ /* 0x000f6e0000004200 */
[C---:B0-----:R-:W-:Y:S08]  /*15050*/  HMMA.16816.F32.BF16 R96, R128.reuse, R76, R96 ;  /* 0x0000004c8060723c */ /* 0x041ff00000041860 */
[C---:B------:R-:W-:Y:S01]  /*15060*/  HMMA.16816.F32.BF16 R120, R128.reuse, R78, R120 ;  /* 0x0000004e8078723c */ /* 0x040fe20000041878 */
[----:B------:R-:W0:Y:S07]  /*15070*/  LDSM.16.MT88.4 R76, [R12+0x6000] ;  /* 0x006000000c4c783b */ /* 0x000e2e0000004200 */
[C---:B------:R-:W-:Y:S08]  /*15080*/  HMMA.16816.F32.BF16 R136, R128.reuse, R140, R136 ;  /* 0x0000008c8088723c */ /* 0x040ff00000041888 */
[----:B------:R-:W-:Y:S01]  /*15090*/  HMMA.16816.F32.BF16 R116, R128, R142, R116 ;  /* 0x0000008e8074723c */ /* 0x000fe20000041874 */
[----:B------:R-:W0:Y:S01]  /*150a0*/  LDSM.16.MT88.4 R128, [R13+0x6000] ;  /* 0x006000000d80783b */ /* 0x000e220000004200 */
[-C--:B------:R-:W-:Y:S01]  /*150b0*/  FMUL R126, R17, R37.reuse ;  /* 0x00000025117e7220 */ /* 0x080fe20000400000 */
[-C--:B------:R-:W-:Y:S01]  /*150c0*/  FMUL R124, R160, R37.reuse ;  /* 0x00000025a07c7220 */ /* 0x080fe20000400000 */
[-C--:B------:R-:W-:Y:S01]  /*150d0*/  FMUL R125, R158, R36.reuse ;  /* 0x000000249e7d7220 */ /* 0x080fe20000400000 */
[----:B------:R-:W-:Y:S01]  /*150e0*/  FMUL R17, R18, R37 ;  /* 0x0000002512117220 */ /* 0x000fe20000400000 */
[----:B------:R-:W-:Y:S01]  /*150f0*/  FMUL R127, R25, R36 ;  /* 0x00000024197f7220 */ /* 0x000fe20000400000 */
[----:B------:R-:W-:Y:S01]  /*15100*/  LDSM.16.MT88.4 R140, [R7+0x7000] ;  /* 0x00700000078c783b */ /* 0x000fe20000004200 */
[----:B------:R-:W-:-:S02]  /*15110*/  F2FP.BF16.F32.PACK_AB R124, R159, R124 ;  /* 0x0000007c9f7c723e */ /* 0x000fc400000010ff */
[----:B------:R-:W-:Y:S02]  /*15120*/  F2FP.BF16.F32.PACK_AB R125, R24, R125 ;  /* 0x0000007d187d723e */ /* 0x000fe400000010ff */
[----:B------:R-:W-:Y:S02]  /*15130*/  F2FP.BF16.F32.PACK_AB R126, R17, R126 ;  /* 0x0000007e117e723e */ /* 0x000fe400000010ff */
[----:B------:R-:W-:-:S07]  /*15140*/  F2FP.BF16.F32.PACK_AB R127, R26, R127 ;  /* 0x0000007f1a7f723e */ /* 0x000fce00000010ff */
[C---:B-1----:R-:W-:Y:S08]  /*15150*/  HMMA.16816.F32.BF16 R44, R124.reuse, R32, R44 ;  /* 0x000000207c2c723c */ /* 0x042ff0000004182c */
[C---:B------:R-:W-:Y:S08]  /*15160*/  HMMA.16816.F32.BF16 R48, R124.reuse, R34, R48 ;  /* 0x000000227c30723c */ /* 0x040ff00000041830 */
[C---:B---3--:R-:W-:Y:S08]  /*15170*/  HMMA.16816.F32.BF16 R68, R124.reuse, R112, R68 ;  /* 0x000000707c44723c */ /* 0x048ff00000041844 */
[C---:B------:R-:W-:Y:S01]  /*15180*/  HMMA.16816.F32.BF16 R72, R124.reuse, R114, R72 ;  /* 0x000000727c48723c */ /* 0x040fe20000041848 */
[----:B------:R-:W1:Y:S07]  /*15190*/  LDSM.16.MT88.4 R112, [R12+0x7000] ;  /* 0x007000000c70783b */ /* 0x000e6e0000004200 */
[C---:B--2---:R-:W-:Y:S08]  /*151a0*/  HMMA.16816.F32.BF16 R52, R124.reuse, R100, R52 ;  /* 0x000000647c34723c */ /* 0x044ff00000041834 */
[C---:B------:R-:W-:Y:S01]  /*151b0*/  HMMA.16816.F32.BF16 R56, R124.reuse, R102, R56 ;  /* 0x000000667c38723c */ /* 0x040fe20000041838 */
[----:B------:R-:W-:Y:S07]  /*151c0*/  LDSM.16.MT88.4 R100, [R10+0x7000] ;  /* 0x007000000a64783b */ /* 0x000fee0000004200 */
[C---:B----4-:R-:W-:Y:S01]  /*151d0*/  HMMA.16816.F32.BF16 R32, R124.reuse, R108, R80 ;  /* 0x0000006c7c20723c */ /* 0x050fe20000041850 */
[----:B------:R-:W-:Y:S07]  /*151e0*/  LDSM.16.MT88.4 R80, [R8+0x7000] ;  /* 0x007000000850783b */ /* 0x000fee0000004200 */
[C---:B------:R-:W-:Y:S08]  /*151f0*/  HMMA.16816.F32.BF16 R84, R124.reuse, R104, R84 ;  /* 0x000000687c54723c */ /* 0x040ff00000041854 */
[C---:B------:R-:W-:Y:S01]  /*15200*/  HMMA.16816.F32.BF16 R88, R124.reuse, R106, R88 ;  /* 0x0000006a7c58723c */ /* 0x040fe20000041858 */
[----:B------:R-:W2:Y:S07]  /*15210*/  LDSM.16.MT88.4 R104, [R196+0x7000] ;  /* 0x00700000c468783b */ /* 0x000eae0000004200 */
[C---:B-----5:R-:W-:Y:S08]  /*15220*/  HMMA.16816.F32.BF16 R60, R124.reuse, R40, R60 ;  /* 0x000000287c3c723c */ /* 0x060ff0000004183c */
[C---:B------:R-:W-:Y:S01]  /*15230*/  HMMA.16816.F32.BF16 R64, R124.reuse, R42, R64 ;  /* 0x0000002a7c40723c */ /* 0x040fe20000041840 */
[----:B------:R-:W-:Y:S07]  /*15240*/  LDSM.16.MT88.4 R40, [R13+0x7000] ;  /* 0x007000000d28783b */ /* 0x000fee0000004200 */
[----:B------:R-:W-:Y:S01]  /*15250*/  HMMA.16816.F32.BF16 R92, R124, R110, R92 ;  /* 0x0000006e7c5c723c */ /* 0x000fe2000004185c */
[----:B------:R-:W3:Y:S01]  /*15260*/  LDSM.16.MT88.4 R108, [R11+0x7000] ;  /* 0x007000000b6c783b */ /* 0x000ee20000004200 */
[----:B------:R-:W-:-:S06]  /*15270*/  UIADD3 UR4, UP0, UR4, 0x80, URZ ;  /* 0x0000008004047890 */ /* 0x000fcc000ff1e03f */
[----:B0-----:R-:W-:Y:S01]  /*15280*/  HMMA.16816.F32.BF16 R96, R124, R76, R96 ;  /* 0x0000004c7c60723c */ /* 0x001fe20000041860 */
[----:B------:R-:W-:Y:S02]  /*15290*/  UIADD3.X UR5, URZ, UR5, URZ, UP0, !UPT ;  /* 0x000000053f057290 */ /* 0x000fe400087fe43f */
[----:B------:R-:W-:-:S05]  /*152a0*/  UISETP.GE.U32.AND UP0, UPT, UR4, UR6, UPT ;  /* 0x000000060400728c */ /* 0x000fca000bf06070 */
[----:B------:R-:W-:Y:S01]  /*152b0*/  HMMA.16816.F32.BF16 R120, R124, R78, R120 ;  /* 0x0000004e7c78723c */ /* 0x000fe20000041878 */
[----:B------:R-:W-:-:S07]  /*152c0*/  UISETP.GE.U32.AND.EX UP0, UPT, UR5, URZ, UPT, UP0 ;  /* 0x0000003f0500728c */ /* 0x000fce000bf06100 */
[C---:B------:R-:W-:Y:S08]  /*152d0*/  HMMA.16816.F32.BF16 R136, R124.reuse, R128, R136 ;  /* 0x000000807c88723c */ /* 0x040ff00000041888 */
[----:B------:R-:W-:Y:S01]  /*152e0*/  HMMA.16816.F32.BF16 R116, R124, R130, R116 ;  /* 0x000000827c74723c */ /* 0x000fe20000041874 */
        /* <DEDUP_REMOVED lines=8> */
[----:B------:R-:W-:-:S02]  /*15370*/  PLOP3.LUT P0, PT, PT, PT, UP0, 0x40, 0x0 ;  /* 0x000000000000781c */ /* 0x000fc40003f0e808 */
[----:B------:R-:W-:Y:S02]  /*15380*/  F2FP.BF16.F32.PACK_AB R20, R20, R19 ;  /* 0x000000131414723e */ /* 0x000fe400000010ff */
[----:B------:R-:W-:Y:S02]  /*15390*/  F2FP.BF16.F32.PACK_AB R21, R28, R21 ;  /* 0x000000151c15723e */ /* 0x000fe400000010ff */
[----:B------:R-:W-:Y:S02]  /*153a0*/  F2FP.BF16.F32.PACK_AB R22, R22, R17 ;  /* 0x000000111616723e */ /* 0x000fe400000010ff */
[----:B------:R-:W-:Y:S01]  /*153b0*/  F2FP.BF16.F32.PACK_AB R23, R30, R23 ;  /* 0x000000171e17723e */ /* 0x000fe200000010ff */
[----:B------:R-:W-:Y:S02]  /*153c0*/  ULDC UR10, c[0x0][0x1dc] ;  /* 0x00007700000a7ab9 */ /* 0x000fe40000000800 */
[----:B------:R-:W-:Y:S02]  /*153d0*/  ULDC UR11, c[0x0][0x1d4] ;  /* 0x00007500000b7ab9 */ /* 0x000fe40000000800 */
[----:B------:R-:W-:-:S02]  /*153e0*/  ULEA UR9, UR10, UR9, 0x7 ;  /* 0x000000090a097291 */ /* 0x000fc4000f8e383f */
[----:B-1----:R-:W-:Y:S01]  /*153f0*/  HMMA.16816.F32.BF16 R96, R20, R112, R96 ;  /* 0x000000701460723c */ /* 0x002fe20000041860 */
[----:B------:R-:W-:Y:S01]  /*15400*/  ULEA UR7, UR11, UR7, 0x7 ;  /* 0x000000070b077291 */ /* 0x000fe2000f8e383f */
[----:B------:R-:W-:Y:S02]  /*15410*/  IMAD.MOV.U32 R37, RZ, RZ, R178 ;  /* 0x000000ffff257224 */ /* 0x000fe400078e00b2 */
[----:B------:R-:W-:-:S04]  /*15420*/  IMAD.MOV.U32 R36, RZ, RZ, R177 ;  /* 0x000000ffff247224 */ /* 0x000fc800078e00b1 */
[C---:B--2---:R-:W-:Y:S08]  /*15430*/  HMMA.16816.F32.BF16 R44, R20.reuse, R104, R44 ;  /* 0x00000068142c723c */ /* 0x044ff0000004182c */
[C---:B------:R-:W-:Y:S08]  /*15440*/  HMMA.16816.F32.BF16 R60, R20.reuse, R80, R60 ;  /* 0x00000050143c723c */ /* 0x040ff0000004183c */
        /* <DEDUP_REMOVED lines=9> */
[C---:B---3--:R-:W-:Y:S08]  /*154e0*/  HMMA.16816.F32.BF16 R84, R20.reuse, R108, R84 ;  /* 0x0000006c1454723c */ /* 0x048ff00000041854 */
[C---:B------:R-:W-:Y:S08]  /*154f0*/  HMMA.16816.F32.BF16 R88, R20.reuse, R110, R88 ;  /* 0x0000006e1458723c */ /* 0x040ff00000041858 */
[C---:B------:R-:W-:Y:S08]  /*15500*/  HMMA.16816.F32.BF16 R120, R20.reuse, R40, R136 ;  /* 0x000000281478723c */ /* 0x040ff00000041888 */
[----:B------:R-:W-:Y:S01]  /*15510*/  HMMA.16816.F32.BF16 R116, R20, R42, R116 ;  /* 0x0000002a1474723c */ /* 0x000fe20000041874 */
[----:B------:R-:W-:Y:S01]  /*15520*/  @!P0 CALL.REL.NOINC `(.L_x_2) ;  /* 0x0000001000008944 */ /* 0x000fe20003c00000 */
[----:B------:R-:W-:Y:S06]  /*15530*/  BRA `(.L_x_3) ;  /* 0xffff7cb000007947 */ /* 0x000fec000383ffff */
.L_x_2:
[----:B------:R-:W2:Y:S01]  /*15540*/  LDL.LU R32, [R1+0x3c] ;  /* 0x00003c0001207983 */ /* 0x000ea20000300800 */
[----:B------:R-:W-:-:S02]  /*15550*/  SHF.R.U32.HI R4, RZ, 0x4, R210 ;  /* 0x00000004ff047819 */ /* 0x000fc400000116d2 */
[----:B------:R-:W-:Y:S01]  /*15560*/  LOP3.LUT P0, RZ, R0, 0x4, RZ, 0xc0, !PT ;  /* 0x0000000400ff7812 */ /* 0x000fe2000780c0ff */
[----:B------:R-:W0:Y:S01]  /*15570*/  S2R R17, SR_TID.X ;  /* 0x0000000000117919 */ /* 0x000e220000002100 */
[----:B------:R-:W-:Y:S02]  /*15580*/  LOP3.LUT R4, R4, 0x3f8, RZ, 0xc0, !PT ;  /* 0x000003f804047812 */ /* 0x000fe400078ec0ff */
[----:B------:R-:W-:Y:S01]  /*15590*/  F2FP.BF16.F32.PACK_AB R44, R45, R44 ;  /* 0x0000002c2d2c723e */ /* 0x000fe200000010ff */
[----:B0-----:R-:W-:-:S05]  /*155a0*/  IMAD.SHL.U32 R18, R17, 0x2, RZ ;  /* 0x0000000211127824 */ /* 0x001fca00078e00ff */
[----:B------:R-:W-:-:S04]  /*155b0*/  LOP3.LUT R18, R18, 0x6, RZ, 0xc0, !PT ;  /* 0x0000000612127812 */ /* 0x000fc800078ec0ff */
[C---:B------:R-:W-:Y:S02]  /*155c0*/  LOP3.LUT R3, R210.reuse, R18, RZ, 0xfc, !PT ;  /* 0x00000012d2037212 */ /* 0x040fe400078efcff */
[----:B------:R-:W-:Y:S02]  /*155d0*/  F2FP.BF16.F32.PACK_AB R47, R47, R46 ;  /* 0x0000002e2f2f723e */ /* 0x000fe400000010ff */
[----:B------:R-:W3:Y:S01]  /*155e0*/  LDL.LU R46, [R1+0x38] ;  /* 0x00003800012e7983 */ /* 0x000ee20000300800 */
[----:B------:R-:W-:Y:S01]  /*155f0*/  IMAD.IADD R3, R3, 0x1, R4 ;  /* 0x0000000103037824 */ /* 0x000fe200078e0204 */
[C-C-:B------:R-:W-:Y:S02]  /*15600*/  LOP3.LUT R7, R210.reuse, 0x40, R18.reuse, 0x36, !PT ;  /* 0x00000040d2077812 */ /* 0x140fe400078e3612 */
[----:B------:R-:W4:Y:S01]  /*15610*/  LDL.LU R45, [R1+0x34] ;  /* 0x00003400012d7983 */ /* 0x000f220000300800 */
[----:B------:R-:W-:Y:S01]  /*15620*/  IMAD.SHL.U32 R3, R3, 0x2, RZ ;  /* 0x0000000203037824 */ /* 0x000fe200078e00ff */
[----:B------:R-:W-:-:S02]  /*15630*/  LOP3.LUT R9, R210, 0x48, R18, 0x36, !PT ;  /* 0x00000048d2097812 */ /* 0x000fc400078e3612 */
[----:B------:R-:W-:Y:S01]  /*15640*/  BAR.SYNC.DEFER_BLOCKING 0x0 ;  /* 0x0000000000007b1d */ /* 0x000fe20000010000 */
[C-C-:B------:R-:W-:Y:S02]  /*15650*/  LOP3.LUT R11, R210.reuse, 0x50, R18.reuse, 0x36, !PT ;  /* 0x00000050d20b7812 */ /* 0x140fe400078e3612 */
[C-C-:B------:R-:W-:Y:S02]  /*15660*/  LOP3.LUT R15, R210.reuse, 0x58, R18.reuse, 0x36, !PT ;  /* 0x00000058d20f7812 */ /* 0x140fe400078e3612 */
[C-C-:B------:R-:W-:Y:S02]  /*15670*/  LOP3.LUT R17, R210.reuse, 0x60, R18.reuse, 0x36, !PT ;  /* 0x00000060d2117812 */ /* 0x140fe400078e3612 */
[C-C-:B------:R-:W-:Y:S02]  /*15680*/  LOP3.LUT R29, R210.reuse, 0x68, R18.reuse, 0x36, !PT ;  /* 0x00000068d21d7812 */ /* 0x140fe400078e3612 */
[C-C-:B------:R-:W-:Y:S02]  /*15690*/  LOP3.LUT R31, R210.reuse, 0x70, R18.reuse, 0x36, !PT ;  /* 0x00000070d21f7812 */ /* 0x140fe400078e3612 */
[----:B------:R-:W-:-:S02]  /*156a0*/  LOP3.LUT R33, R210, 0x78, R18, 0x36, !PT ;  /* 0x00000078d2217812 */ /* 0x000fc400078e3612 */
[C-C-:B------:R-:W-:Y:S02]  /*156b0*/  LOP3.LUT R5, R210.reuse, 0x400, R18.reuse, 0x36, !PT ;  /* 0x00000400d2057812 */ /* 0x140fe400078e3612 */
[C-C-:B------:R-:W-:Y:S02]  /*156c0*/  LOP3.LUT R6, R210.reuse, 0x408, R18.reuse, 0x36, !PT ;  /* 0x00000408d2067812 */ /* 0x140fe400078e3612 */
[C-C-:B------:R-:W-:Y:S02]  /*156d0*/  LOP3.LUT R8, R210.reuse, 0x410, R18.reuse, 0x36, !PT ;  /* 0x00000410d2087812 */ /* 0x140fe400078e3612 */
[C-C-:B------:R-:W-:Y:S02]  /*156e0*/  LOP3.LUT R10, R210.reuse, 0x418, R18.reuse, 0x36, !PT ;  /* 0x00000418d20a7812 */ /* 0x140fe400078e3612 */
[C-C-:B------:R-:W-:Y:S02]  /*156f0*/  LOP3.LUT R12, R210.reuse, 0x420, R18.reuse, 0x36, !PT ;  /* 0x00000420d20c7812 */ /* 0x140fe400078e3612 */
[C-C-:B------:R-:W-:Y:S01]  /*15700*/  LOP3.LUT R13, R210.reuse, 0x428, R18.reuse, 0x36, !PT ;  /* 0x00000428d20d7812 */ /* 0x140fe200078e3612 */
[----:B------:R0:W-:Y:S01]  /*15710*/  STS [R3], R44 ;  /* 0x0000002c03007388 */ /* 0x0001e20000000800 */
[----:B------:R-:W-:-:S02]  /*15720*/  LOP3.LUT R14, R210, 0x430, R18, 0x36, !PT ;  /* 0x00000430d20e7812 */ /* 0x000fc400078e3612 */
[C-C-:B------:R-:W-:Y:S02]  /*15730*/  LOP3.LUT R16, R210.reuse, 0x438, R18.reuse, 0x36, !PT ;  /* 0x00000438d2107812 */ /* 0x140fe400078e3612 */
[C-C-:B------:R-:W-:Y:S02]  /*15740*/  LOP3.LUT R19, R210.reuse, 0x440, R18.reuse, 0x36, !PT ;  /* 0x00000440d2137812 */ /* 0x140fe400078e3612 */
[C-C-:B------:R-:W-:Y:S02]  /*15750*/  LOP3.LUT R21, R210.reuse, 0x448, R18.reuse, 0x36, !PT ;  /* 0x00000448d2157812 */ /* 0x140fe400078e3612 */
[C-C-:B------:R-:W-:Y:S01]  /*15760*/  LOP3.LUT R23, R210.reuse, 0x450, R18.reuse, 0x36, !PT ;  /* 0x00000450d2177812 */ /* 0x140fe200078e3612 */
[----:B0-----:R-:W5:Y:S01]  /*15770*/  LDL.LU R44, [R1+0x30] ;  /* 0x00003000012c7983 */ /* 0x001f620000300800 */
[C-C-:B------:R-:W-:Y:S02]  /*15780*/  LOP3.LUT R25, R210.reuse, 0x458, R18.reuse, 0x36, !PT ;  /* 0x00000458d2197812 */ /* 0x140fe400078e3612 */
[C-C-:B------:R-:W-:Y:S01]  /*15790*/  LOP3.LUT R27, R210.reuse, 0x460, R18.reuse, 0x36, !PT ;  /* 0x00000460d21b7812 */ /* 0x140fe200078e3612 */
[----:B------:R-:W3:Y:S01]  /*157a0*/  LDL.LU R43, [R1+0x2c] ;  /* 0x00002c00012b7983 */ /* 0x000ee20000300800 */
[----:B------:R-:W-:-:S02]  /*157b0*/  LOP3.LUT R28, R210, 0x468, R18, 0x36, !PT ;  /* 0x00000468d21c7812 */ /* 0x000fc400078e3612 */
[C-C-:B------:R-:W-:Y:S01]  /*157c0*/  LOP3.LUT R30, R210.reuse, 0x470, R18.reuse, 0x36, !PT ;  /* 0x00000470d21e7812 */ /* 0x140fe200078e3612 */
[----:B------:R-:W3:Y:S01]  /*157d0*/  LDL.LU R42, [R1+0x28] ;  /* 0x00002800012a7983 */ /* 0x000ee20000300800 */
[----:B------:R-:W-:-:S03]  /*157e0*/  LOP3.LUT R210, R210, 0x478, R18, 0x36, !PT ;  /* 0x00000478d2d27812 */ /* 0x000fc600078e3612 */
[----:B------:R-:W3:Y:S01]  /*157f0*/  LDL.LU R40, [R1+0x24] ;  /* 0x0000240001287983 */ /* 0x000ee20000300800 */
[C---:B------:R-:W-:Y:S02]  /*15800*/  IMAD.IADD R18, R4.reuse, 0x1, R7 ;  /* 0x0000000104127824 */ /* 0x040fe400078e0207 */
[C---:B------:R-:W-:Y:S02]  /*15810*/  IMAD.IADD R20, R4.reuse, 0x1, R9 ;  /* 0x0000000104147824 */ /* 0x040fe400078e0209 */
[C---:B------:R-:W-:Y:S02]  /*15820*/  IMAD.IADD R22, R4.reuse, 0x1, R11 ;  /* 0x0000000104167824 */ /* 0x040fe400078e020b */
[C---:B------:R-:W-:Y:S02]  /*15830*/  IMAD.IADD R24, R4.reuse, 0x1, R15 ;  /* 0x0000000104187824 */ /* 0x040fe400078e020f */
[C---:B------:R-:W-:Y:S02]  /*15840*/  IMAD.IADD R26, R4.reuse, 0x1, R17 ;  /* 0x00000001041a7824 */ /* 0x040fe400078e0211 */
[----:B------:R-:W-:-:S02]  /*15850*/  IMAD.IADD R29, R4, 0x1, R29 ;  /* 0x00000001041d7824 */ /* 0x000fc400078e021d */
[C---:B------:R-:W-:Y:S02]  /*15860*/  IMAD.IADD R31, R4.reuse, 0x1, R31 ;  /* 0x00000001041f7824 */ /* 0x040fe400078e021f */
[----:B------:R-:W-:Y:S01]  /*15870*/  IMAD.IADD R33, R4, 0x1, R33 ;  /* 0x0000000104217824 */ /* 0x000fe200078e0221 */
[----:B------:R-:W-:Y:S02]  /*15880*/  SHF.R.U32.HI R4, RZ, 0x4, R5 ;  /* 0x00000004ff047819 */ /* 0x000fe40000011605 */
[----:B------:R-:W-:Y:S02]  /*15890*/  SHF.R.U32.HI R7, RZ, 0x4, R6 ;  /* 0x00000004ff077819 */ /* 0x000fe40000011606 */
[----:B------:R-:W-:Y:S02]  /*158a0*/  SHF.R.U32.HI R9, RZ, 0x4, R8 ;  /* 0x00000004ff097819 */ /* 0x000fe40000011608 */
[----:B------:R-:W-:Y:S02]  /*158b0*/  LOP3.LUT R4, R4, 0xffffff8, RZ, 0xc0, !PT ;  /* 0x0ffffff804047812 */ /* 0x000fe400078ec0ff */
[----:B------:R-:W-:-:S02]  /*158c0*/  SHF.R.U32.HI R11, RZ, 0x4, R10 ;  /* 0x00000004ff0b7819 */ /* 0x000fc4000001160a */
[----:B------:R-:W-:Y:S02]  /*158d0*/  LOP3.LUT R7, R7, 0xffffff8, RZ, 0xc0, !PT ;  /* 0x0ffffff807077812 */ /* 0x000fe400078ec0ff */
[----:B------:R-:W-:Y:S01]  /*158e0*/  LOP3.LUT R9, R9, 0xffffff8, RZ, 0xc0, !PT ;  /* 0x0ffffff809097812 */ /* 0x000fe200078ec0ff */
[----:B------:R-:W-:Y:S01]  /*158f0*/  IMAD.IADD R4, R5, 0x1, R4 ;  /* 0x0000000105047824 */ /* 0x000fe200078e0204 */
[----:B------:R-:W-:Y:S01]  /*15900*/  LOP3.LUT R11, R11, 0xffffff8, RZ, 0xc0, !PT ;  /* 0x0ffffff80b0b7812 */ /* 0x000fe200078ec0ff */
[----:B------:R-:W-:Y:S01]  /*15910*/  IMAD.IADD R7, R6, 0x1, R7 ;  /* 0x0000000106077824 */ /* 0x000fe200078e0207 */
[----:B------:R-:W-:Y:S01]  /*15920*/  SHF.R.U32.HI R5, RZ, 0x4, R12 ;  /* 0x00000004ff057819 */ /* 0x000fe2000001160c */
[----:B------:R-:W-:Y:S01]  /*15930*/  IMAD.IADD R9, R8, 0x1, R9 ;  /* 0x0000000108097824 */ /* 0x000fe200078e0209 */
[----:B------:R-:W-:Y:S01]  /*15940*/  SHF.R.U32.HI R6, RZ, 0x4, R13 ;  /* 0x00000004ff067819 */ /* 0x000fe2000001160d */
[----:B------:R-:W-:Y:S01]  /*15950*/  IMAD.IADD R11, R10, 0x1, R11 ;  /* 0x000000010a0b7824 */ /* 0x000fe200078e020b */
[----:B------:R-:W-:Y:S01]  /*15960*/  SHF.R.U32.HI R8, RZ, 0x4, R14 ;  /* 0x00000004ff087819 */ /* 0x000fe2000001160e */
[----:B------:R-:W-:Y:S01]  /*15970*/  IMAD.SHL.U32 R4, R4, 0x2, RZ ;  /* 0x0000000204047824 */ /* 0x000fe200078e00ff */
[----:B------:R-:W-:-:S02]  /*15980*/  LOP3.LUT R5, R5, 0xffffff8, RZ, 0xc0, !PT ;  /* 0x0ffffff805057812 */ /* 0x000fc400078ec0ff */
[----:B------:R-:W-:Y:S02]  /*15990*/  SHF.R.U32.HI R10, RZ, 0x4, R16 ;  /* 0x00000004ff0a7819 */ /* 0x000fe40000011610 */
[----:B------:R-:W-:Y:S01]  /*159a0*/  LOP3.LUT R6, R6, 0xffffff8, RZ, 0xc0, !PT ;  /* 0x0ffffff806067812 */ /* 0x000fe200078ec0ff */
[----:B------:R-:W-:Y:S01]  /*159b0*/  IMAD.SHL.U32 R7, R7, 0x2, RZ ;  /* 0x0000000207077824 */ /* 0x000fe200078e00ff */
[----:B------:R-:W-:Y:S02]  /*159c0*/  F2FP.BF16.F32.PACK_AB R104, R105, R104 ;  /* 0x000000686968723e */ /* 0x000fe400000010ff */
[----:B------:R-:W-:Y:S02]  /*159d0*/  LOP3.LUT R15, R8, 0xffffff8, RZ, 0xc0, !PT ;  /* 0x0ffffff8080f7812 */ /* 0x000fe400078ec0ff */
[----:B------:R-:W-:Y:S01]  /*159e0*/  F2FP.BF16.F32.PACK_AB R106, R107, R106 ;  /* 0x0000006a6b6a723e */ /* 0x000fe200000010ff */
[----:B------:R-:W-:Y:S01]  /*159f0*/  IMAD.IADD R5, R12, 0x1, R5 ;  /* 0x000000010c057824 */ /* 0x000fe200078e0205 */
[----:B------:R-:W-:Y:S01]  /*15a00*/  SHF.R.U32.HI R8, RZ, 0x4, R19 ;  /* 0x00000004ff087819 */ /* 0x000fe20000011613 */
[----:B------:R-:W-:Y:S01]  /*15a10*/  IMAD.SHL.U32 R9, R9, 0x2, RZ ;  /* 0x0000000209097824 */ /* 0x000fe200078e00ff */
[----:B------:R-:W-:Y:S01]  /*15a20*/  F2FP.BF16.F32.PACK_AB R52, R53, R52 ;  /* 0x000000343534723e */ /* 0x000fe200000010ff */
[----:B------:R-:W-:Y:S01]  /*15a30*/  IMAD.IADD R6, R13, 0x1, R6 ;  /* 0x000000010d067824 */ /* 0x000fe200078e0206 */
[----:B------:R-:W-:Y:S01]  /*15a40*/  LOP3.LUT R17, R10, 0xffffff8, RZ, 0xc0, !PT ;  /* 0x0ffffff80a117812 */ /* 0x000fe200078ec0ff */
[----:B------:R0:W-:Y:S01]  /*15a50*/  STS [R4], R47 ;  /* 0x0000002f04007388 */ /* 0x0001e20000000800 */
[----:B------:R-:W-:Y:S01]  /*15a60*/  F2FP.BF16.F32.PACK_AB R54, R55, R54 ;  /* 0x000000363736723e */ /* 0x000fe200000010ff */
[----:B------:R-:W-:Y:S01]  /*15a70*/  IMAD.SHL.U32 R11, R11, 0x2, RZ ;  /* 0x000000020b0b7824 */ /* 0x000fe200078e00ff */
[----:B------:R-:W-:Y:S01]  /*15a80*/  SHF.R.U32.HI R10, RZ, 0x4, R21 ;  /* 0x00000004ff0a7819 */ /* 0x000fe20000011615 */
[----:B------:R-:W-:Y:S01]  /*15a90*/  STS [R3+0x10], R104 ;  /* 0x0000106803007388 */ /* 0x000fe20000000800 */
[----:B------:R-:W-:-:S02]  /*15aa0*/  F2FP.BF16.F32.PACK_AB R56, R57, R56 ;  /* 0x000000383938723e */ /* 0x000fc400000010ff */
[----:B------:R-:W-:Y:S01]  /*15ab0*/  SHF.R.U32.HI R13, RZ, 0x4, R25 ;  /* 0x00000004ff0d7819 */ /* 0x000fe20000011619 */
[----:B------:R-:W-:Y:S01]  /*15ac0*/  STS [R7], R106 ;  /* 0x0000006a07007388 */ /* 0x000fe20000000800 */
[----:B------:R-:W-:Y:S01]  /*15ad0*/  F2FP.BF16.F32.PACK_AB R58, R59, R58 ;  /* 0x0000003a3b3a723e */ /* 0x000fe200000010ff */
[----:B------:R-:W-:Y:S01]  /*15ae0*/  IMAD.IADD R15, R14, 0x1, R15 ;  /* 0x000000010e0f7824 */ /* 0x000fe200078e020f */
[----:B------:R-:W-:Y:S01]  /*15af0*/  SHF.R.U32.HI R12, RZ, 0x4, R23 ;  /* 0x00000004ff0c7819 */ /* 0x000fe20000011617 */
[----:B------:R-:W-:Y:S01]  /*15b00*/  STS [R3+0x20], R52 ;  /* 0x0000203403007388 */ /* 0x000fe20000000800 */
[----:B------:R-:W-:Y:S01]  /*15b10*/  LOP3.LUT R8, R8, 0xffffff8, RZ, 0xc0, !PT ;  /* 0x0ffffff808087812 */ /* 0x000fe200078ec0ff */
[----:B------:R-:W-:Y:S01]  /*15b20*/  IMAD.SHL.U32 R5, R5, 0x2, RZ ;  /* 0x0000000205057824 */ /* 0x000fe200078e00ff */
[----:B------:R-:W-:Y:S01]  /*15b30*/  F2FP.BF16.F32.PACK_AB R60, R61, R60 ;  /* 0x0000003c3d3c723e */ /* 0x000fe200000010ff */
[----:B------:R-:W-:Y:S01]  /*15b40*/  STS [R9], R54 ;  /* 0x0000003609007388 */ /* 0x000fe20000000800 */
[----:B------:R-:W-:Y:S01]  /*15b50*/  F2FP.BF16.F32.PACK_AB R62, R63, R62 ;  /* 0x0000003e3f3e723e */ /* 0x000fe200000010ff */
[----:B------:R-:W-:Y:S01]  /*15b60*/  IMAD.IADD R17, R16, 0x1, R17 ;  /* 0x0000000110117824 */ /* 0x000fe200078e0211 */
[----:B------:R-:W-:Y:S01]  /*15b70*/  LOP3.LUT R10, R10, 0xffffff8, RZ, 0xc0, !PT ;  /* 0x0ffffff80a0a7812 */ /* 0x000fe200078ec0ff */
[----:B------:R-:W-:Y:S01]  /*15b80*/  STS [R3+0x30], R56 ;  /* 0x0000303803007388 */ /* 0x000fe20000000800 */
[----:B------:R-:W-:Y:S01]  /*15b90*/  F2FP.BF16.F32.PACK_AB R80, R81, R80 ;  /* 0x000000505150723e */ /* 0x000fe200000010ff */
[----:B------:R-:W-:Y:S01]  /*15ba0*/  IMAD.SHL.U32 R6, R6, 0x2, RZ ;  /* 0x0000000206067824 */ /* 0x000fe200078e00ff */
[----:B------:R-:W-:Y:S01]  /*15bb0*/  LOP3.LUT R14, R13, 0xffffff8, RZ, 0xc0, !PT ;  /* 0x0ffffff80d0e7812 */ /* 0x000fe200078ec0ff */
[----:B------:R-:W-:Y:S01]  /*15bc0*/  STS [R11], R58 ;  /* 0x0000003a0b007388 */ /* 0x000fe20000000800 */
[----:B------:R-:W-:Y:S01]  /*15bd0*/  F2FP.BF16.F32.PACK_AB R83, R83, R82 ;  /* 0x000000525353723e */ /* 0x000fe200000010ff */
[----:B------:R-:W-:Y:S01]  /*15be0*/  IMAD.IADD R8, R19, 0x1, R8 ;  /* 0x0000000113087824 */ /* 0x000fe200078e0208 */
[----:B------:R-:W-:Y:S01]  /*15bf0*/  LOP3.LUT R12, R12, 0xffffff8, RZ, 0xc0, !PT ;  /* 0x0ffffff80c0c7812 */ /* 0x000fe200078ec0ff */
[----:B------:R-:W-:Y:S01]  /*15c00*/  STS [R3+0x40], R60 ;  /* 0x0000403c03007388 */ /* 0x000fe20000000800 */
[----:B------:R-:W-:Y:S01]  /*15c10*/  SHF.R.U32.HI R13, RZ, 0x4, R27 ;  /* 0x00000004ff0d7819 */ /* 0x000fe2000001161b */
[----:B------:R-:W-:Y:S01]  /*15c20*/  IMAD.SHL.U32 R15, R15, 0x2, RZ ;  /* 0x000000020f0f7824 */ /* 0x000fe200078e00ff */
[----:B------:R-:W-:Y:S01]  /*15c30*/  F2FP.BF16.F32.PACK_AB R68, R69, R68 ;  /* 0x000000444544723e */ /* 0x000fe200000010ff */
[----:B------:R-:W-:Y:S01]  /*15c40*/  STS [R5], R62 ;  /* 0x0000003e05007388 */ /* 0x000fe20000000800 */
[----:B------:R-:W-:Y:S01]  /*15c50*/  F2FP.BF16.F32.PACK_AB R70, R71, R70 ;  /* 0x000000464746723e */ /* 0x000fe200000010ff */
[----:B------:R-:W-:Y:S01]  /*15c60*/  IMAD.IADD R10, R21, 0x1, R10 ;  /* 0x00000001150a7824 */ /* 0x000fe200078e020a */
[----:B------:R-:W-:Y:S01]  /*15c70*/  SHF.R.U32.HI R19, RZ, 0x4, R28 ;  /* 0x00000004ff137819 */ /* 0x000fe2000001161c */
[----:B0-----:R-:W0:Y:S01]  /*15c80*/  S2R R4, SR_TID.X ;  /* 0x0000000000047919 */ /* 0x001e220000002100 */
[----:B------:R-:W-:Y:S01]  /*15c90*/  F2FP.BF16.F32.PACK_AB R72, R73, R72 ;  /* 0x000000484948723e */ /* 0x000fe200000010ff */
[----:B------:R-:W-:Y:S01]  /*15ca0*/  IMAD.SHL.U32 R17, R17, 0x2, RZ ;  /* 0x0000000211117824 */ /* 0x000fe200078e00ff */
[----:B------:R-:W-:Y:S01]  /*15cb0*/  F2FP.BF16.F32.PACK_AB R74, R75, R74 ;  /* 0x0000004a4b4a723e */ /* 0x000fe200000010ff */
[----:B------:R-:W-:Y:S01]  /*15cc0*/  STS [R3+0x50], R80 ;  /* 0x0000505003007388 */ /* 0x000fe20000000800 */
[----:B------:R-:W-:Y:S01]  /*15cd0*/  SHF.R.U32.HI R21, RZ, 0x4, R30 ;  /* 0x00000004ff157819 */ /* 0x000fe2000001161e */
[----:B------:R-:W-:Y:S01]  /*15ce0*/  IMAD.SHL.U32 R18, R18, 0x2, RZ ;  /* 0x0000000212127824 */ /* 0x000fe200078e00ff */
[----:B------:R-:W-:Y:S01]  /*15cf0*/  LOP3.LUT R16, R13, 0xffffff8, RZ, 0xc0, !PT ;  /* 0x0ffffff80d107812 */ /* 0x000fe200078ec0ff */
[----:B------:R-:W-:Y:S01]  /*15d00*/  STS [R6], R83 ;  /* 0x0000005306007388 */ /* 0x000fe20000000800 */
[----:B------:R-:W-:Y:S01]  /*15d10*/  F2FP.BF16.F32.PACK_AB R77, R77, R76 ;  /* 0x0000004c4d4d723e */ /* 0x000fe200000010ff */
[----:B------:R-:W-:Y:S01]  /*15d20*/  IMAD.IADD R12, R23, 0x1, R12 ;  /* 0x00000001170c7824 */ /* 0x000fe200078e020c */
[----:B------:R-:W-:Y:S01]  /*15d30*/  F2FP.BF16.F32.PACK_AB R79, R79, R78 ;  /* 0x0000004e4f4f723e */ /* 0x000fe200000010ff */
[----:B------:R-:W-:Y:S01]  /*15d40*/  STS [R3+0x60], R68 ;  /* 0x0000604403007388 */ /* 0x000fe20000000800 */
[----:B------:R-:W-:Y:S01]  /*15d50*/  IMAD.SHL.U32 R8, R8, 0x2, RZ ;  /* 0x0000000208087824 */ /* 0x000fe200078e00ff */
[----:B------:R-:W-:Y:S01]  /*15d60*/  SHF.R.U32.HI R23, RZ, 0x4, R210 ;  /* 0x00000004ff177819 */ /* 0x000fe200000116d2 */
[----:B------:R-:W-:Y:S01]  /*15d70*/  IMAD.SHL.U32 R20, R20, 0x2, RZ ;  /* 0x0000000214147824 */ /* 0x000fe200078e00ff */
[----:B------:R-:W-:Y:S01]  /*15d80*/  LOP3.LUT R19, R19, 0xffffff8, RZ, 0xc0, !PT ;  /* 0x0ffffff813137812 */ /* 0x000fe200078ec0ff */
[----:B------:R-:W-:Y:S01]  /*15d90*/  STS [R15], R70 ;  /* 0x000000460f007388 */ /* 0x000fe20000000800 */
[----:B------:R-:W-:Y:S01]  /*15da0*/  F2FP.BF16.F32.PACK_AB R101, R101, R100 ;  /* 0x000000646565723e */ /* 0x000fe200000010ff */
[----:B------:R-:W-:Y:S01]  /*15db0*/  IMAD.IADD R14, R25, 0x1, R14 ;  /* 0x00000001190e7824 */ /* 0x000fe200078e020e */
[----:B------:R-:W-:Y:S01]  /*15dc0*/  F2FP.BF16.F32.PACK_AB R103, R103, R102 ;  /* 0x000000666767723e */ /* 0x000fe200000010ff */
[----:B------:R1:W-:Y:S01]  /*15dd0*/  STS [R3+0x70], R72 ;  /* 0x0000704803007388 */ /* 0x0003e20000000800 */
[----:B------:R-:W-:Y:S01]  /*15de0*/  IMAD.SHL.U32 R10, R10, 0x2, RZ ;  /* 0x000000020a0a7824 */ /* 0x000fe200078e00ff */
[----:B------:R-:W-:Y:S01]  /*15df0*/  LOP3.LUT R21, R21, 0xffffff8, RZ, 0xc0, !PT ;  /* 0x0ffffff815157812 */ /* 0x000fe200078ec0ff */
[----:B------:R-:W-:Y:S01]  /*15e00*/  IMAD.SHL.U32 R22, R22, 0x2, RZ ;  /* 0x0000000216167824 */ /* 0x000fe200078e00ff */
[----:B------:R-:W-:Y:S01]  /*15e10*/  F2FP.BF16.F32.PACK_AB R85, R85, R84 ;  /* 0x000000545555723e */ /* 0x000fe200000010ff */
[----:B------:R-:W-:Y:S01]  /*15e20*/  STS [R17], R74 ;  /* 0x0000004a11007388 */ /* 0x000fe20000000800 */
[----:B------:R-:W-:Y:S01]  /*15e30*/  IMAD.IADD R16, R27, 0x1, R16 ;  /* 0x000000011b107824 */ /* 0x000fe200078e0210 */
[----:B------:R-:W-:Y:S01]  /*15e40*/  F2FP.BF16.F32.PACK_AB R87, R87, R86 ;  /* 0x000000565757723e */ /* 0x000fe200000010ff */
[----:B------:R-:W-:Y:S01]  /*15e50*/  IMAD.SHL.U32 R12, R12, 0x2, RZ ;  /* 0x000000020c0c7824 */ /* 0x000fe200078e00ff */
[----:B------:R-:W-:Y:S01]  /*15e60*/  STS [R18], R77 ;  /* 0x0000004d12007388 */ /* 0x000fe20000000800 */
        /* <DEDUP_REMOVED lines=8> */
[----:B------:R-:W-:Y:S01]  /*15ef0*/  F2FP.BF16.F32.PACK_AB R97, R97, R96 ;  /* 0x000000606161723e */ /* 0x000fe200000010ff */
[----:B------:R-:W-:Y:S01]  /*15f00*/  IMAD.SHL.U32 R26, R26, 0x2, RZ ;  /* 0x000000021a1a7824 */ /* 0x000fe200078e00ff */
[----:B------:R-:W-:Y:S01]  /*15f10*/  F2FP.BF16.F32.PACK_AB R99, R99, R98 ;  /* 0x000000626363723e */ /* 0x000fe200000010ff */
[----:B------:R-:W-:Y:S01]  /*15f20*/  STS [R10], R103 ;  /* 0x000000670a007388 */ /* 0x000fe20000000800 */
[----:B------:R-:W-:Y:S01]  /*15f30*/  IMAD.IADD R21, R30, 0x1, R21 ;  /* 0x000000011e157824 */ /* 0x000fe200078e0215 */
[----:B------:R-:W-:Y:S01]  /*15f40*/  F2FP.BF16.F32.PACK_AB R112, R113, R112 ;  /* 0x000000707170723e */ /* 0x000fe200000010ff */
[----:B------:R-:W-:Y:S01]  /*15f50*/  IMAD.SHL.U32 R16, R16, 0x2, RZ ;  /* 0x0000000210107824 */ /* 0x000fe200078e00ff */
[----:B------:R-:W-:Y:S01]  /*15f60*/  STS [R22], R85 ;  /* 0x0000005516007388 */ /* 0x000fe20000000800 */
[----:B------:R-:W-:Y:S01]  /*15f70*/  IMAD.SHL.U32 R29, R29, 0x2, RZ ;  /* 0x000000021d1d7824 */ /* 0x000fe200078e00ff */
[----:B------:R-:W-:Y:S01]  /*15f80*/  F2FP.BF16.F32.PACK_AB R114, R115, R114 ;  /* 0x000000727372723e */ /* 0x000fe200000010ff */
[----:B------:R-:W-:Y:S01]  /*15f90*/  IMAD.IADD R23, R210, 0x1, R23 ;  /* 0x00000001d2177824 */ /* 0x000fe200078e0217 */
[----:B------:R-:W-:Y:S01]  /*15fa0*/  STS [R12], R87 ;  /* 0x000000570c007388 */ /* 0x000fe20000000800 */
[----:B------:R-:W-:Y:S01]  /*15fb0*/  IMAD.SHL.U32 R19, R19, 0x2, RZ ;  /* 0x0000000213137824 */ /* 0x000fe200078e00ff */
[----:B------:R-:W-:Y:S01]  /*15fc0*/  F2FP.BF16.F32.PACK_AB R120, R121, R120 ;  /* 0x000000787978723e */ /* 0x000fe200000010ff */
[----:B------:R-:W-:Y:S01]  /*15fd0*/  IMAD.SHL.U32 R31, R31, 0x2, RZ ;  /* 0x000000021f1f7824 */ /* 0x000fe200078e00ff */
[----:B------:R-:W-:Y:S01]  /*15fe0*/  STS [R24], R89 ;  /* 0x0000005918007388 */ /* 0x000fe20000000800 */
[----:B------:R-:W-:Y:S01]  /*15ff0*/  F2FP.BF16.F32.PACK_AB R122, R123, R122 ;  /* 0x0000007a7b7a723e */ /* 0x000fe200000010ff */
[----:B------:R-:W-:-:S02]  /*16000*/  IMAD.SHL.U32 R21, R21, 0x2, RZ ;  /* 0x0000000215157824 */ /* 0x000fc400078e00ff */
[----:B------:R0:W-:Y:S01]  /*16010*/  STS [R14], R91 ;  /* 0x0000005b0e007388 */ /* 0x0001e20000000800 */
[----:B------:R-:W-:Y:S01]  /*16020*/  F2FP.BF16.F32.PACK_AB R116, R117, R116 ;  /* 0x000000747574723e */ /* 0x000fe200000010ff */
[----:B------:R-:W-:Y:S02]  /*16030*/  IMAD.SHL.U32 R33, R33, 0x2, RZ ;  /* 0x0000000221217824 */ /* 0x000fe400078e00ff */
[----:B------:R-:W-:Y:S01]  /*16040*/  STS [R26], R97 ;  /* 0x000000611a007388 */ /* 0x000fe20000000800 */
[----:B------:R-:W-:Y:S01]  /*16050*/  F2FP.BF16.F32.PACK_AB R118, R119, R118 ;  /* 0x000000767776723e */ /* 0x000fe200000010ff */
[----:B------:R-:W-:Y:S02]  /*16060*/  IMAD.SHL.U32 R23, R23, 0x2, RZ ;  /* 0x0000000217177824 */ /* 0x000fe400078e00ff */
[----:B------:R-:W-:Y:S04]  /*16070*/  STS [R16], R99 ;  /* 0x0000006310007388 */ /* 0x000fe80000000800 */
[----:B------:R-:W-:Y:S04]  /*16080*/  STS [R29], R112 ;  /* 0x000000701d007388 */ /* 0x000fe80000000800 */
[----:B------:R-:W-:Y:S04]  /*16090*/  STS [R19], R114 ;  /* 0x0000007213007388 */ /* 0x000fe80000000800 */
[----:B------:R-:W-:Y:S04]  /*160a0*/  STS [R31], R120 ;  /* 0x000000781f007388 */ /* 0x000fe80000000800 */
[----:B------:R-:W-:Y:S01]  /*160b0*/  STS [R21], R122 ;  /* 0x0000007a15007388 */ /* 0x000fe20000000800 */
[----:B0-----:R-:W-:-:S03]  /*160c0*/  IMAD.SHL.U32 R4, R4, 0x8, RZ ;  /* 0x0000000804047824 */ /* 0x001fc600078e00ff */
[----:B------:R-:W-:Y:S04]  /*160d0*/  STS [R33], R116 ;  /* 0x0000007421007388 */ /* 0x000fe80000000800 */
[----:B------:R-:W-:Y:S01]  /*160e0*/  STS [R23], R118 ;  /* 0x0000007617007388 */ /* 0x000fe20000000800 */
[----:B-1----:R-:W-:Y:S02]  /*160f0*/  SHF.R.U32.HI R3, RZ, 0x4, R4 ;  /* 0x00000004ff037819 */ /* 0x002fe40000011604 */
[----:B------:R-:W-:Y:S02]  /*16100*/  LOP3.LUT R6, R4, 0x7f8, RZ, 0xc0, !PT ;  /* 0x000007f804067812 */ /* 0x000fe400078ec0ff */
[----:B------:R-:W-:-:S05]  /*16110*/  LOP3.LUT R3, R3, 0x78, RZ, 0xc0, !PT ;  /* 0x0000007803037812 */ /* 0x000fca00078ec0ff */
[----:B------:R-:W-:-:S04]  /*16120*/  IMAD.IADD R3, R6, 0x1, R3 ;  /* 0x0000000106037824 */ /* 0x000fc800078e0203 */
[----:B------:R-:W-:Y:S01]  /*16130*/  IMAD.SHL.U32 R3, R3, 0x2, RZ ;  /* 0x0000000203037824 */ /* 0x000fe200078e00ff */
[----:B------:R-:W-:Y:S06]  /*16140*/  BAR.SYNC.DEFER_BLOCKING 0x0 ;  /* 0x0000000000007b1d */ /* 0x000fec0000010000 */
[----:B------:R-:W0:Y:S04]  /*16150*/  S2R R34, SR_CTAID.Y ;  /* 0x0000000000227919 */ /* 0x000e280000002600 */
[----:B------:R1:W4:Y:S01]  /*16160*/  LDS.128 R8, [R3] ;  /* 0x0000000003087984 */ /* 0x0003220000000c00 */
[----:B------:R-:W-:Y:S01]  /*16170*/  LOP3.LUT R14, R4, 0x78, RZ, 0xc0, !PT ;  /* 0x00000078040e7812 */ /* 0x000fe200078ec0ff */
[----:B------:R-:W-:-:S04]  /*16180*/  IMAD.MOV.U32 R41, RZ, RZ, 0x2 ;  /* 0x00000002ff297424 */ /* 0x000fc800078e00ff */
[----:B0-----:R-:W-:Y:S01]  /*16190*/  IMAD R14, R34, c[0x0][0x1e8], R14 ;  /* 0x00007a00220e7a24 */ /* 0x001fe200078e020e */
[----:B------:R-:W-:-:S03]  /*161a0*/  LOP3.LUT P6, RZ, R0, 0x2, RZ, 0xc0, !PT ;  /* 0x0000000200ff7812 */ /* 0x000fc600078cc0ff */
[----:B--2---:R-:W-:Y:S01]  /*161b0*/  IMAD R4, R32, c[0x0][0x1e4], R14 ;  /* 0x0000790020047a24 */ /* 0x004fe200078e020e */
[----:B------:R-:W-:Y:S02]  /*161c0*/  LOP3.LUT P5, RZ, R0, 0x1, RZ, 0xc0, !PT ;  /* 0x0000000100ff7812 */ /* 0x000fe400078ac0ff */
[----:B------:R-:W-:Y:S01]  /*161d0*/  LOP3.LUT R0, R6, 0x800, RZ, 0xfc, !PT ;  /* 0x0000080006007812 */ /* 0x000fe200078efcff */
[----:B------:R-:W-:Y:S01]  /*161e0*/  IMAD.WIDE R4, R4, R41, c[0x0][0x1c0] ;  /* 0x0000700004047625 */ /* 0x000fe200078e0229 */
[----:B------:R-:W-:Y:S02]  /*161f0*/  ULDC.64 UR4, c[0x0][0x118] ;  /* 0x0000460000047ab9 */ /* 0x000fe40000000a00 */
[----:B------:R-:W-:Y:S02]  /*16200*/  SHF.R.U32.HI R0, RZ, 0x4, R0 ;  /* 0x00000004ff007819 */ /* 0x000fe40000011600 */
[C---:B------:R-:W-:Y:S02]  /*16210*/  LOP3.LUT P4, RZ, R2.reuse, 0x80000000, RZ, 0xc0, !PT ;  /* 0x8000000002ff7812 */ /* 0x040fe4000788c0ff */
[----:B------:R-:W-:-:S02]  /*16220*/  LOP3.LUT P3, RZ, R2, 0x40000000, RZ, 0xc0, !PT ;  /* 0x4000000002ff7812 */ /* 0x000fc4000786c0ff */
[C---:B------:R-:W-:Y:S02]  /*16230*/  LOP3.LUT P2, RZ, R2.reuse, 0x20000000, RZ, 0xc0, !PT ;  /* 0x2000000002ff7812 */ /* 0x040fe4000784c0ff */
[----:B------:R-:W-:Y:S02]  /*16240*/  LOP3.LUT P1, RZ, R2, 0x10000000, RZ, 0xc0, !PT ;  /* 0x1000000002ff7812 */ /* 0x000fe4000782c0ff */
[----:B-1----:R-:W-:Y:S02]  /*16250*/  LOP3.LUT R3, R0, 0xf8, RZ, 0xc0, !PT ;  /* 0x000000f800037812 */ /* 0x002fe400078ec0ff */
[C---:B------:R-:W-:Y:S02]  /*16260*/  LOP3.LUT R7, R6.reuse, 0x1800, RZ, 0xfc, !PT ;  /* 0x0000180006077812 */ /* 0x040fe400078efcff */
[C---:B------:R-:W-:Y:S01]  /*16270*/  LOP3.LUT R12, R6.reuse, 0x2000, RZ, 0xfc, !PT ;  /* 0x00002000060c7812 */ /* 0x040fe200078efcff */
[C---:B------:R-:W-:Y:S01]  /*16280*/  IMAD.IADD R3, R6.reuse, 0x1, R3 ;  /* 0x0000000106037824 */ /* 0x040fe200078e0203 */
[----:B------:R-:W-:Y:S01]  /*16290*/  LOP3.LUT R13, R6, 0x2800, RZ, 0xfc, !PT ;  /* 0x00002800060d7812 */ /* 0x000fe200078efcff */
[----:B----4-:R0:W-:Y:S01]  /*162a0*/  @!P0 STG.E.128 [R4.64], R8 ;  /* 0x0000000804008986 */ /* 0x0101e2000c101d04 */
[----:B------:R-:W-:-:S02]  /*162b0*/  LOP3.LUT P0, RZ, R2, 0x8000000, RZ, 0xc0, !PT ;  /* 0x0800000002ff7812 */ /* 0x000fc4000780c0ff */
[C---:B------:R-:W-:Y:S02]  /*162c0*/  LOP3.LUT R2, R6.reuse, 0x1000, RZ, 0xfc, !PT ;  /* 0x0000100006027812 */ /* 0x040fe400078efcff */
[----:B------:R-:W-:Y:S02]  /*162d0*/  LOP3.LUT R15, R6, 0x3000, RZ, 0xfc, !PT ;  /* 0x00003000060f7812 */ /* 0x000fe400078efcff */
[----:B------:R-:W-:Y:S02]  /*162e0*/  SHF.R.U32.HI R2, RZ, 0x4, R2 ;  /* 0x00000004ff027819 */ /* 0x000fe40000011602 */
[----:B------:R-:W-:Y:S02]  /*162f0*/  SHF.R.U32.HI R7, RZ, 0x4, R7 ;  /* 0x00000004ff077819 */ /* 0x000fe40000011607 */
[----:B------:R-:W-:Y:S01]  /*16300*/  SHF.R.U32.HI R12, RZ, 0x4, R12 ;  /* 0x00000004ff0c7819 */ /* 0x000fe2000001160c */
[----:B------:R-:W-:Y:S01]  /*16310*/  IMAD.SHL.U32 R16, R3, 0x2, RZ ;  /* 0x0000000203107824 */ /* 0x000fe200078e00ff */
[----:B------:R-:W-:-:S02]  /*16320*/  SHF.R.U32.HI R13, RZ, 0x4, R13 ;  /* 0x00000004ff0d7819 */ /* 0x000fc4000001160d */
[----:B------:R-:W-:Y:S02]  /*16330*/  SHF.R.U32.HI R15, RZ, 0x4, R15 ;  /* 0x00000004ff0f7819 */ /* 0x000fe4000001160f */
[----:B0-----:R-:W-:Y:S01]  /*16340*/  LOP3.LUT R5, R2, 0x178, RZ, 0xc0, !PT ;  /* 0x0000017802057812 */ /* 0x001fe200078ec0ff */
[----:B------:R-:W0:Y:S01]  /*16350*/  LDS.128 R16, [R16+0x1000] ;  /* 0x0010000010107984 */ /* 0x000e220000000c00 */
[----:B------:R-:W-:Y:S02]  /*16360*/  LOP3.LUT R7, R7, 0x1f8, RZ, 0xc0, !PT ;  /* 0x000001f807077812 */ /* 0x000fe400078ec0ff */
[----:B------:R-:W-:Y:S01]  /*16370*/  LOP3.LUT R3, R12, 0x278, RZ, 0xc0, !PT ;  /* 0x000002780c037812 */ /* 0x000fe200078ec0ff */
[C---:B------:R-:W-:Y:S01]  /*16380*/  IMAD.IADD R5, R6.reuse, 0x1, R5 ;  /* 0x0000000106057824 */ /* 0x040fe200078e0205 */
[----:B------:R-:W-:Y:S02]  /*16390*/  LOP3.LUT R13, R13, 0x2f8, RZ, 0xc0, !PT ;  /* 0x000002f80d0d7812 */ /* 0x000fe400078ec0ff */
[----:B------:R-:W-:Y:S01]  /*163a0*/  LOP3.LUT R15, R15, 0x378, RZ, 0xc0, !PT ;  /* 0x000003780f0f7812 */ /* 0x000fe200078ec0ff */
[----:B------:R-:W-:-:S02]  /*163b0*/  IMAD.IADD R7, R6, 0x1, R7 ;  /* 0x0000000106077824 */ /* 0x000fc400078e0207 */
[C---:B------:R-:W-:Y:S02]  /*163c0*/  IMAD.IADD R3, R6.reuse, 0x1, R3 ;  /* 0x0000000106037824 */ /* 0x040fe400078e0203 */
[C---:B------:R-:W-:Y:S02]  /*163d0*/  IMAD.IADD R13, R6.reuse, 0x1, R13 ;  /* 0x00000001060d7824 */ /* 0x040fe400078e020d */
[----:B------:R-:W-:Y:S02]  /*163e0*/  IMAD.SHL.U32 R20, R5, 0x2, RZ ;  /* 0x0000000205147824 */ /* 0x000fe400078e00ff */
[----:B------:R-:W-:Y:S02]  /*163f0*/  IMAD.IADD R15, R6, 0x1, R15 ;  /* 0x00000001060f7824 */ /* 0x000fe400078e020f */
[----:B------:R-:W-:Y:S02]  /*16400*/  IMAD.SHL.U32 R7, R7, 0x2, RZ ;  /* 0x0000000207077824 */ /* 0x000fe400078e00ff */
[----:B------:R-:W-:Y:S01]  /*16410*/  IMAD.SHL.U32 R28, R3, 0x2, RZ ;  /* 0x00000002031c7824 */ /* 0x000fe200078e00ff */
[----:B------:R-:W1:Y:S01]  /*16420*/  LDS.128 R20, [R20+0x2000] ;  /* 0x0020000014147984 */ /* 0x000e620000000c00 */
[----:B------:R-:W-:-:S02]  /*16430*/  IMAD.SHL.U32 R13, R13, 0x2, RZ ;  /* 0x000000020d0d7824 */ /* 0x000fc400078e00ff */
[----:B------:R-:W-:Y:S01]  /*16440*/  IMAD.SHL.U32 R15, R15, 0x2, RZ ;  /* 0x000000020f0f7824 */ /* 0x000fe200078e00ff */
[----:B------:R2:W4:Y:S04]  /*16450*/  LDS.128 R24, [R7+0x3000] ;  /* 0x0030000007187984 */ /* 0x0005280000000c00 */
[----:B------:R-:W1:Y:S04]  /*16460*/  LDS.128 R28, [R28+0x4000] ;  /* 0x004000001c1c7984 */ /* 0x000e680000000c00 */
[----:B------:R0:W4:Y:S04]  /*16470*/  LDS.128 R32, [R13+0x5000] ;  /* 0x005000000d207984 */ /* 0x0001280000000c00 */
[----:B------:R-:W4:Y:S01]  /*16480*/  LDS.128 R36, [R15+0x6000] ;  /* 0x006000000f247984 */ /* 0x000f220000000c00 */
[----:B------:R-:W-:-:S04]  /*16490*/  LOP3.LUT R0, R6, 0x3800, RZ, 0xfc, !PT ;  /* 0x0000380006007812 */ /* 0x000fc800078efcff */
[----:B------:R-:W-:-:S04]  /*164a0*/  SHF.R.U32.HI R0, RZ, 0x4, R0 ;  /* 0x00000004ff007819 */ /* 0x000fc80000011600 */
[----:B------:R-:W-:Y:S01]  /*164b0*/  LOP3.LUT R5, R0, 0x3f8, RZ, 0xc0, !PT ;  /* 0x000003f800057812 */ /* 0x000fe200078ec0ff */
[--C-:B---3--:R-:W-:Y:S02]  /*164c0*/  IMAD R2, R46, c[0x0][0x1e4], R14.reuse ;  /* 0x000079002e027a24 */ /* 0x108fe400078e020e */
[--C-:B------:R-:W-:Y:S02]  /*164d0*/  IMAD R4, R45, c[0x0][0x1e4], R14.reuse ;  /* 0x000079002d047a24 */ /* 0x100fe400078e020e */
[----:B------:R-:W-:Y:S02]  /*164e0*/  IMAD.IADD R0, R6, 0x1, R5 ;  /* 0x0000000106007824 */ /* 0x000fe400078e0205 */
[--C-:B-----5:R-:W-:Y:S02]  /*164f0*/  IMAD R6, R44, c[0x0][0x1e4], R14.reuse ;  /* 0x000079002c067a24 */ /* 0x120fe400078e020e */
[----:B------:R-:W-:Y:S02]  /*16500*/  IMAD R8, R43, c[0x0][0x1e4], R14 ;  /* 0x000079002b087a24 */ /* 0x000fe400078e020e */
[----:B------:R-:W-:-:S04]  /*16510*/  IMAD.WIDE R2, R2, R41, c[0x0][0x1c0] ;  /* 0x0000700002027625 */ /* 0x000fc800078e0229 */
[--C-:B------:R-:W-:Y:S02]  /*16520*/  IMAD R10, R42, c[0x0][0x1e4], R14.reuse ;  /* 0x000079002a0a7a24 */ /* 0x100fe400078e020e */
[----:B------:R-:W-:Y:S02]  /*16530*/  IMAD R12, R40, c[0x0][0x1e4], R14 ;  /* 0x00007900280c7a24 */ /* 0x000fe400078e020e */
[-C--:B------:R-:W-:Y:S01]  /*16540*/  IMAD.WIDE R4, R4, R41.reuse, c[0x0][0x1c0] ;  /* 0x0000700004047625 */ /* 0x080fe200078e0229 */
[----:B0-----:R0:W-:Y:S03]  /*16550*/  @!P6 STG.E.128 [R2.64], R16 ;  /* 0x000000100200e986 */ /* 0x0011e6000c101d04 */
[-C--:B--2---:R-:W-:Y:S01]  /*16560*/  IMAD.WIDE R6, R6, R41.reuse, c[0x0][0x1c0] ;  /* 0x0000700006067625 */ /* 0x084fe200078e0229 */
[----:B-1----:R0:W-:Y:S03]  /*16570*/  @!P5 STG.E.128 [R4.64], R20 ;  /* 0x000000140400d986 */ /* 0x0021e6000c101d04 */
[-C--:B------:R-:W-:Y:S01]  /*16580*/  IMAD.WIDE R8, R8, R41.reuse, c[0x0][0x1c0] ;  /* 0x0000700008087625 */ /* 0x080fe200078e0229 */
[----:B----4-:R0:W-:Y:S03]  /*16590*/  @!P4 STG.E.128 [R6.64], R24 ;  /* 0x000000180600c986 */ /* 0x0101e6000c101d04 */
[-C--:B------:R-:W-:Y:S01]  /*165a0*/  IMAD.WIDE R10, R10, R41.reuse, c[0x0][0x1c0] ;  /* 0x000070000a0a7625 */ /* 0x080fe200078e0229 */
[----:B------:R0:W-:Y:S03]  /*165b0*/  @!P3 STG.E.128 [R8.64], R28 ;  /* 0x0000001c0800b986 */ /* 0x0001e6000c101d04 */
[----:B------:R-:W-:Y:S01]  /*165c0*/  IMAD.WIDE R12, R12, R41, c[0x0][0x1c0] ;  /* 0x000070000c0c7625 */ /* 0x000fe200078e0229 */
[----:B------:R0:W-:Y:S04]  /*165d0*/  @!P2 STG.E.128 [R10.64], R32 ;  /* 0x000000200a00a986 */ /* 0x0001e8000c101d04 */
[----:B------:R0:W-:Y:S01]  /*165e0*/  @!P1 STG.E.128 [R12.64], R36 ;  /* 0x000000240c009986 */ /* 0x0001e2000c101d04 */
[----:B------:R-:W-:Y:S05]  /*165f0*/  @P0 EXIT ;  /* 0x000000000000094d */ /* 0x000fea0003800000 */
[----:B------:R-:W2:Y:S01]  /*16600*/  LDL.LU R40, [R1+0x20] ;  /* 0x0000200001287983 */ /* 0x000ea20000300800 */
[----:B------:R-:W-:-:S05]  /*16610*/  IMAD.SHL.U32 R0, R0, 0x2, RZ ;  /* 0x0000000200007824 */ /* 0x000fca00078e00ff */
[----:B0-----:R-:W0:Y:S01]  /*16620*/  LDS.128 R4, [R0+0x7000] ;  /* 0x0070000000047984 */ /* 0x001e220000000c00 */
[----:B--2---:R-:W-:-:S04]  /*16630*/  IMAD R2, R40, c[0x0][0x1e4], R14 ;  /* 0x0000790028027a24 */ /* 0x004fc800078e020e */
[----:B------:R-:W-:-:S05]  /*16640*/  IMAD.WIDE R2, R2, R41, c[0x0][0x1c0] ;  /* 0x0000700002027625 */ /* 0x000fca00078e0229 */
[----:B0-----:R-:W-:Y:S01]  /*16650*/  STG.E.128 [R2.64], R4 ;  /* 0x0000000402007986 */ /* 0x001fe2000c101d04 */
[----:B------:R-:W-:Y:S05]  /*16660*/  EXIT ;  /* 0x000000000000794d */ /* 0x000fea0003800000 */
.L_x_4:
[----:B------:R-:W-:-:S00]  /*16670*/  BRA `(.L_x_4) ;  /* 0xfffffff000007947 */ /* 0x000fc0000383ffff */
[----:B------:R-:W-:-:S00]  /*16680*/  NOP ;  /* 0x0000000000007918 */ /* 0x000fc00000000000 */
[----:B------:R-:W-:-:S00]  /*16690*/  NOP ;  /* 0x0000000000007918 */ /* 0x000fc00000000000 */
[----:B------:R-:W-:-:S00]  /*166a0*/  NOP ;  /* 0x0000000000007918 */ /* 0x000fc00000000000 */
[----:B------:R-:W-:-:S00]  /*166b0*/  NOP ;  /* 0x0000000000007918 */ /* 0x000fc00000000000 */
[----:B------:R-:W-:-:S00]  /*166c0*/  NOP ;  /* 0x0000000000007918 */ /* 0x000fc00000000000 */
[----:B------:R-:W-:-:S00]  /*166d0*/  NOP ;  /* 0x0000000000007918 */ /* 0x000fc00000000000 */
[----:B------:R-:W-:-:S00]  /*166e0*/  NOP ;  /* 0x0000000000007918 */ /* 0x000fc00000000000 */
[----:B------:R-:W-:-:S00]  /*166f0*/  NOP ;  /* 0x0000000000007918 */ /* 0x000fc00000000000 */
.L_x_5:


//--------------------- .nv.shared._fwd_kernel    --------------------------
	.section	.nv.shared._fwd_kernel,"aw",@nobits
	.sectionflags	@""
	.align	16
